	.target	sm_90a

	.elftype	@"ET_EXEC"


//--------------------- .note.nv.tkinfo           --------------------------
	.section	.note.nv.tkinfo,"",@"SHT_NOTE"
	.sectionflags	@"SHF_NOTE_NV_TKINFO"
	.tkinfo
        /*0018*/ 	.word	0x00000002
        /*0030*/ 	.string	""
        /*0030*/ 	.string	"ptxas"
        /*0030*/ 	.string	"Cuda compilation tools, release 13.0, V13.0.88"
        /*0030*/ 	.string	"Build cuda_13.0.r13.0/compiler.36424714_0"
        /*0030*/ 	.string	"-arch sm_90a -m 64 "



//--------------------- .note.nv.cuinfo           --------------------------
	.section	.note.nv.cuinfo,"",@"SHT_NOTE"
	.sectionflags	@"SHF_NOTE_NV_CUINFO"
        /*0018*/ 	.short	0x0002
        /*001a*/ 	.short	0x005a
        /*001c*/ 	.short	0x0082
	.zero		2


//--------------------- .nv.info                  --------------------------
	.section	.nv.info,"",@"SHT_CUDA_INFO"
	.align	4


	//----- nvinfo : EIATTR_REGCOUNT
	.align		4
        /*0000*/ 	.byte	0x04, 0x2f
        /*0002*/ 	.short	(.L_15 - .L_14)
	.align		4
.L_14:
        /*0004*/ 	.word	index@(_ZN7cutlass13device_kernelINS_4gemm6kernel13GemmUniversalINS1_17GroupProblemShapeIN4cute5tupleIJiiiEEEEENS1_10collective13CollectiveMmaINS1_39MainloopSm90ArrayTmaGmmaWarpSpecializedILi2ENS6_IJNS5_1CILi2EEENSC_ILi1EEESE_EEENS1_43KernelPtrArrayTmaWarpSpecializedCooperativeEEENS6_IJNSC_ILi256EEENSC_ILi128EEESJ_EEENS_6half_tEPNS6_IJlSE_NSC_ILi0EEEEEESL_SO_NS5_8TiledMMAINS5_8MMA_AtomIJNS5_4SM904GMMA26MMA_64x128x16_F32F16F16_SSILNSS_5MajorE0ELSU_0ELNSS_7ScaleInE1ELSV_1EEEEEENS5_6LayoutISF_NS6_IJSE_SM_SM_EEEEENS6_IJNS5_10UnderscoreES11_S11_EEEEENS5_13SM90_TMA_LOADENS5_14ComposedLayoutINS5_7SwizzleILi3ELi4ELi3EEENS5_18smem_ptr_flag_bitsILi16EEENSY_INS6_IJNSC_ILi8EEENSC_ILi64EEEEEENS6_IJS1B_SE_EEEEEEEvNS5_8identityENS5_23SM90_TMA_LOAD_MULTICASTES1F_vS1G_EENS_8epilogue10collective18CollectiveEpilogueINS1J_30Sm90PtrArrayTmaWarpSpecializedILi4ELi2ELi16ELb1ELb0ELi2EEEJSK_NS6_IJSJ_NSC_ILi32EEEEEESL_PNS6_IJSE_lSM_EEESL_S1R_NS1J_6fusion15FusionCallbacksIS1N_NS1S_17LinearCombinationISL_fSL_fLNS_15FloatRoundStyleE2EEESK_S1P_JEEES14_NS15_IS17_S19_NSY_INS6_IJS1B_S1A_EEENS6_IJSE_S1B_EEEEEEENS5_17SM75_U16x8_LDSM_TENS5_14SM90_TMA_STOREES21_NS5_17SM90_U16x8_STSM_TENS5_9Copy_AtomIJNS5_17SM90_U32x4_STSM_NESL_EEEvEEEvvEEEEvNT_6ParamsE)
        /*0008*/ 	.word	0x000000a8


	//----- nvinfo : EIATTR_FRAME_SIZE
	.align		4
.L_15:
        /*000c*/ 	.byte	0x04, 0x11
        /*000e*/ 	.short	(.L_17 - .L_16)
	.align		4
.L_16:
        /*0010*/ 	.word	index@($__internal_0_$__cuda_sm20_div_u64)
        /*0014*/ 	.word	0x00000000


	//----- nvinfo : EIATTR_FRAME_SIZE
	.align		4
.L_17:
        /*0018*/ 	.byte	0x04, 0x11
        /*001a*/ 	.short	(.L_19 - .L_18)
	.align		4
.L_18:
        /*001c*/ 	.word	index@(_ZN7cutlass13device_kernelINS_4gemm6kernel13GemmUniversalINS1_17GroupProblemShapeIN4cute5tupleIJiiiEEEEENS1_10collective13CollectiveMmaINS1_39MainloopSm90ArrayTmaGmmaWarpSpecializedILi2ENS6_IJNS5_1CILi2EEENSC_ILi1EEESE_EEENS1_43KernelPtrArrayTmaWarpSpecializedCooperativeEEENS6_IJNSC_ILi256EEENSC_ILi128EEESJ_EEENS_6half_tEPNS6_IJlSE_NSC_ILi0EEEEEESL_SO_NS5_8TiledMMAINS5_8MMA_AtomIJNS5_4SM904GMMA26MMA_64x128x16_F32F16F16_SSILNSS_5MajorE0ELSU_0ELNSS_7ScaleInE1ELSV_1EEEEEENS5_6LayoutISF_NS6_IJSE_SM_SM_EEEEENS6_IJNS5_10UnderscoreES11_S11_EEEEENS5_13SM90_TMA_LOADENS5_14ComposedLayoutINS5_7SwizzleILi3ELi4ELi3EEENS5_18smem_ptr_flag_bitsILi16EEENSY_INS6_IJNSC_ILi8EEENSC_ILi64EEEEEENS6_IJS1B_SE_EEEEEEEvNS5_8identityENS5_23SM90_TMA_LOAD_MULTICASTES1F_vS1G_EENS_8epilogue10collective18CollectiveEpilogueINS1J_30Sm90PtrArrayTmaWarpSpecializedILi4ELi2ELi16ELb1ELb0ELi2EEEJSK_NS6_IJSJ_NSC_ILi32EEEEEESL_PNS6_IJSE_lSM_EEESL_S1R_NS1J_6fusion15FusionCallbacksIS1N_NS1S_17LinearCombinationISL_fSL_fLNS_15FloatRoundStyleE2EEESK_S1P_JEEES14_NS15_IS17_S19_NSY_INS6_IJS1B_S1A_EEENS6_IJSE_S1B_EEEEEEENS5_17SM75_U16x8_LDSM_TENS5_14SM90_TMA_STOREES21_NS5_17SM90_U16x8_STSM_TENS5_9Copy_AtomIJNS5_17SM90_U32x4_STSM_NESL_EEEvEEEvvEEEEvNT_6ParamsE)
        /*0020*/ 	.word	0x00000000


	//----- nvinfo : EIATTR_MIN_STACK_SIZE
	.align		4
.L_19:
        /*0024*/ 	.byte	0x04, 0x12
        /*0026*/ 	.short	(.L_21 - .L_20)
	.align		4
.L_20:
        /*0028*/ 	.word	index@(_ZN7cutlass13device_kernelINS_4gemm6kernel13GemmUniversalINS1_17GroupProblemShapeIN4cute5tupleIJiiiEEEEENS1_10collective13CollectiveMmaINS1_39MainloopSm90ArrayTmaGmmaWarpSpecializedILi2ENS6_IJNS5_1CILi2EEENSC_ILi1EEESE_EEENS1_43KernelPtrArrayTmaWarpSpecializedCooperativeEEENS6_IJNSC_ILi256EEENSC_ILi128EEESJ_EEENS_6half_tEPNS6_IJlSE_NSC_ILi0EEEEEESL_SO_NS5_8TiledMMAINS5_8MMA_AtomIJNS5_4SM904GMMA26MMA_64x128x16_F32F16F16_SSILNSS_5MajorE0ELSU_0ELNSS_7ScaleInE1ELSV_1EEEEEENS5_6LayoutISF_NS6_IJSE_SM_SM_EEEEENS6_IJNS5_10UnderscoreES11_S11_EEEEENS5_13SM90_TMA_LOADENS5_14ComposedLayoutINS5_7SwizzleILi3ELi4ELi3EEENS5_18smem_ptr_flag_bitsILi16EEENSY_INS6_IJNSC_ILi8EEENSC_ILi64EEEEEENS6_IJS1B_SE_EEEEEEEvNS5_8identityENS5_23SM90_TMA_LOAD_MULTICASTES1F_vS1G_EENS_8epilogue10collective18CollectiveEpilogueINS1J_30Sm90PtrArrayTmaWarpSpecializedILi4ELi2ELi16ELb1ELb0ELi2EEEJSK_NS6_IJSJ_NSC_ILi32EEEEEESL_PNS6_IJSE_lSM_EEESL_S1R_NS1J_6fusion15FusionCallbacksIS1N_NS1S_17LinearCombinationISL_fSL_fLNS_15FloatRoundStyleE2EEESK_S1P_JEEES14_NS15_IS17_S19_NSY_INS6_IJS1B_S1A_EEENS6_IJSE_S1B_EEEEEEENS5_17SM75_U16x8_LDSM_TENS5_14SM90_TMA_STOREES21_NS5_17SM90_U16x8_STSM_TENS5_9Copy_AtomIJNS5_17SM90_U32x4_STSM_NESL_EEEvEEEvvEEEEvNT_6ParamsE)
        /*002c*/ 	.word	0x00000000
.L_21:


//--------------------- .nv.compat                --------------------------
	.section	.nv.compat,"",@"SHT_CUDA_COMPAT_INFO"
	.align	4
        /*0000*/ 	.byte	0x02, 0x09, 0x01, 0x00, 0x02, 0x02, 0x04, 0x00, 0x02, 0x05, 0x05, 0x00, 0x03, 0x07, 0x01, 0x01
        /*0010*/ 	.byte	0x02, 0x03, 0x03, 0x00, 0x02, 0x06, 0x01, 0x00, 0x04, 0x0b, 0x08, 0x00, 0x00, 0x00, 0x00, 0x00
        /*0020*/ 	.byte	0x00, 0x00, 0x00, 0x00


//--------------------- .nv.info._ZN7cutlass13device_kernelINS_4gemm6kernel13GemmUniversalINS1_17GroupProblemShapeIN4cute5tupleIJiiiEEEEENS1_10collective13CollectiveMmaINS1_39MainloopSm90ArrayTmaGmmaWarpSpecializedILi2ENS6_IJNS5_1CILi2EEENSC_ILi1EEESE_EEENS1_43KernelPtrArrayTmaWarpSpecializedCooperativeEEENS6_IJNSC_ILi256EEENSC_ILi128EEESJ_EEENS_6half_tEPNS6_IJlSE_NSC_ILi0EEEEEESL_SO_NS5_8TiledMMAINS5_8MMA_AtomIJNS5_4SM904GMMA26MMA_64x128x16_F32F16F16_SSILNSS_5MajorE0ELSU_0ELNSS_7ScaleInE1ELSV_1EEEEEENS5_6LayoutISF_NS6_IJSE_SM_SM_EEEEENS6_IJNS5_10UnderscoreES11_S11_EEEEENS5_13SM90_TMA_LOADENS5_14ComposedLayoutINS5_7SwizzleILi3ELi4ELi3EEENS5_18smem_ptr_flag_bitsILi16EEENSY_INS6_IJNSC_ILi8EEENSC_ILi64EEEEEENS6_IJS1B_SE_EEEEEEEvNS5_8identityENS5_23SM90_TMA_LOAD_MULTICASTES1F_vS1G_EENS_8epilogue10collective18CollectiveEpilogueINS1J_30Sm90PtrArrayTmaWarpSpecializedILi4ELi2ELi16ELb1ELb0ELi2EEEJSK_NS6_IJSJ_NSC_ILi32EEEEEESL_PNS6_IJSE_lSM_EEESL_S1R_NS1J_6fusion15FusionCallbacksIS1N_NS1S_17LinearCombinationISL_fSL_fLNS_15FloatRoundStyleE2EEESK_S1P_JEEES14_NS15_IS17_S19_NSY_INS6_IJS1B_S1A_EEENS6_IJSE_S1B_EEEEEEENS5_17SM75_U16x8_LDSM_TENS5_14SM90_TMA_STOREES21_NS5_17SM90_U16x8_STSM_TENS5_9Copy_AtomIJNS5_17SM90_U32x4_STSM_NESL_EEEvEEEvvEEEEvNT_6ParamsE --------------------------
	.section	.nv.info._ZN7cutlass13device_kernelINS_4gemm6kernel13GemmUniversalINS1_17GroupProblemShapeIN4cute5tupleIJiiiEEEEENS1_10collective13CollectiveMmaINS1_39MainloopSm90ArrayTmaGmmaWarpSpecializedILi2ENS6_IJNS5_1CILi2EEENSC_ILi1EEESE_EEENS1_43KernelPtrArrayTmaWarpSpecializedCooperativeEEENS6_IJNSC_ILi256EEENSC_ILi128EEESJ_EEENS_6half_tEPNS6_IJlSE_NSC_ILi0EEEEEESL_SO_NS5_8TiledMMAINS5_8MMA_AtomIJNS5_4SM904GMMA26MMA_64x128x16_F32F16F16_SSILNSS_5MajorE0ELSU_0ELNSS_7ScaleInE1ELSV_1EEEEEENS5_6LayoutISF_NS6_IJSE_SM_SM_EEEEENS6_IJNS5_10UnderscoreES11_S11_EEEEENS5_13SM90_TMA_LOADENS5_14ComposedLayoutINS5_7SwizzleILi3ELi4ELi3EEENS5_18smem_ptr_flag_bitsILi16EEENSY_INS6_IJNSC_ILi8EEENSC_ILi64EEEEEENS6_IJS1B_SE_EEEEEEEvNS5_8identityENS5_23SM90_TMA_LOAD_MULTICASTES1F_vS1G_EENS_8epilogue10collective18CollectiveEpilogueINS1J_30Sm90PtrArrayTmaWarpSpecializedILi4ELi2ELi16ELb1ELb0ELi2EEEJSK_NS6_IJSJ_NSC_ILi32EEEEEESL_PNS6_IJSE_lSM_EEESL_S1R_NS1J_6fusion15FusionCallbacksIS1N_NS1S_17LinearCombinationISL_fSL_fLNS_15FloatRoundStyleE2EEESK_S1P_JEEES14_NS15_IS17_S19_NSY_INS6_IJS1B_S1A_EEENS6_IJSE_S1B_EEEEEEENS5_17SM75_U16x8_LDSM_TENS5_14SM90_TMA_STOREES21_NS5_17SM90_U16x8_STSM_TENS5_9Copy_AtomIJNS5_17SM90_U32x4_STSM_NESL_EEEvEEEvvEEEEvNT_6ParamsE,"",@"SHT_CUDA_INFO"
	.sectionflags	@""
	.align	4


	//----- nvinfo : EIATTR_CUDA_API_VERSION
	.align		4
        /*0000*/ 	.byte	0x04, 0x37
        /*0002*/ 	.short	(.L_23 - .L_22)
.L_22:
        /*0004*/ 	.word	0x00000082


	//----- nvinfo : EIATTR_KPARAM_INFO
	.align		4
.L_23:
        /*0008*/ 	.byte	0x04, 0x17
        /*000a*/ 	.short	(.L_25 - .L_24)
.L_24:
        /*000c*/ 	.word	0x00000000
        /*0010*/ 	.short	0x0000
        /*0012*/ 	.short	0x0070
        /*0014*/ 	.byte	0x00, 0xf0, 0x01, 0x1c


	//----- nvinfo : EIATTR_SPARSE_MMA_MASK
	.align		4
.L_25:
        /*0018*/ 	.byte	0x03, 0x50
        /*001a*/ 	.short	0x0000


	//----- nvinfo : EIATTR_MAXREG_COUNT
	.align		4
        /*001c*/ 	.byte	0x03, 0x1b
        /*001e*/ 	.short	0x00a8


	//----- nvinfo : EIATTR_NUM_BARRIERS
	.align		4
        /*0020*/ 	.byte	0x02, 0x4c
        /*0022*/ 	.byte	0x02
	.zero		1


	//----- nvinfo : EIATTR_EXTERNS
	.align		4
        /*0024*/ 	.byte	0x04, 0x0f
        /*0026*/ 	.short	(.L_27 - .L_26)


	//   ....[0]....
	.align		4
.L_26:
        /*0028*/ 	.word	index@(__assertfail)


	//----- nvinfo : EIATTR_MERCURY_ISA_VERSION
	.align		4
.L_27:
        /*002c*/ 	.byte	0x03, 0x5f
        /*002e*/ 	.short	0x0101


	//----- nvinfo : EIATTR_INT_WARP_WIDE_INSTR_OFFSETS
	.align		4
        /*0030*/ 	.byte	0x04, 0x31
        /*0032*/ 	.short	(.L_29 - .L_28)


	//   ....[0]....
.L_28:
        /*0034*/ 	.word	0x00001290


	//   ....[1]....
        /*0038*/ 	.word	0x000012b0


	//   ....[2]....
        /*003c*/ 	.word	0x000013e0


	//----- nvinfo : EIATTR_COOP_GROUP_MASK_REGIDS
	.align		4
.L_29:
        /*0040*/ 	.byte	0x04, 0x29
        /*0042*/ 	.short	(.L_31 - .L_30)


	//   ....[0]....
.L_30:
        /*0044*/ 	.word	0xffffffff


	//   ....[1]....
        /*0048*/ 	.word	0xffffffff


	//   ....[2]....
        /*004c*/ 	.word	0xffffffff


	//   ....[3]....
        /*0050*/ 	.word	0xffffffff


	//   ....[4]....
        /*0054*/ 	.word	0xffffffff


	//   ....[5]....
        /*0058*/ 	.word	0xffffffff


	//   ....[6]....
        /*005c*/ 	.word	0xffffffff


	//   ....[7]....
        /*0060*/ 	.word	0xffffffff


	//   ....[8]....
        /*0064*/ 	.word	0xffffffff


	//   ....[9]....
        /*0068*/ 	.word	0xffffffff


	//   ....[10]....
        /*006c*/ 	.word	0xffffffff


	//   ....[11]....
        /*0070*/ 	.word	0xffffffff


	//   ....[12]....
        /*0074*/ 	.word	0xffffffff


	//   ....[13]....
        /*0078*/ 	.word	0xffffffff


	//   ....[14]....
        /*007c*/ 	.word	0xffffffff


	//   ....[15]....
        /*0080*/ 	.word	0xffffffff


	//   ....[16]....
        /*0084*/ 	.word	0xffffffff


	//   ....[17]....
        /*0088*/ 	.word	0xffffffff


	//   ....[18]....
        /*008c*/ 	.word	0xffffffff


	//   ....[19]....
        /*0090*/ 	.word	0xffffffff


	//   ....[20]....
        /*0094*/ 	.word	0xffffffff


	//   ....[21]....
        /*0098*/ 	.word	0xffffffff


	//   ....[22]....
        /*009c*/ 	.word	0xffffffff


	//   ....[23]....
        /*00a0*/ 	.word	0xffffffff


	//   ....[24]....
        /*00a4*/ 	.word	0xffffffff


	//   ....[25]....
        /*00a8*/ 	.word	0xffffffff


	//   ....[26]....
        /*00ac*/ 	.word	0xffffffff


	//   ....[27]....
        /*00b0*/ 	.word	0xffffffff


	//   ....[28]....
        /*00b4*/ 	.word	0xffffffff


	//   ....[29]....
        /*00b8*/ 	.word	0xffffffff


	//   ....[30]....
        /*00bc*/ 	.word	0xffffffff


	//   ....[31]....
        /*00c0*/ 	.word	0xffffffff


	//   ....[32]....
        /*00c4*/ 	.word	0xffffffff


	//   ....[33]....
        /*00c8*/ 	.word	0xffffffff


	//   ....[34]....
        /*00cc*/ 	.word	0xffffffff


	//   ....[35]....
        /*00d0*/ 	.word	0xffffffff


	//   ....[36]....
        /*00d4*/ 	.word	0xffffffff


	//   ....[37]....
        /*00d8*/ 	.word	0xffffffff


	//   ....[38]....
        /*00dc*/ 	.word	0xffffffff


	//   ....[39]....
        /*00e0*/ 	.word	0xffffffff


	//   ....[40]....
        /*00e4*/ 	.word	0xffffffff


	//   ....[41]....
        /*00e8*/ 	.word	0xffffffff


	//   ....[42]....
        /*00ec*/ 	.word	0xffffffff


	//   ....[43]....
        /*00f0*/ 	.word	0xffffffff


	//   ....[44]....
        /*00f4*/ 	.word	0xffffffff


	//   ....[45]....
        /*00f8*/ 	.word	0xffffffff


	//   ....[46]....
        /*00fc*/ 	.word	0xffffffff


	//   ....[47]....
        /*0100*/ 	.word	0xffffffff


	//   ....[48]....
        /*0104*/ 	.word	0xffffffff


	//   ....[49]....
        /*0108*/ 	.word	0xffffffff


	//   ....[50]....
        /*010c*/ 	.word	0xffffffff


	//   ....[51]....
        /*0110*/ 	.word	0xffffffff


	//   ....[52]....
        /*0114*/ 	.word	0xffffffff


	//   ....[53]....
        /*0118*/ 	.word	0xffffffff


	//   ....[54]....
        /*011c*/ 	.word	0xffffffff


	//   ....[55]....
        /*0120*/ 	.word	0xffffffff


	//   ....[56]....
        /*0124*/ 	.word	0xffffffff


	//   ....[57]....
        /*0128*/ 	.word	0xffffffff


	//   ....[58]....
        /*012c*/ 	.word	0xffffffff


	//   ....[59]....
        /*0130*/ 	.word	0xffffffff


	//   ....[60]....
        /*0134*/ 	.word	0xffffffff


	//   ....[61]....
        /*0138*/ 	.word	0xffffffff


	//   ....[62]....
        /*013c*/ 	.word	0xffffffff


	//   ....[63]....
        /*0140*/ 	.word	0xffffffff


	//   ....[64]....
        /*0144*/ 	.word	0xffffffff


	//   ....[65]....
        /*0148*/ 	.word	0xffffffff


	//   ....[66]....
        /*014c*/ 	.word	0xffffffff


	//   ....[67]....
        /*0150*/ 	.word	0xffffffff


	//   ....[68]....
        /*0154*/ 	.word	0xffffffff


	//   ....[69]....
        /*0158*/ 	.word	0xffffffff


	//   ....[70]....
        /*015c*/ 	.word	0xffffffff


	//   ....[71]....
        /*0160*/ 	.word	0xffffffff


	//   ....[72]....
        /*0164*/ 	.word	0xffffffff


	//   ....[73]....
        /*0168*/ 	.word	0xffffffff


	//   ....[74]....
        /*016c*/ 	.word	0xffffffff


	//   ....[75]....
        /*0170*/ 	.word	0xffffffff


	//   ....[76]....
        /*0174*/ 	.word	0xffffffff


	//   ....[77]....
        /*0178*/ 	.word	0xffffffff


	//   ....[78]....
        /*017c*/ 	.word	0xffffffff


	//   ....[79]....
        /*0180*/ 	.word	0x0500000f


	//----- nvinfo : EIATTR_COOP_GROUP_INSTR_OFFSETS
	.align		4
.L_31:
        /*0184*/ 	.byte	0x04, 0x28
        /*0186*/ 	.short	(.L_33 - .L_32)


	//   ....[0]....
.L_32:
        /*0188*/ 	.word	0x000007d0


	//   ....[1]....
        /*018c*/ 	.word	0x00000880


	//   ....[2]....
        /*0190*/ 	.word	0x00000d20


	//   ....[3]....
        /*0194*/ 	.word	0x00000ee0


	//   ....[4]....
        /*0198*/ 	.word	0x00001150


	//   ....[5]....
        /*019c*/ 	.word	0x00001500


	//   ....[6]....
        /*01a0*/ 	.word	0x00001c60


	//   ....[7]....
        /*01a4*/ 	.word	0x00001c90


	//   ....[8]....
        /*01a8*/ 	.word	0x00001d10


	//   ....[9]....
        /*01ac*/ 	.word	0x00001d20


	//   ....[10]....
        /*01b0*/ 	.word	0x00001d60


	//   ....[11]....
        /*01b4*/ 	.word	0x00001d80


	//   ....[12]....
        /*01b8*/ 	.word	0x00001dc0


	//   ....[13]....
        /*01bc*/ 	.word	0x00001de0


	//   ....[14]....
        /*01c0*/ 	.word	0x00001e20


	//   ....[15]....
        /*01c4*/ 	.word	0x00001e40


	//   ....[16]....
        /*01c8*/ 	.word	0x00001eb0


	//   ....[17]....
        /*01cc*/ 	.word	0x00001fd0


	//   ....[18]....
        /*01d0*/ 	.word	0x00001ff0


	//   ....[19]....
        /*01d4*/ 	.word	0x00002640


	//   ....[20]....
        /*01d8*/ 	.word	0x00002650


	//   ....[21]....
        /*01dc*/ 	.word	0x000026a0


	//   ....[22]....
        /*01e0*/ 	.word	0x000026b0


	//   ....[23]....
        /*01e4*/ 	.word	0x00002700


	//   ....[24]....
        /*01e8*/ 	.word	0x00002710


	//   ....[25]....
        /*01ec*/ 	.word	0x00002760


	//   ....[26]....
        /*01f0*/ 	.word	0x00002770


	//   ....[27]....
        /*01f4*/ 	.word	0x000027c0


	//   ....[28]....
        /*01f8*/ 	.word	0x000027d0


	//   ....[29]....
        /*01fc*/ 	.word	0x00002860


	//   ....[30]....
        /*0200*/ 	.word	0x000028b0


	//   ....[31]....
        /*0204*/ 	.word	0x00002940


	//   ....[32]....
        /*0208*/ 	.word	0x00002960


	//   ....[33]....
        /*020c*/ 	.word	0x00002970


	//   ....[34]....
        /*0210*/ 	.word	0x00002980


	//   ....[35]....
        /*0214*/ 	.word	0x00002990


	//   ....[36]....
        /*0218*/ 	.word	0x000029a0


	//   ....[37]....
        /*021c*/ 	.word	0x00002f50


	//   ....[38]....
        /*0220*/ 	.word	0x000031f0


	//   ....[39]....
        /*0224*/ 	.word	0x000035a0


	//   ....[40]....
        /*0228*/ 	.word	0x00003a20


	//   ....[41]....
        /*022c*/ 	.word	0x00008d00


	//   ....[42]....
        /*0230*/ 	.word	0x00009270


	//   ....[43]....
        /*0234*/ 	.word	0x00009610


	//   ....[44]....
        /*0238*/ 	.word	0x0000abb0


	//   ....[45]....
        /*023c*/ 	.word	0x0000b280


	//   ....[46]....
        /*0240*/ 	.word	0x0000b7d0


	//   ....[47]....
        /*0244*/ 	.word	0x0000c710


	//   ....[48]....
        /*0248*/ 	.word	0x0000d430


	//   ....[49]....
        /*024c*/ 	.word	0x0000d450


	//   ....[50]....
        /*0250*/ 	.word	0x0000d4a0


	//   ....[51]....
        /*0254*/ 	.word	0x0000d4c0


	//   ....[52]....
        /*0258*/ 	.word	0x0000d500


	//   ....[53]....
        /*025c*/ 	.word	0x0000d530


	//   ....[54]....
        /*0260*/ 	.word	0x0000d570


	//   ....[55]....
        /*0264*/ 	.word	0x0000d5a0


	//   ....[56]....
        /*0268*/ 	.word	0x0000d5e0


	//   ....[57]....
        /*026c*/ 	.word	0x0000d610


	//   ....[58]....
        /*0270*/ 	.word	0x0000d6a0


	//   ....[59]....
        /*0274*/ 	.word	0x0000d7c0


	//   ....[60]....
        /*0278*/ 	.word	0x0000d7e0


	//   ....[61]....
        /*027c*/ 	.word	0x0000de30


	//   ....[62]....
        /*0280*/ 	.word	0x0000de40


	//   ....[63]....
        /*0284*/ 	.word	0x0000de90


	//   ....[64]....
        /*0288*/ 	.word	0x0000dea0


	//   ....[65]....
        /*028c*/ 	.word	0x0000def0


	//   ....[66]....
        /*0290*/ 	.word	0x0000df00


	//   ....[67]....
        /*0294*/ 	.word	0x0000df50


	//   ....[68]....
        /*0298*/ 	.word	0x0000df60


	//   ....[69]....
        /*029c*/ 	.word	0x0000dfb0


	//   ....[70]....
        /*02a0*/ 	.word	0x0000dfc0


	//   ....[71]....
        /*02a4*/ 	.word	0x0000e050


	//   ....[72]....
        /*02a8*/ 	.word	0x0000e0c0


	//   ....[73]....
        /*02ac*/ 	.word	0x0000e150


	//   ....[74]....
        /*02b0*/ 	.word	0x0000e170


	//   ....[75]....
        /*02b4*/ 	.word	0x0000e180


	//   ....[76]....
        /*02b8*/ 	.word	0x0000e190


	//   ....[77]....
        /*02bc*/ 	.word	0x0000e1a0


	//   ....[78]....
        /*02c0*/ 	.word	0x0000e1b0


	//   ....[79]....
        /*02c4*/ 	.word	0x0000f8e0


	//----- nvinfo : EIATTR_REG_RECONFIG
	.align		4
.L_33:
        /*02c8*/ 	.byte	0x01, 0x54
	.zero		2


	//----- nvinfo : EIATTR_SYSCALL_OFFSETS
	.align		4
        /*02cc*/ 	.byte	0x04, 0x46
        /*02ce*/ 	.short	(.L_35 - .L_34)


	//   ....[0]....
.L_34:
        /*02d0*/ 	.word	0x000052b0


	//   ....[1]....
        /*02d4*/ 	.word	0x000053a0


	//----- nvinfo : EIATTR_MBARRIER_INSTR_OFFSETS
	.align		4
.L_35:
        /*02d8*/ 	.byte	0x04, 0x39
        /*02da*/ 	.short	(.L_37 - .L_36)


	//   ....[0]....
.L_36:
        /*02dc*/ 	.word	0x00000c00
        /*02e0*/ 	.word	0x000000ff
        /*02e4*/ 	.word	0x00038400
        /*02e8*/ 	.short	0x0100
        /*02ea*/ 	.byte	0x0b
	.zero		1


	//   ....[1]....
        /*02ec*/ 	.word	0x00000c10
        /*02f0*/ 	.word	0x000000ff
        /*02f4*/ 	.word	0x00038440
        /*02f8*/ 	.short	0x0100
        /*02fa*/ 	.byte	0x0b
	.zero		1


	//   ....[2]....
        /*02fc*/ 	.word	0x00000c20
        /*0300*/ 	.word	0x000000ff
        /*0304*/ 	.word	0x00038408
        /*0308*/ 	.short	0x0100
        /*030a*/ 	.byte	0x0b
	.zero		1


	//   ....[3]....
        /*030c*/ 	.word	0x00000c30
        /*0310*/ 	.word	0x000000ff
        /*0314*/ 	.word	0x00038448
        /*0318*/ 	.short	0x0100
        /*031a*/ 	.byte	0x0b
	.zero		1


	//   ....[4]....
        /*031c*/ 	.word	0x00000c40
        /*0320*/ 	.word	0x000000ff
        /*0324*/ 	.word	0x00038410
        /*0328*/ 	.short	0x0100
        /*032a*/ 	.byte	0x0b
	.zero		1


	//   ....[5]....
        /*032c*/ 	.word	0x00000c50
        /*0330*/ 	.word	0x000000ff
        /*0334*/ 	.word	0x00038450
        /*0338*/ 	.short	0x0100
        /*033a*/ 	.byte	0x0b
	.zero		1


	//   ....[6]....
        /*033c*/ 	.word	0x00000c60
        /*0340*/ 	.word	0x000000ff
        /*0344*/ 	.word	0x00038418
        /*0348*/ 	.short	0x0100
        /*034a*/ 	.byte	0x0b
	.zero		1


	//   ....[7]....
        /*034c*/ 	.word	0x00000c70
        /*0350*/ 	.word	0x000000ff
        /*0354*/ 	.word	0x00038458
        /*0358*/ 	.short	0x0100
        /*035a*/ 	.byte	0x0b
	.zero		1


	//   ....[8]....
        /*035c*/ 	.word	0x00000c80
        /*0360*/ 	.word	0x000000ff
        /*0364*/ 	.word	0x00038420
        /*0368*/ 	.short	0x0100
        /*036a*/ 	.byte	0x0b
	.zero		1


	//   ....[9]....
        /*036c*/ 	.word	0x00000c90
        /*0370*/ 	.word	0x000000ff
        /*0374*/ 	.word	0x00038460
        /*0378*/ 	.short	0x0100
        /*037a*/ 	.byte	0x0b
	.zero		1


	//   ....[10]....
        /*037c*/ 	.word	0x00000ca0
        /*0380*/ 	.word	0x000000ff
        /*0384*/ 	.word	0x00038428
        /*0388*/ 	.short	0x0100
        /*038a*/ 	.byte	0x0b
	.zero		1


	//   ....[11]....
        /*038c*/ 	.word	0x00000cb0
        /*0390*/ 	.word	0x000000ff
        /*0394*/ 	.word	0x00038468
        /*0398*/ 	.short	0x0100
        /*039a*/ 	.byte	0x0b
	.zero		1


	//   ....[12]....
        /*039c*/ 	.word	0x00000cc0
        /*03a0*/ 	.word	0x000000ff
        /*03a4*/ 	.word	0x00038430
        /*03a8*/ 	.short	0x0100
        /*03aa*/ 	.byte	0x0b
	.zero		1


	//   ....[13]....
        /*03ac*/ 	.word	0x00000cd0
        /*03b0*/ 	.word	0x000000ff
        /*03b4*/ 	.word	0x00038470
        /*03b8*/ 	.short	0x0100
        /*03ba*/ 	.byte	0x0b
	.zero		1


	//   ....[14]....
        /*03bc*/ 	.word	0x00000ce0
        /*03c0*/ 	.word	0x000000ff
        /*03c4*/ 	.word	0x00038438
        /*03c8*/ 	.short	0x0100
        /*03ca*/ 	.byte	0x0b
	.zero		1


	//   ....[15]....
        /*03cc*/ 	.word	0x00000cf0
        /*03d0*/ 	.word	0x000000ff
        /*03d4*/ 	.word	0x00038478
        /*03d8*/ 	.short	0x0100
        /*03da*/ 	.byte	0x0b
	.zero		1


	//   ....[16]....
        /*03dc*/ 	.word	0x00000e90
        /*03e0*/ 	.word	0x000000ff
        /*03e4*/ 	.word	0x00038480
        /*03e8*/ 	.short	0x0100
        /*03ea*/ 	.byte	0x0b
	.zero		1


	//   ....[17]....
        /*03ec*/ 	.word	0x00000ea0
        /*03f0*/ 	.word	0x000000ff
        /*03f4*/ 	.word	0x00038490
        /*03f8*/ 	.short	0x0100
        /*03fa*/ 	.byte	0x0b
	.zero		1


	//   ....[18]....
        /*03fc*/ 	.word	0x00000eb0
        /*0400*/ 	.word	0x000000ff
        /*0404*/ 	.word	0x00038488
        /*0408*/ 	.short	0x0100
        /*040a*/ 	.byte	0x0b
	.zero		1


	//   ....[19]....
        /*040c*/ 	.word	0x00000ec0
        /*0410*/ 	.word	0x000000ff
        /*0414*/ 	.word	0x00038498
        /*0418*/ 	.short	0x0100
        /*041a*/ 	.byte	0x0b
	.zero		1


	//   ....[20]....
        /*041c*/ 	.word	0x000010b0
        /*0420*/ 	.word	0x000000ff
        /*0424*/ 	.word	0x000384a0
        /*0428*/ 	.short	0x0100
        /*042a*/ 	.byte	0x06
	.zero		1


	//   ....[21]....
        /*042c*/ 	.word	0x000010c0
        /*0430*/ 	.word	0x000000ff
        /*0434*/ 	.word	0x000384c0
        /*0438*/ 	.short	0x0100
        /*043a*/ 	.byte	0x06
	.zero		1


	//   ....[22]....
        /*043c*/ 	.word	0x000010d0
        /*0440*/ 	.word	0x000000ff
        /*0444*/ 	.word	0x000384a8
        /*0448*/ 	.short	0x0100
        /*044a*/ 	.byte	0x06
	.zero		1


	//   ....[23]....
        /*044c*/ 	.word	0x000010e0
        /*0450*/ 	.word	0x000000ff
        /*0454*/ 	.word	0x000384c8
        /*0458*/ 	.short	0x0100
        /*045a*/ 	.byte	0x06
	.zero		1


	//   ....[24]....
        /*045c*/ 	.word	0x000010f0
        /*0460*/ 	.word	0x000000ff
        /*0464*/ 	.word	0x000384b0
        /*0468*/ 	.short	0x0100
        /*046a*/ 	.byte	0x06
	.zero		1


	//   ....[25]....
        /*046c*/ 	.word	0x00001100
        /*0470*/ 	.word	0x000000ff
        /*0474*/ 	.word	0x000384d0
        /*0478*/ 	.short	0x0100
        /*047a*/ 	.byte	0x06
	.zero		1


	//   ....[26]....
        /*047c*/ 	.word	0x00001110
        /*0480*/ 	.word	0x000000ff
        /*0484*/ 	.word	0x000384b8
        /*0488*/ 	.short	0x0100
        /*048a*/ 	.byte	0x06
	.zero		1


	//   ....[27]....
        /*048c*/ 	.word	0x00001120
        /*0490*/ 	.word	0x000000ff
        /*0494*/ 	.word	0x000384d8
        /*0498*/ 	.short	0x0100
        /*049a*/ 	.byte	0x06
	.zero		1


	//   ....[28]....
        /*049c*/ 	.word	0x00001430
        /*04a0*/ 	.word	0x000000ff
        /*04a4*/ 	.word	0x000384e0
        /*04a8*/ 	.short	0x0100
        /*04aa*/ 	.byte	0x06
	.zero		1


	//   ....[29]....
        /*04ac*/ 	.word	0x000014a0
        /*04b0*/ 	.word	0x000000ff
        /*04b4*/ 	.word	0x000384e8
        /*04b8*/ 	.short	0x0100
        /*04ba*/ 	.byte	0x06
	.zero		1


	//   ....[30]....
        /*04bc*/ 	.word	0x00003f90
        /*04c0*/ 	.word	0x000000ff
        /*04c4*/ 	.word	0x00038480
        /*04c8*/ 	.short	0x010a
        /*04ca*/ 	.byte	0x04
	.zero		1


	//   ....[31]....
        /*04cc*/ 	.word	0x00003fd0
        /*04d0*/ 	.word	0x000000ff
        /*04d4*/ 	.word	0x00038480
        /*04d8*/ 	.short	0x010a
        /*04da*/ 	.byte	0x04
	.zero		1


	//   ....[32]....
        /*04dc*/ 	.word	0x00004790
        /*04e0*/ 	.word	0x000000ff
        /*04e4*/ 	.word	0x00038480
        /*04e8*/ 	.short	0x010a
        /*04ea*/ 	.byte	0x04
	.zero		1


	//   ....[33]....
        /*04ec*/ 	.word	0x000047d0
        /*04f0*/ 	.word	0x000000ff
        /*04f4*/ 	.word	0x00038480
        /*04f8*/ 	.short	0x010a
        /*04fa*/ 	.byte	0x04
	.zero		1


	//   ....[34]....
        /*04fc*/ 	.word	0x00004ee0
        /*0500*/ 	.word	0x00000005
        /*0504*/ 	.word	0x00000000
        /*0508*/ 	.short	0x0101
        /*050a*/ 	.byte	0x3f
	.zero		1


	//   ....[35]....
        /*050c*/ 	.word	0x000050b0
        /*0510*/ 	.word	0x00000003
        /*0514*/ 	.word	0x00000000
        /*0518*/ 	.short	0x0101
        /*051a*/ 	.byte	0x3f
	.zero		1


	//   ....[36]....
        /*051c*/ 	.word	0x00005750
        /*0520*/ 	.word	0x000000ff
        /*0524*/ 	.word	0x000384a0
        /*0528*/ 	.short	0x010a
        /*052a*/ 	.byte	0x2f
	.zero		1


	//   ....[37]....
        /*052c*/ 	.word	0x00005dd0
        /*0530*/ 	.word	0x000000ff
        /*0534*/ 	.word	0x00000000
        /*0538*/ 	.short	0x0101
        /*053a*/ 	.byte	0x04
	.zero		1


	//   ....[38]....
        /*053c*/ 	.word	0x00005e00
        /*0540*/ 	.word	0x000000ff
        /*0544*/ 	.word	0x000384a8
        /*0548*/ 	.short	0x010a
        /*054a*/ 	.byte	0x2f
	.zero		1


	//   ....[39]....
        /*054c*/ 	.word	0x000063a0
        /*0550*/ 	.word	0x000000ff
        /*0554*/ 	.word	0x00000000
        /*0558*/ 	.short	0x0101
        /*055a*/ 	.byte	0x04
	.zero		1


	//   ....[40]....
        /*055c*/ 	.word	0x000063d0
        /*0560*/ 	.word	0x000000ff
        /*0564*/ 	.word	0x000384b0
        /*0568*/ 	.short	0x010a
        /*056a*/ 	.byte	0x2f
	.zero		1


	//   ....[41]....
        /*056c*/ 	.word	0x000069a0
        /*0570*/ 	.word	0x000000ff
        /*0574*/ 	.word	0x00000000
        /*0578*/ 	.short	0x0101
        /*057a*/ 	.byte	0x04
	.zero		1


	//   ....[42]....
        /*057c*/ 	.word	0x000069d0
        /*0580*/ 	.word	0x000000ff
        /*0584*/ 	.word	0x000384b8
        /*0588*/ 	.short	0x010a
        /*058a*/ 	.byte	0x2f
	.zero		1


	//   ....[43]....
        /*058c*/ 	.word	0x00006fa0
        /*0590*/ 	.word	0x000000ff
        /*0594*/ 	.word	0x00000000
        /*0598*/ 	.short	0x0101
        /*059a*/ 	.byte	0x04
	.zero		1


	//   ....[44]....
        /*059c*/ 	.word	0x00006ff0
        /*05a0*/ 	.word	0x000000ff
        /*05a4*/ 	.word	0x000384a0
        /*05a8*/ 	.short	0x010a
        /*05aa*/ 	.byte	0x2f
	.zero		1


	//   ....[45]....
        /*05ac*/ 	.word	0x000075c0
        /*05b0*/ 	.word	0x000000ff
        /*05b4*/ 	.word	0x00000000
        /*05b8*/ 	.short	0x0101
        /*05ba*/ 	.byte	0x04
	.zero		1


	//   ....[46]....
        /*05bc*/ 	.word	0x000075f0
        /*05c0*/ 	.word	0x000000ff
        /*05c4*/ 	.word	0x000384a8
        /*05c8*/ 	.short	0x010a
        /*05ca*/ 	.byte	0x2f
	.zero		1


	//   ....[47]....
        /*05cc*/ 	.word	0x00007bc0
        /*05d0*/ 	.word	0x000000ff
        /*05d4*/ 	.word	0x00000000
        /*05d8*/ 	.short	0x0101
        /*05da*/ 	.byte	0x04
	.zero		1


	//   ....[48]....
        /*05dc*/ 	.word	0x00007bf0
        /*05e0*/ 	.word	0x000000ff
        /*05e4*/ 	.word	0x000384b0
        /*05e8*/ 	.short	0x010a
        /*05ea*/ 	.byte	0x2f
	.zero		1


	//   ....[49]....
        /*05ec*/ 	.word	0x000081c0
        /*05f0*/ 	.word	0x000000ff
        /*05f4*/ 	.word	0x00000000
        /*05f8*/ 	.short	0x0101
        /*05fa*/ 	.byte	0x04
	.zero		1


	//   ....[50]....
        /*05fc*/ 	.word	0x000081f0
        /*0600*/ 	.word	0x000000ff
        /*0604*/ 	.word	0x000384b8
        /*0608*/ 	.short	0x010a
        /*060a*/ 	.byte	0x2f
	.zero		1


	//   ....[51]....
        /*060c*/ 	.word	0x00008840
        /*0610*/ 	.word	0x000000ff
        /*0614*/ 	.word	0x00000000
        /*0618*/ 	.short	0x0101
        /*061a*/ 	.byte	0x05
	.zero		1


	//   ....[52]....
        /*061c*/ 	.word	0x00008890
        /*0620*/ 	.word	0x000000ff
        /*0624*/ 	.word	0x00038400
        /*0628*/ 	.short	0x010a
        /*062a*/ 	.byte	0x04
	.zero		1


	//   ....[53]....
        /*062c*/ 	.word	0x000089a0
        /*0630*/ 	.word	0x000000ff
        /*0634*/ 	.word	0x00000000
        /*0638*/ 	.short	0x0101
        /*063a*/ 	.byte	0x04
	.zero		1


	//   ....[54]....
        /*063c*/ 	.word	0x00008fa0
        /*0640*/ 	.word	0x000000ff
        /*0644*/ 	.word	0x00000000
        /*0648*/ 	.short	0x0101
        /*064a*/ 	.byte	0x2f
	.zero		1


	//   ....[55]....
        /*064c*/ 	.word	0x00009720
        /*0650*/ 	.word	0x000000ff
        /*0654*/ 	.word	0x000384e8
        /*0658*/ 	.short	0x010a
        /*065a*/ 	.byte	0x1f
	.zero		1


	//   ....[56]....
        /*065c*/ 	.word	0x00009820
        /*0660*/ 	.word	0x000000ff
        /*0664*/ 	.word	0x00038400
        /*0668*/ 	.short	0x010a
        /*066a*/ 	.byte	0x08
	.zero		1


	//   ....[57]....
        /*066c*/ 	.word	0x00009950
        /*0670*/ 	.word	0x000000ff
        /*0674*/ 	.word	0x00000000
        /*0678*/ 	.short	0x0101
        /*067a*/ 	.byte	0x08
	.zero		1


	//   ....[58]....
        /*067c*/ 	.word	0x00009b40
        /*0680*/ 	.word	0x000000ff
        /*0684*/ 	.word	0x000384c0
        /*0688*/ 	.short	0x010a
        /*068a*/ 	.byte	0x1f
	.zero		1


	//   ....[59]....
        /*068c*/ 	.word	0x00009c50
        /*0690*/ 	.word	0x000000ff
        /*0694*/ 	.word	0x000384a0
        /*0698*/ 	.short	0x010b
        /*069a*/ 	.byte	0x1f
	.zero		1


	//   ....[60]....
        /*069c*/ 	.word	0x00009cb0
        /*06a0*/ 	.word	0x000000ff
        /*06a4*/ 	.word	0x00000000
        /*06a8*/ 	.short	0x0101
        /*06aa*/ 	.byte	0x10
	.zero		1


	//   ....[61]....
        /*06ac*/ 	.word	0x00009ce0
        /*06b0*/ 	.word	0x000000ff
        /*06b4*/ 	.word	0x000384c8
        /*06b8*/ 	.short	0x010a
        /*06ba*/ 	.byte	0x1f
	.zero		1


	//   ....[62]....
        /*06bc*/ 	.word	0x00009e10
        /*06c0*/ 	.word	0x000000ff
        /*06c4*/ 	.word	0x000384a8
        /*06c8*/ 	.short	0x010b
        /*06ca*/ 	.byte	0x1f
	.zero		1


	//   ....[63]....
        /*06cc*/ 	.word	0x00009e80
        /*06d0*/ 	.word	0x000000ff
        /*06d4*/ 	.word	0x00000000
        /*06d8*/ 	.short	0x0101
        /*06da*/ 	.byte	0x24
	.zero		1


	//   ....[64]....
        /*06dc*/ 	.word	0x00009eb0
        /*06e0*/ 	.word	0x000000ff
        /*06e4*/ 	.word	0x000384d0
        /*06e8*/ 	.short	0x010a
        /*06ea*/ 	.byte	0x1f
	.zero		1


	//   ....[65]....
        /*06ec*/ 	.word	0x00009fd0
        /*06f0*/ 	.word	0x000000ff
        /*06f4*/ 	.word	0x000384b0
        /*06f8*/ 	.short	0x010b
        /*06fa*/ 	.byte	0x1f
	.zero		1


	//   ....[66]....
        /*06fc*/ 	.word	0x0000a030
        /*0700*/ 	.word	0x000000ff
        /*0704*/ 	.word	0x00000000
        /*0708*/ 	.short	0x0101
        /*070a*/ 	.byte	0x23
	.zero		1


	//   ....[67]....
        /*070c*/ 	.word	0x0000a060
        /*0710*/ 	.word	0x000000ff
        /*0714*/ 	.word	0x000384d8
        /*0718*/ 	.short	0x010a
        /*071a*/ 	.byte	0x1f
	.zero		1


	//   ....[68]....
        /*071c*/ 	.word	0x0000a180
        /*0720*/ 	.word	0x000000ff
        /*0724*/ 	.word	0x000384b8
        /*0728*/ 	.short	0x010b
        /*072a*/ 	.byte	0x1f
	.zero		1


	//   ....[69]....
        /*072c*/ 	.word	0x0000a1f0
        /*0730*/ 	.word	0x000000ff
        /*0734*/ 	.word	0x00000000
        /*0738*/ 	.short	0x0101
        /*073a*/ 	.byte	0x25
	.zero		1


	//   ....[70]....
        /*073c*/ 	.word	0x0000a230
        /*0740*/ 	.word	0x000000ff
        /*0744*/ 	.word	0x000384c0
        /*0748*/ 	.short	0x010a
        /*074a*/ 	.byte	0x1f
	.zero		1


	//   ....[71]....
        /*074c*/ 	.word	0x0000a340
        /*0750*/ 	.word	0x000000ff
        /*0754*/ 	.word	0x000384a0
        /*0758*/ 	.short	0x010b
        /*075a*/ 	.byte	0x1f
	.zero		1


	//   ....[72]....
        /*075c*/ 	.word	0x0000a380
        /*0760*/ 	.word	0x000000ff
        /*0764*/ 	.word	0x00000000
        /*0768*/ 	.short	0x0101
        /*076a*/ 	.byte	0x10
	.zero		1


	//   ....[73]....
        /*076c*/ 	.word	0x0000a3b0
        /*0770*/ 	.word	0x000000ff
        /*0774*/ 	.word	0x000384c8
        /*0778*/ 	.short	0x010a
        /*077a*/ 	.byte	0x1f
	.zero		1


	//   ....[74]....
        /*077c*/ 	.word	0x0000a4c0
        /*0780*/ 	.word	0x000000ff
        /*0784*/ 	.word	0x000384a8
        /*0788*/ 	.short	0x010b
        /*078a*/ 	.byte	0x1f
	.zero		1


	//   ....[75]....
        /*078c*/ 	.word	0x0000a500
        /*0790*/ 	.word	0x000000ff
        /*0794*/ 	.word	0x00000000
        /*0798*/ 	.short	0x0101
        /*079a*/ 	.byte	0x24
	.zero		1


	//   ....[76]....
        /*079c*/ 	.word	0x0000a540
        /*07a0*/ 	.word	0x000000ff
        /*07a4*/ 	.word	0x000384d0
        /*07a8*/ 	.short	0x010a
        /*07aa*/ 	.byte	0x1f
	.zero		1


	//   ....[77]....
        /*07ac*/ 	.word	0x0000a640
        /*07b0*/ 	.word	0x000000ff
        /*07b4*/ 	.word	0x000384b0
        /*07b8*/ 	.short	0x010b
        /*07ba*/ 	.byte	0x1f
	.zero		1


	//   ....[78]....
        /*07bc*/ 	.word	0x0000a680
        /*07c0*/ 	.word	0x000000ff
        /*07c4*/ 	.word	0x00000000
        /*07c8*/ 	.short	0x0101
        /*07ca*/ 	.byte	0x23
	.zero		1


	//   ....[79]....
        /*07cc*/ 	.word	0x0000a6b0
        /*07d0*/ 	.word	0x000000ff
        /*07d4*/ 	.word	0x000384d8
        /*07d8*/ 	.short	0x010a
        /*07da*/ 	.byte	0x1f
	.zero		1


	//   ....[80]....
        /*07dc*/ 	.word	0x0000a7d0
        /*07e0*/ 	.word	0x000000ff
        /*07e4*/ 	.word	0x000384b8
        /*07e8*/ 	.short	0x010b
        /*07ea*/ 	.byte	0x1f
	.zero		1


	//   ....[81]....
        /*07ec*/ 	.word	0x0000a820
        /*07f0*/ 	.word	0x000000ff
        /*07f4*/ 	.word	0x00000000
        /*07f8*/ 	.short	0x0101
        /*07fa*/ 	.byte	0x25
	.zero		1


	//   ....[82]....
        /*07fc*/ 	.word	0x0000ad70
        /*0800*/ 	.word	0x000000ff
        /*0804*/ 	.word	0x000384c0
        /*0808*/ 	.short	0x010a
        /*080a*/ 	.byte	0x1f
	.zero		1


	//   ....[83]....
        /*080c*/ 	.word	0x0000adb0
        /*0810*/ 	.word	0x000000ff
        /*0814*/ 	.word	0x000384c8
        /*0818*/ 	.short	0x010a
        /*081a*/ 	.byte	0x1f
	.zero		1


	//   ....[84]....
        /*081c*/ 	.word	0x0000adf0
        /*0820*/ 	.word	0x000000ff
        /*0824*/ 	.word	0x000384d0
        /*0828*/ 	.short	0x010a
        /*082a*/ 	.byte	0x1f
	.zero		1


	//   ....[85]....
        /*082c*/ 	.word	0x0000ae60
        /*0830*/ 	.word	0x00000003
        /*0834*/ 	.word	0x000384d8
        /*0838*/ 	.short	0x010a
        /*083a*/ 	.byte	0x3f
	.zero		1


	//   ....[86]....
        /*083c*/ 	.word	0x0000bbf0
        /*0840*/ 	.word	0x00000008
        /*0844*/ 	.word	0x00038490
        /*0848*/ 	.short	0x010a
        /*084a*/ 	.byte	0x3f
	.zero		1


	//   ....[87]....
        /*084c*/ 	.word	0x0000bf30
        /*0850*/ 	.word	0x000000ff
        /*0854*/ 	.word	0x000384e8
        /*0858*/ 	.short	0x0101
        /*085a*/ 	.byte	0x16
	.zero		1


	//   ....[88]....
        /*085c*/ 	.word	0x0000c020
        /*0860*/ 	.word	0x00000003
        /*0864*/ 	.word	0x00038400
        /*0868*/ 	.short	0x010a
        /*086a*/ 	.byte	0x3f
	.zero		1


	//   ....[89]....
        /*086c*/ 	.word	0x0000c160
        /*0870*/ 	.word	0x00000002
        /*0874*/ 	.word	0x00000000
        /*0878*/ 	.short	0x0101
        /*087a*/ 	.byte	0x3f
	.zero		1


	//   ....[90]....
        /*087c*/ 	.word	0x0000c9a0
        /*0880*/ 	.word	0x00000007
        /*0884*/ 	.word	0x00000000
        /*0888*/ 	.short	0x010a
        /*088a*/ 	.byte	0x3f
	.zero		1


	//   ....[91]....
        /*088c*/ 	.word	0x0000ca20
        /*0890*/ 	.word	0x00000003
        /*0894*/ 	.word	0x00000000
        /*0898*/ 	.short	0x010a
        /*089a*/ 	.byte	0x3f
	.zero		1


	//   ....[92]....
        /*089c*/ 	.word	0x0000e6a0
        /*08a0*/ 	.word	0x00000011
        /*08a4*/ 	.word	0x00038440
        /*08a8*/ 	.short	0x010a
        /*08aa*/ 	.byte	0x3f
	.zero		1


	//   ....[93]....
        /*08ac*/ 	.word	0x0000e7c0
        /*08b0*/ 	.word	0x00000011
        /*08b4*/ 	.word	0x00038400
        /*08b8*/ 	.short	0x0101
        /*08ba*/ 	.byte	0x3f
	.zero		1


	//   ....[94]....
        /*08bc*/ 	.word	0x0000e890
        /*08c0*/ 	.word	0x00000005
        /*08c4*/ 	.word	0x00038440
        /*08c8*/ 	.short	0x010a
        /*08ca*/ 	.byte	0x3f
	.zero		1


	//   ....[95]....
        /*08cc*/ 	.word	0x0000e940
        /*08d0*/ 	.word	0x00000007
        /*08d4*/ 	.word	0x00038440
        /*08d8*/ 	.short	0x010a
        /*08da*/ 	.byte	0x3f
	.zero		1


	//   ....[96]....
        /*08dc*/ 	.word	0x0000e9f0
        /*08e0*/ 	.word	0x00000007
        /*08e4*/ 	.word	0x00038440
        /*08e8*/ 	.short	0x010a
        /*08ea*/ 	.byte	0x3f
	.zero		1


	//   ....[97]....
        /*08ec*/ 	.word	0x0000eaa0
        /*08f0*/ 	.word	0x00000007
        /*08f4*/ 	.word	0x00038440
        /*08f8*/ 	.short	0x010a
        /*08fa*/ 	.byte	0x3f
	.zero		1


	//   ....[98]....
        /*08fc*/ 	.word	0x0000eb50
        /*0900*/ 	.word	0x00000007
        /*0904*/ 	.word	0x00038440
        /*0908*/ 	.short	0x010a
        /*090a*/ 	.byte	0x3f
	.zero		1


	//   ....[99]....
        /*090c*/ 	.word	0x0000ec00
        /*0910*/ 	.word	0x00000007
        /*0914*/ 	.word	0x00038440
        /*0918*/ 	.short	0x010a
        /*091a*/ 	.byte	0x3f
	.zero		1


	//   ....[100]....
        /*091c*/ 	.word	0x0000ecb0
        /*0920*/ 	.word	0x00000007
        /*0924*/ 	.word	0x00038440
        /*0928*/ 	.short	0x010a
        /*092a*/ 	.byte	0x3f
	.zero		1


	//   ....[101]....
        /*092c*/ 	.word	0x0000ed60
        /*0930*/ 	.word	0x00000003
        /*0934*/ 	.word	0x00038440
        /*0938*/ 	.short	0x010a
        /*093a*/ 	.byte	0x3f
	.zero		1


	//   ....[102]....
        /*093c*/ 	.word	0x0000edc0
        /*0940*/ 	.word	0x00000003
        /*0944*/ 	.word	0x00038480
        /*0948*/ 	.short	0x010a
        /*094a*/ 	.byte	0x3f
	.zero		1


	//   ....[103]....
        /*094c*/ 	.word	0x0000ee20
        /*0950*/ 	.word	0x00000008
        /*0954*/ 	.word	0x00038480
        /*0958*/ 	.short	0x010a
        /*095a*/ 	.byte	0x3f
	.zero		1


	//   ....[104]....
        /*095c*/ 	.word	0x0000eee0
        /*0960*/ 	.word	0x00000006
        /*0964*/ 	.word	0x000384a0
        /*0968*/ 	.short	0x010a
        /*096a*/ 	.byte	0x3f
	.zero		1


	//   ....[105]....
        /*096c*/ 	.word	0x0000ef40
        /*0970*/ 	.word	0x0000000c
        /*0974*/ 	.word	0x000384a8
        /*0978*/ 	.short	0x010a
        /*097a*/ 	.byte	0x3f
	.zero		1


	//   ....[106]....
        /*097c*/ 	.word	0x0000efa0
        /*0980*/ 	.word	0x0000000c
        /*0984*/ 	.word	0x000384b0
        /*0988*/ 	.short	0x010a
        /*098a*/ 	.byte	0x3f
	.zero		1


	//   ....[107]....
        /*098c*/ 	.word	0x0000f000
        /*0990*/ 	.word	0x0000000c
        /*0994*/ 	.word	0x000384b8
        /*0998*/ 	.short	0x010a
        /*099a*/ 	.byte	0x3f
	.zero		1


	//   ....[108]....
        /*099c*/ 	.word	0x0000f060
        /*09a0*/ 	.word	0x0000000c
        /*09a4*/ 	.word	0x000384a0
        /*09a8*/ 	.short	0x010a
        /*09aa*/ 	.byte	0x3f
	.zero		1


	//   ....[109]....
        /*09ac*/ 	.word	0x0000f0c0
        /*09b0*/ 	.word	0x0000000c
        /*09b4*/ 	.word	0x000384a8
        /*09b8*/ 	.short	0x010a
        /*09ba*/ 	.byte	0x3f
	.zero		1


	//   ....[110]....
        /*09bc*/ 	.word	0x0000f120
        /*09c0*/ 	.word	0x0000000c
        /*09c4*/ 	.word	0x000384b0
        /*09c8*/ 	.short	0x010a
        /*09ca*/ 	.byte	0x3f
	.zero		1


	//   ....[111]....
        /*09cc*/ 	.word	0x0000f180
        /*09d0*/ 	.word	0x0000000c
        /*09d4*/ 	.word	0x000384b8
        /*09d8*/ 	.short	0x010a
        /*09da*/ 	.byte	0x3f
	.zero		1


	//   ....[112]....
        /*09dc*/ 	.word	0x0000f1e0
        /*09e0*/ 	.word	0x00000003
        /*09e4*/ 	.word	0x00038400
        /*09e8*/ 	.short	0x010a
        /*09ea*/ 	.byte	0x3f
	.zero		1


	//   ....[113]....
        /*09ec*/ 	.word	0x0000f240
        /*09f0*/ 	.word	0x00000003
        /*09f4*/ 	.word	0x000384e8
        /*09f8*/ 	.short	0x010a
        /*09fa*/ 	.byte	0x3f
	.zero		1


	//   ....[114]....
        /*09fc*/ 	.word	0x0000f2a0
        /*0a00*/ 	.word	0x00000003
        /*0a04*/ 	.word	0x00038400
        /*0a08*/ 	.short	0x010a
        /*0a0a*/ 	.byte	0x3f
	.zero		1


	//   ....[115]....
        /*0a0c*/ 	.word	0x0000f300
        /*0a10*/ 	.word	0x00000003
        /*0a14*/ 	.word	0x000384c0
        /*0a18*/ 	.short	0x010a
        /*0a1a*/ 	.byte	0x3f
	.zero		1


	//   ....[116]....
        /*0a1c*/ 	.word	0x0000f360
        /*0a20*/ 	.word	0x00000003
        /*0a24*/ 	.word	0x000384c8
        /*0a28*/ 	.short	0x010a
        /*0a2a*/ 	.byte	0x3f
	.zero		1


	//   ....[117]....
        /*0a2c*/ 	.word	0x0000f3c0
        /*0a30*/ 	.word	0x00000003
        /*0a34*/ 	.word	0x000384d0
        /*0a38*/ 	.short	0x010a
        /*0a3a*/ 	.byte	0x3f
	.zero		1


	//   ....[118]....
        /*0a3c*/ 	.word	0x0000f420
        /*0a40*/ 	.word	0x00000003
        /*0a44*/ 	.word	0x000384d8
        /*0a48*/ 	.short	0x010a
        /*0a4a*/ 	.byte	0x3f
	.zero		1


	//   ....[119]....
        /*0a4c*/ 	.word	0x0000f480
        /*0a50*/ 	.word	0x00000003
        /*0a54*/ 	.word	0x000384c0
        /*0a58*/ 	.short	0x010a
        /*0a5a*/ 	.byte	0x3f
	.zero		1


	//   ....[120]....
        /*0a5c*/ 	.word	0x0000f4e0
        /*0a60*/ 	.word	0x00000003
        /*0a64*/ 	.word	0x000384c8
        /*0a68*/ 	.short	0x010a
        /*0a6a*/ 	.byte	0x3f
	.zero		1


	//   ....[121]....
        /*0a6c*/ 	.word	0x0000f540
        /*0a70*/ 	.word	0x00000003
        /*0a74*/ 	.word	0x000384d0
        /*0a78*/ 	.short	0x010a
        /*0a7a*/ 	.byte	0x3f
	.zero		1


	//   ....[122]....
        /*0a7c*/ 	.word	0x0000f5a0
        /*0a80*/ 	.word	0x00000003
        /*0a84*/ 	.word	0x000384d8
        /*0a88*/ 	.short	0x010a
        /*0a8a*/ 	.byte	0x3f
	.zero		1


	//   ....[123]....
        /*0a8c*/ 	.word	0x0000f600
        /*0a90*/ 	.word	0x00000003
        /*0a94*/ 	.word	0x000384c0
        /*0a98*/ 	.short	0x010a
        /*0a9a*/ 	.byte	0x3f
	.zero		1


	//   ....[124]....
        /*0a9c*/ 	.word	0x0000f660
        /*0aa0*/ 	.word	0x00000003
        /*0aa4*/ 	.word	0x000384c8
        /*0aa8*/ 	.short	0x010a
        /*0aaa*/ 	.byte	0x3f
	.zero		1


	//   ....[125]....
        /*0aac*/ 	.word	0x0000f6c0
        /*0ab0*/ 	.word	0x00000003
        /*0ab4*/ 	.word	0x000384d0
        /*0ab8*/ 	.short	0x010a
        /*0aba*/ 	.byte	0x3f
	.zero		1


	//   ....[126]....
        /*0abc*/ 	.word	0x0000f790
        /*0ac0*/ 	.word	0x00000008
        /*0ac4*/ 	.word	0x00038490
        /*0ac8*/ 	.short	0x010a
        /*0aca*/ 	.byte	0x3f
	.zero		1


	//   ....[127]....
        /*0acc*/ 	.word	0x0000f7e0
        /*0ad0*/ 	.word	0x00000003
        /*0ad4*/ 	.word	0x00038400
        /*0ad8*/ 	.short	0x010a
        /*0ada*/ 	.byte	0x3f
	.zero		1


	//   ....[128]....
        /*0adc*/ 	.word	0x0000f9f0
        /*0ae0*/ 	.word	0x00000007
        /*0ae4*/ 	.word	0x00000000
        /*0ae8*/ 	.short	0x010a
        /*0aea*/ 	.byte	0x3f
	.zero		1


	//   ....[129]....
        /*0aec*/ 	.word	0x0000fa40
        /*0af0*/ 	.word	0x00000011
        /*0af4*/ 	.word	0x00038440
        /*0af8*/ 	.short	0x010a
        /*0afa*/ 	.byte	0x3f
	.zero		1


	//   ....[130]....
        /*0afc*/ 	.word	0x0000fa90
        /*0b00*/ 	.word	0x00000005
        /*0b04*/ 	.word	0x00038440
        /*0b08*/ 	.short	0x010a
        /*0b0a*/ 	.byte	0x3f
	.zero		1


	//   ....[131]....
        /*0b0c*/ 	.word	0x0000fae0
        /*0b10*/ 	.word	0x00000007
        /*0b14*/ 	.word	0x00038440
        /*0b18*/ 	.short	0x010a
        /*0b1a*/ 	.byte	0x3f
	.zero		1


	//   ....[132]....
        /*0b1c*/ 	.word	0x0000fb30
        /*0b20*/ 	.word	0x00000007
        /*0b24*/ 	.word	0x00038440
        /*0b28*/ 	.short	0x010a
        /*0b2a*/ 	.byte	0x3f
	.zero		1


	//   ....[133]....
        /*0b2c*/ 	.word	0x0000fb80
        /*0b30*/ 	.word	0x00000007
        /*0b34*/ 	.word	0x00038440
        /*0b38*/ 	.short	0x010a
        /*0b3a*/ 	.byte	0x3f
	.zero		1


	//   ....[134]....
        /*0b3c*/ 	.word	0x0000fbd0
        /*0b40*/ 	.word	0x00000007
        /*0b44*/ 	.word	0x00038440
        /*0b48*/ 	.short	0x010a
        /*0b4a*/ 	.byte	0x3f
	.zero		1


	//   ....[135]....
        /*0b4c*/ 	.word	0x0000fc20
        /*0b50*/ 	.word	0x00000007
        /*0b54*/ 	.word	0x00038440
        /*0b58*/ 	.short	0x010a
        /*0b5a*/ 	.byte	0x3f
	.zero		1


	//   ....[136]....
        /*0b5c*/ 	.word	0x0000fc70
        /*0b60*/ 	.word	0x00000007
        /*0b64*/ 	.word	0x00038440
        /*0b68*/ 	.short	0x010a
        /*0b6a*/ 	.byte	0x3f
	.zero		1


	//----- nvinfo : EIATTR_NUM_MBARRIERS
	.align		4
.L_37:
        /*0b6c*/ 	.byte	0x03, 0x38
        /*0b6e*/ 	.short	0x001e


	//----- nvinfo : EIATTR_EXIT_INSTR_OFFSETS
	.align		4
        /*0b70*/ 	.byte	0x04, 0x1c
        /*0b72*/ 	.short	(.L_39 - .L_38)


	//   ....[0]....
.L_38:
        /*0b74*/ 	.word	0x00002e40


	//   ....[1]....
        /*0b78*/ 	.word	0x00002f00


	//   ....[2]....
        /*0b7c*/ 	.word	0x00008fb0


	//   ....[3]....
        /*0b80*/ 	.word	0x00009050


	//   ....[4]....
        /*0b84*/ 	.word	0x0000aeb0


	//   ....[5]....
        /*0b88*/ 	.word	0x0000ca70


	//   ....[6]....
        /*0b8c*/ 	.word	0x0000ed90


	//----- nvinfo : EIATTR_MAX_THREADS
	.align		4
.L_39:
        /*0b90*/ 	.byte	0x04, 0x05
        /*0b92*/ 	.short	(.L_41 - .L_40)
.L_40:
        /*0b94*/ 	.word	0x00000180
        /*0b98*/ 	.word	0x00000001
        /*0b9c*/ 	.word	0x00000001


	//----- nvinfo : EIATTR_CRS_STACK_SIZE
	.align		4
.L_41:
        /*0ba0*/ 	.byte	0x04, 0x1e
        /*0ba2*/ 	.short	(.L_43 - .L_42)
.L_42:
        /*0ba4*/ 	.word	0x00000000


	//----- nvinfo : EIATTR_CBANK_PARAM_SIZE
	.align		4
.L_43:
        /*0ba8*/ 	.byte	0x03, 0x19
        /*0baa*/ 	.short	0x0770


	//----- nvinfo : EIATTR_PARAM_CBANK
	.align		4
        /*0bac*/ 	.byte	0x04, 0x0a
        /*0bae*/ 	.short	(.L_45 - .L_44)
	.align		4
.L_44:
        /*0bb0*/ 	.word	index@(.nv.constant0._ZN7cutlass13device_kernelINS_4gemm6kernel13GemmUniversalINS1_17GroupProblemShapeIN4cute5tupleIJiiiEEEEENS1_10collective13CollectiveMmaINS1_39MainloopSm90ArrayTmaGmmaWarpSpecializedILi2ENS6_IJNS5_1CILi2EEENSC_ILi1EEESE_EEENS1_43KernelPtrArrayTmaWarpSpecializedCooperativeEEENS6_IJNSC_ILi256EEENSC_ILi128EEESJ_EEENS_6half_tEPNS6_IJlSE_NSC_ILi0EEEEEESL_SO_NS5_8TiledMMAINS5_8MMA_AtomIJNS5_4SM904GMMA26MMA_64x128x16_F32F16F16_SSILNSS_5MajorE0ELSU_0ELNSS_7ScaleInE1ELSV_1EEEEEENS5_6LayoutISF_NS6_IJSE_SM_SM_EEEEENS6_IJNS5_10UnderscoreES11_S11_EEEEENS5_13SM90_TMA_LOADENS5_14ComposedLayoutINS5_7SwizzleILi3ELi4ELi3EEENS5_18smem_ptr_flag_bitsILi16EEENSY_INS6_IJNSC_ILi8EEENSC_ILi64EEEEEENS6_IJS1B_SE_EEEEEEEvNS5_8identityENS5_23SM90_TMA_LOAD_MULTICASTES1F_vS1G_EENS_8epilogue10collective18CollectiveEpilogueINS1J_30Sm90PtrArrayTmaWarpSpecializedILi4ELi2ELi16ELb1ELb0ELi2EEEJSK_NS6_IJSJ_NSC_ILi32EEEEEESL_PNS6_IJSE_lSM_EEESL_S1R_NS1J_6fusion15FusionCallbacksIS1N_NS1S_17LinearCombinationISL_fSL_fLNS_15FloatRoundStyleE2EEESK_S1P_JEEES14_NS15_IS17_S19_NSY_INS6_IJS1B_S1A_EEENS6_IJSE_S1B_EEEEEEENS5_17SM75_U16x8_LDSM_TENS5_14SM90_TMA_STOREES21_NS5_17SM90_U16x8_STSM_TENS5_9Copy_AtomIJNS5_17SM90_U32x4_STSM_NESL_EEEvEEEvvEEEEvNT_6ParamsE)
        /*0bb4*/ 	.short	0x0210
        /*0bb6*/ 	.short	0x0770


	//----- nvinfo : EIATTR_SW_WAR
	.align		4
.L_45:
        /*0bb8*/ 	.byte	0x04, 0x36
        /*0bba*/ 	.short	(.L_47 - .L_46)
.L_46:
        /*0bbc*/ 	.word	0x00000008
.L_47:


//--------------------- .nv.callgraph             --------------------------
	.section	.nv.callgraph,"",@"SHT_CUDA_CALLGRAPH"
	.align	4
	.sectionentsize	8
	.align		4
        /*0000*/ 	.word	0x00000000
	.align		4
        /*0004*/ 	.word	0xffffffff
	.align		4
        /*0008*/ 	.word	index@(_ZN7cutlass13device_kernelINS_4gemm6kernel13GemmUniversalINS1_17GroupProblemShapeIN4cute5tupleIJiiiEEEEENS1_10collective13CollectiveMmaINS1_39MainloopSm90ArrayTmaGmmaWarpSpecializedILi2ENS6_IJNS5_1CILi2EEENSC_ILi1EEESE_EEENS1_43KernelPtrArrayTmaWarpSpecializedCooperativeEEENS6_IJNSC_ILi256EEENSC_ILi128EEESJ_EEENS_6half_tEPNS6_IJlSE_NSC_ILi0EEEEEESL_SO_NS5_8TiledMMAINS5_8MMA_AtomIJNS5_4SM904GMMA26MMA_64x128x16_F32F16F16_SSILNSS_5MajorE0ELSU_0ELNSS_7ScaleInE1ELSV_1EEEEEENS5_6LayoutISF_NS6_IJSE_SM_SM_EEEEENS6_IJNS5_10UnderscoreES11_S11_EEEEENS5_13SM90_TMA_LOADENS5_14ComposedLayoutINS5_7SwizzleILi3ELi4ELi3EEENS5_18smem_ptr_flag_bitsILi16EEENSY_INS6_IJNSC_ILi8EEENSC_ILi64EEEEEENS6_IJS1B_SE_EEEEEEEvNS5_8identityENS5_23SM90_TMA_LOAD_MULTICASTES1F_vS1G_EENS_8epilogue10collective18CollectiveEpilogueINS1J_30Sm90PtrArrayTmaWarpSpecializedILi4ELi2ELi16ELb1ELb0ELi2EEEJSK_NS6_IJSJ_NSC_ILi32EEEEEESL_PNS6_IJSE_lSM_EEESL_S1R_NS1J_6fusion15FusionCallbacksIS1N_NS1S_17LinearCombinationISL_fSL_fLNS_15FloatRoundStyleE2EEESK_S1P_JEEES14_NS15_IS17_S19_NSY_INS6_IJS1B_S1A_EEENS6_IJSE_S1B_EEEEEEENS5_17SM75_U16x8_LDSM_TENS5_14SM90_TMA_STOREES21_NS5_17SM90_U16x8_STSM_TENS5_9Copy_AtomIJNS5_17SM90_U32x4_STSM_NESL_EEEvEEEvvEEEEvNT_6ParamsE)
	.align		4
        /*000c*/ 	.word	index@(__assertfail)
	.align		4
        /*0010*/ 	.word	0x00000000
	.align		4
        /*0014*/ 	.word	0xfffffffe
	.align		4
        /*0018*/ 	.word	0x00000000
	.align		4
        /*001c*/ 	.word	0xfffffffd
	.align		4
        /*0020*/ 	.word	0x00000000
	.align		4
        /*0024*/ 	.word	0xfffffffc


//--------------------- .nv.constant4             --------------------------
	.section	.nv.constant4,"a",@progbits
	.align	8
	.align		8
.nv.constant4:
        /*0000*/ 	.dword	__assertfail
	.align		8
        /*0008*/ 	.dword	__unnamed_1
	.align		8
        /*0010*/ 	.dword	_ZN39_INTERNAL_1f346ab7_4_k_cu_7deb6d06_33494cuda3std3__45__cpo5beginE
	.align		8
        /*0018*/ 	.dword	_ZN39_INTERNAL_1f346ab7_4_k_cu_7deb6d06_33494cuda3std3__45__cpo3endE
	.align		8
        /*0020*/ 	.dword	_ZN39_INTERNAL_1f346ab7_4_k_cu_7deb6d06_33494cuda3std3__45__cpo6cbeginE
	.align		8
        /*0028*/ 	.dword	_ZN39_INTERNAL_1f346ab7_4_k_cu_7deb6d06_33494cuda3std3__45__cpo4cendE
	.align		8
        /*0030*/ 	.dword	_ZN39_INTERNAL_1f346ab7_4_k_cu_7deb6d06_33494cuda3std3__441_GLOBAL__N__1f346ab7_4_k_cu_7deb6d06_33496ignoreE
	.align		8
        /*0038*/ 	.dword	_ZN39_INTERNAL_1f346ab7_4_k_cu_7deb6d06_33494cuda3std3__419piecewise_constructE
	.align		8
        /*0040*/ 	.dword	_ZN39_INTERNAL_1f346ab7_4_k_cu_7deb6d06_33494cuda3std3__48in_placeE
	.align		8
        /*0048*/ 	.dword	_ZN39_INTERNAL_1f346ab7_4_k_cu_7deb6d06_33494cuda3std6ranges3__45__cpo4swapE
	.align		8
        /*0050*/ 	.dword	_ZN39_INTERNAL_1f346ab7_4_k_cu_7deb6d06_33494cuda3std6ranges3__45__cpo9iter_moveE
	.align		8
        /*0058*/ 	.dword	_ZN39_INTERNAL_1f346ab7_4_k_cu_7deb6d06_33494cute7productE
	.align		8
        /*0060*/ 	.dword	_ZN39_INTERNAL_1f346ab7_4_k_cu_7deb6d06_33494cute1_E
	.align		8
        /*0068*/ 	.dword	$str$24
	.align		8
        /*0070*/ 	.dword	$str$25


//--------------------- .text._ZN7cutlass13device_kernelINS_4gemm6kernel13GemmUniversalINS1_17GroupProblemShapeIN4cute5tupleIJiiiEEEEENS1_10collective13CollectiveMmaINS1_39MainloopSm90ArrayTmaGmmaWarpSpecializedILi2ENS6_IJNS5_1CILi2EEENSC_ILi1EEESE_EEENS1_43KernelPtrArrayTmaWarpSpecializedCooperativeEEENS6_IJNSC_ILi256EEENSC_ILi128EEESJ_EEENS_6half_tEPNS6_IJlSE_NSC_ILi0EEEEEESL_SO_NS5_8TiledMMAINS5_8MMA_AtomIJNS5_4SM904GMMA26MMA_64x128x16_F32F16F16_SSILNSS_5MajorE0ELSU_0ELNSS_7ScaleInE1ELSV_1EEEEEENS5_6LayoutISF_NS6_IJSE_SM_SM_EEEEENS6_IJNS5_10UnderscoreES11_S11_EEEEENS5_13SM90_TMA_LOADENS5_14ComposedLayoutINS5_7SwizzleILi3ELi4ELi3EEENS5_18smem_ptr_flag_bitsILi16EEENSY_INS6_IJNSC_ILi8EEENSC_ILi64EEEEEENS6_IJS1B_SE_EEEEEEEvNS5_8identityENS5_23SM90_TMA_LOAD_MULTICASTES1F_vS1G_EENS_8epilogue10collective18CollectiveEpilogueINS1J_30Sm90PtrArrayTmaWarpSpecializedILi4ELi2ELi16ELb1ELb0ELi2EEEJSK_NS6_IJSJ_NSC_ILi32EEEEEESL_PNS6_IJSE_lSM_EEESL_S1R_NS1J_6fusion15FusionCallbacksIS1N_NS1S_17LinearCombinationISL_fSL_fLNS_15FloatRoundStyleE2EEESK_S1P_JEEES14_NS15_IS17_S19_NSY_INS6_IJS1B_S1A_EEENS6_IJSE_S1B_EEEEEEENS5_17SM75_U16x8_LDSM_TENS5_14SM90_TMA_STOREES21_NS5_17SM90_U16x8_STSM_TENS5_9Copy_AtomIJNS5_17SM90_U32x4_STSM_NESL_EEEvEEEvvEEEEvNT_6ParamsE --------------------------
	.section	.text._ZN7cutlass13device_kernelINS_4gemm6kernel13GemmUniversalINS1_17GroupProblemShapeIN4cute5tupleIJiiiEEEEENS1_10collective13CollectiveMmaINS1_39MainloopSm90ArrayTmaGmmaWarpSpecializedILi2ENS6_IJNS5_1CILi2EEENSC_ILi1EEESE_EEENS1_43KernelPtrArrayTmaWarpSpecializedCooperativeEEENS6_IJNSC_ILi256EEENSC_ILi128EEESJ_EEENS_6half_tEPNS6_IJlSE_NSC_ILi0EEEEEESL_SO_NS5_8TiledMMAINS5_8MMA_AtomIJNS5_4SM904GMMA26MMA_64x128x16_F32F16F16_SSILNSS_5MajorE0ELSU_0ELNSS_7ScaleInE1ELSV_1EEEEEENS5_6LayoutISF_NS6_IJSE_SM_SM_EEEEENS6_IJNS5_10UnderscoreES11_S11_EEEEENS5_13SM90_TMA_LOADENS5_14ComposedLayoutINS5_7SwizzleILi3ELi4ELi3EEENS5_18smem_ptr_flag_bitsILi16EEENSY_INS6_IJNSC_ILi8EEENSC_ILi64EEEEEENS6_IJS1B_SE_EEEEEEEvNS5_8identityENS5_23SM90_TMA_LOAD_MULTICASTES1F_vS1G_EENS_8epilogue10collective18CollectiveEpilogueINS1J_30Sm90PtrArrayTmaWarpSpecializedILi4ELi2ELi16ELb1ELb0ELi2EEEJSK_NS6_IJSJ_NSC_ILi32EEEEEESL_PNS6_IJSE_lSM_EEESL_S1R_NS1J_6fusion15FusionCallbacksIS1N_NS1S_17LinearCombinationISL_fSL_fLNS_15FloatRoundStyleE2EEESK_S1P_JEEES14_NS15_IS17_S19_NSY_INS6_IJS1B_S1A_EEENS6_IJSE_S1B_EEEEEEENS5_17SM75_U16x8_LDSM_TENS5_14SM90_TMA_STOREES21_NS5_17SM90_U16x8_STSM_TENS5_9Copy_AtomIJNS5_17SM90_U32x4_STSM_NESL_EEEvEEEvvEEEEvNT_6ParamsE,"ax",@progbits
	.align	128
.text._ZN7cutlass13device_kernelINS_4gemm6kernel13GemmUniversalINS1_17GroupProblemShapeIN4cute5tupleIJiiiEEEEENS1_10collective13CollectiveMmaINS1_39MainloopSm90ArrayTmaGmmaWarpSpecializedILi2ENS6_IJNS5_1CILi2EEENSC_ILi1EEESE_EEENS1_43KernelPtrArrayTmaWarpSpecializedCooperativeEEENS6_IJNSC_ILi256EEENSC_ILi128EEESJ_EEENS_6half_tEPNS6_IJlSE_NSC_ILi0EEEEEESL_SO_NS5_8TiledMMAINS5_8MMA_AtomIJNS5_4SM904GMMA26MMA_64x128x16_F32F16F16_SSILNSS_5MajorE0ELSU_0ELNSS_7ScaleInE1ELSV_1EEEEEENS5_6LayoutISF_NS6_IJSE_SM_SM_EEEEENS6_IJNS5_10UnderscoreES11_S11_EEEEENS5_13SM90_TMA_LOADENS5_14ComposedLayoutINS5_7SwizzleILi3ELi4ELi3EEENS5_18smem_ptr_flag_bitsILi16EEENSY_INS6_IJNSC_ILi8EEENSC_ILi64EEEEEENS6_IJS1B_SE_EEEEEEEvNS5_8identityENS5_23SM90_TMA_LOAD_MULTICASTES1F_vS1G_EENS_8epilogue10collective18CollectiveEpilogueINS1J_30Sm90PtrArrayTmaWarpSpecializedILi4ELi2ELi16ELb1ELb0ELi2EEEJSK_NS6_IJSJ_NSC_ILi32EEEEEESL_PNS6_IJSE_lSM_EEESL_S1R_NS1J_6fusion15FusionCallbacksIS1N_NS1S_17LinearCombinationISL_fSL_fLNS_15FloatRoundStyleE2EEESK_S1P_JEEES14_NS15_IS17_S19_NSY_INS6_IJS1B_S1A_EEENS6_IJSE_S1B_EEEEEEENS5_17SM75_U16x8_LDSM_TENS5_14SM90_TMA_STOREES21_NS5_17SM90_U16x8_STSM_TENS5_9Copy_AtomIJNS5_17SM90_U32x4_STSM_NESL_EEEvEEEvvEEEEvNT_6ParamsE:
        .type           _ZN7cutlass13device_kernelINS_4gemm6kernel13GemmUniversalINS1_17GroupProblemShapeIN4cute5tupleIJiiiEEEEENS1_10collective13CollectiveMmaINS1_39MainloopSm90ArrayTmaGmmaWarpSpecializedILi2ENS6_IJNS5_1CILi2EEENSC_ILi1EEESE_EEENS1_43KernelPtrArrayTmaWarpSpecializedCooperativeEEENS6_IJNSC_ILi256EEENSC_ILi128EEESJ_EEENS_6half_tEPNS6_IJlSE_NSC_ILi0EEEEEESL_SO_NS5_8TiledMMAINS5_8MMA_AtomIJNS5_4SM904GMMA26MMA_64x128x16_F32F16F16_SSILNSS_5MajorE0ELSU_0ELNSS_7ScaleInE1ELSV_1EEEEEENS5_6LayoutISF_NS6_IJSE_SM_SM_EEEEENS6_IJNS5_10UnderscoreES11_S11_EEEEENS5_13SM90_TMA_LOADENS5_14ComposedLayoutINS5_7SwizzleILi3ELi4ELi3EEENS5_18smem_ptr_flag_bitsILi16EEENSY_INS6_IJNSC_ILi8EEENSC_ILi64EEEEEENS6_IJS1B_SE_EEEEEEEvNS5_8identityENS5_23SM90_TMA_LOAD_MULTICASTES1F_vS1G_EENS_8epilogue10collective18CollectiveEpilogueINS1J_30Sm90PtrArrayTmaWarpSpecializedILi4ELi2ELi16ELb1ELb0ELi2EEEJSK_NS6_IJSJ_NSC_ILi32EEEEEESL_PNS6_IJSE_lSM_EEESL_S1R_NS1J_6fusion15FusionCallbacksIS1N_NS1S_17LinearCombinationISL_fSL_fLNS_15FloatRoundStyleE2EEESK_S1P_JEEES14_NS15_IS17_S19_NSY_INS6_IJS1B_S1A_EEENS6_IJSE_S1B_EEEEEEENS5_17SM75_U16x8_LDSM_TENS5_14SM90_TMA_STOREES21_NS5_17SM90_U16x8_STSM_TENS5_9Copy_AtomIJNS5_17SM90_U32x4_STSM_NESL_EEEvEEEvvEEEEvNT_6ParamsE,@function
        .size           _ZN7cutlass13device_kernelINS_4gemm6kernel13GemmUniversalINS1_17GroupProblemShapeIN4cute5tupleIJiiiEEEEENS1_10collective13CollectiveMmaINS1_39MainloopSm90ArrayTmaGmmaWarpSpecializedILi2ENS6_IJNS5_1CILi2EEENSC_ILi1EEESE_EEENS1_43KernelPtrArrayTmaWarpSpecializedCooperativeEEENS6_IJNSC_ILi256EEENSC_ILi128EEESJ_EEENS_6half_tEPNS6_IJlSE_NSC_ILi0EEEEEESL_SO_NS5_8TiledMMAINS5_8MMA_AtomIJNS5_4SM904GMMA26MMA_64x128x16_F32F16F16_SSILNSS_5MajorE0ELSU_0ELNSS_7ScaleInE1ELSV_1EEEEEENS5_6LayoutISF_NS6_IJSE_SM_SM_EEEEENS6_IJNS5_10UnderscoreES11_S11_EEEEENS5_13SM90_TMA_LOADENS5_14ComposedLayoutINS5_7SwizzleILi3ELi4ELi3EEENS5_18smem_ptr_flag_bitsILi16EEENSY_INS6_IJNSC_ILi8EEENSC_ILi64EEEEEENS6_IJS1B_SE_EEEEEEEvNS5_8identityENS5_23SM90_TMA_LOAD_MULTICASTES1F_vS1G_EENS_8epilogue10collective18CollectiveEpilogueINS1J_30Sm90PtrArrayTmaWarpSpecializedILi4ELi2ELi16ELb1ELb0ELi2EEEJSK_NS6_IJSJ_NSC_ILi32EEEEEESL_PNS6_IJSE_lSM_EEESL_S1R_NS1J_6fusion15FusionCallbacksIS1N_NS1S_17LinearCombinationISL_fSL_fLNS_15FloatRoundStyleE2EEESK_S1P_JEEES14_NS15_IS17_S19_NSY_INS6_IJS1B_S1A_EEENS6_IJSE_S1B_EEEEEEENS5_17SM75_U16x8_LDSM_TENS5_14SM90_TMA_STOREES21_NS5_17SM90_U16x8_STSM_TENS5_9Copy_AtomIJNS5_17SM90_U32x4_STSM_NESL_EEEvEEEvvEEEEvNT_6ParamsE,(.L_x_314 - _ZN7cutlass13device_kernelINS_4gemm6kernel13GemmUniversalINS1_17GroupProblemShapeIN4cute5tupleIJiiiEEEEENS1_10collective13CollectiveMmaINS1_39MainloopSm90ArrayTmaGmmaWarpSpecializedILi2ENS6_IJNS5_1CILi2EEENSC_ILi1EEESE_EEENS1_43KernelPtrArrayTmaWarpSpecializedCooperativeEEENS6_IJNSC_ILi256EEENSC_ILi128EEESJ_EEENS_6half_tEPNS6_IJlSE_NSC_ILi0EEEEEESL_SO_NS5_8TiledMMAINS5_8MMA_AtomIJNS5_4SM904GMMA26MMA_64x128x16_F32F16F16_SSILNSS_5MajorE0ELSU_0ELNSS_7ScaleInE1ELSV_1EEEEEENS5_6LayoutISF_NS6_IJSE_SM_SM_EEEEENS6_IJNS5_10UnderscoreES11_S11_EEEEENS5_13SM90_TMA_LOADENS5_14ComposedLayoutINS5_7SwizzleILi3ELi4ELi3EEENS5_18smem_ptr_flag_bitsILi16EEENSY_INS6_IJNSC_ILi8EEENSC_ILi64EEEEEENS6_IJS1B_SE_EEEEEEEvNS5_8identityENS5_23SM90_TMA_LOAD_MULTICASTES1F_vS1G_EENS_8epilogue10collective18CollectiveEpilogueINS1J_30Sm90PtrArrayTmaWarpSpecializedILi4ELi2ELi16ELb1ELb0ELi2EEEJSK_NS6_IJSJ_NSC_ILi32EEEEEESL_PNS6_IJSE_lSM_EEESL_S1R_NS1J_6fusion15FusionCallbacksIS1N_NS1S_17LinearCombinationISL_fSL_fLNS_15FloatRoundStyleE2EEESK_S1P_JEEES14_NS15_IS17_S19_NSY_INS6_IJS1B_S1A_EEENS6_IJSE_S1B_EEEEEEENS5_17SM75_U16x8_LDSM_TENS5_14SM90_TMA_STOREES21_NS5_17SM90_U16x8_STSM_TENS5_9Copy_AtomIJNS5_17SM90_U32x4_STSM_NESL_EEEvEEEvvEEEEvNT_6ParamsE)
        .other          _ZN7cutlass13device_kernelINS_4gemm6kernel13GemmUniversalINS1_17GroupProblemShapeIN4cute5tupleIJiiiEEEEENS1_10collective13CollectiveMmaINS1_39MainloopSm90ArrayTmaGmmaWarpSpecializedILi2ENS6_IJNS5_1CILi2EEENSC_ILi1EEESE_EEENS1_43KernelPtrArrayTmaWarpSpecializedCooperativeEEENS6_IJNSC_ILi256EEENSC_ILi128EEESJ_EEENS_6half_tEPNS6_IJlSE_NSC_ILi0EEEEEESL_SO_NS5_8TiledMMAINS5_8MMA_AtomIJNS5_4SM904GMMA26MMA_64x128x16_F32F16F16_SSILNSS_5MajorE0ELSU_0ELNSS_7ScaleInE1ELSV_1EEEEEENS5_6LayoutISF_NS6_IJSE_SM_SM_EEEEENS6_IJNS5_10UnderscoreES11_S11_EEEEENS5_13SM90_TMA_LOADENS5_14ComposedLayoutINS5_7SwizzleILi3ELi4ELi3EEENS5_18smem_ptr_flag_bitsILi16EEENSY_INS6_IJNSC_ILi8EEENSC_ILi64EEEEEENS6_IJS1B_SE_EEEEEEEvNS5_8identityENS5_23SM90_TMA_LOAD_MULTICASTES1F_vS1G_EENS_8epilogue10collective18CollectiveEpilogueINS1J_30Sm90PtrArrayTmaWarpSpecializedILi4ELi2ELi16ELb1ELb0ELi2EEEJSK_NS6_IJSJ_NSC_ILi32EEEEEESL_PNS6_IJSE_lSM_EEESL_S1R_NS1J_6fusion15FusionCallbacksIS1N_NS1S_17LinearCombinationISL_fSL_fLNS_15FloatRoundStyleE2EEESK_S1P_JEEES14_NS15_IS17_S19_NSY_INS6_IJS1B_S1A_EEENS6_IJSE_S1B_EEEEEEENS5_17SM75_U16x8_LDSM_TENS5_14SM90_TMA_STOREES21_NS5_17SM90_U16x8_STSM_TENS5_9Copy_AtomIJNS5_17SM90_U32x4_STSM_NESL_EEEvEEEvvEEEEvNT_6ParamsE,@"STO_CUDA_ENTRY STV_DEFAULT"
_ZN7cutlass13device_kernelINS_4gemm6kernel13GemmUniversalINS1_17GroupProblemShapeIN4cute5tupleIJiiiEEEEENS1_10collective13CollectiveMmaINS1_39MainloopSm90ArrayTmaGmmaWarpSpecializedILi2ENS6_IJNS5_1CILi2EEENSC_ILi1EEESE_EEENS1_43KernelPtrArrayTmaWarpSpecializedCooperativeEEENS6_IJNSC_ILi256EEENSC_ILi128EEESJ_EEENS_6half_tEPNS6_IJlSE_NSC_ILi0EEEEEESL_SO_NS5_8TiledMMAINS5_8MMA_AtomIJNS5_4SM904GMMA26MMA_64x128x16_F32F16F16_SSILNSS_5MajorE0ELSU_0ELNSS_7ScaleInE1ELSV_1EEEEEENS5_6LayoutISF_NS6_IJSE_SM_SM_EEEEENS6_IJNS5_10UnderscoreES11_S11_EEEEENS5_13SM90_TMA_LOADENS5_14ComposedLayoutINS5_7SwizzleILi3ELi4ELi3EEENS5_18smem_ptr_flag_bitsILi16EEENSY_INS6_IJNSC_ILi8EEENSC_ILi64EEEEEENS6_IJS1B_SE_EEEEEEEvNS5_8identityENS5_23SM90_TMA_LOAD_MULTICASTES1F_vS1G_EENS_8epilogue10collective18CollectiveEpilogueINS1J_30Sm90PtrArrayTmaWarpSpecializedILi4ELi2ELi16ELb1ELb0ELi2EEEJSK_NS6_IJSJ_NSC_ILi32EEEEEESL_PNS6_IJSE_lSM_EEESL_S1R_NS1J_6fusion15FusionCallbacksIS1N_NS1S_17LinearCombinationISL_fSL_fLNS_15FloatRoundStyleE2EEESK_S1P_JEEES14_NS15_IS17_S19_NSY_INS6_IJS1B_S1A_EEENS6_IJSE_S1B_EEEEEEENS5_17SM75_U16x8_LDSM_TENS5_14SM90_TMA_STOREES21_NS5_17SM90_U16x8_STSM_TENS5_9Copy_AtomIJNS5_17SM90_U32x4_STSM_NESL_EEEvEEEvvEEEEvNT_6ParamsE:
[----:B------:R-:W1:Y:S08]  /*0000*/  LDC R1, c[0x0][0x28] ;  /* 0x00000a00ff017b82 */ /* 0x000e700000000800 */
[----:B------:R-:W2:Y:S01]  /*0010*/  LDC.64 R4, c[0x0][0x918] ;  /* 0x00024600ff047b82 */ /* 0x000ea20000000a00 */
[----:B------:R-:W-:Y:S01]  /*0020*/  ULDC.64 UR58, c[0x0][0x208] ;  /* 0x00008200003a7ab9 */ /* 0x000fe20000000a00 */
[----:B------:R-:W3:Y:S01]  /*0030*/  S2R R19, SR_TID.X ;  /* 0x0000000000137919 */ /* 0x000ee20000002100 */
[----:B------:R-:W-:Y:S01]  /*0040*/  ULDC UR4, c[0x0][0x910] ;  /* 0x0002440000047ab9 */ /* 0x000fe20000000800 */
[----:B------:R-:W-:Y:S01]  /*0050*/  ULDC.64 UR20, c[0x0][0x8d0] ;  /* 0x0002340000147ab9 */ /* 0x000fe20000000a00 */
[----:B------:R-:W-:Y:S01]  /*0060*/  ULDC.64 UR14, c[0x0][0x8c8] ;  /* 0x00023200000e7ab9 */ /* 0x000fe20000000a00 */
[----:B------:R-:W-:Y:S01]  /*0070*/  IMAD.MOV.U32 R8, RZ, RZ, RZ ;  /* 0x000000ffff087224 */ /* 0x000fe200078e00ff */
[----:B------:R-:W-:Y:S01]  /*0080*/  ULDC.64 UR16, c[0x0][0x8e0] ;  /* 0x0002380000107ab9 */ /* 0x000fe20000000a00 */
[----:B------:R-:W4:Y:S01]  /*0090*/  S2UR UR8, SR_CTAID.Y ;  /* 0x00000000000879c3 */ /* 0x000f220000002600 */
[----:B------:R-:W-:Y:S01]  /*00a0*/  IMAD.MOV.U32 R10, RZ, RZ, RZ ;  /* 0x000000ffff0a7224 */ /* 0x000fe200078e00ff */
[----:B------:R-:W-:Y:S01]  /*00b0*/  ULDC.64 UR22, c[0x0][0x8e8] ;  /* 0x00023a0000167ab9 */ /* 0x000fe20000000a00 */
[----:B--2---:R-:W2:Y:S01]  /*00c0*/  LDG.E R7, desc[UR58][R4.64] ;  /* 0x0000003a04077981 */ /* 0x004ea2000c1e1900 */
[----:B------:R-:W-:-:S03]  /*00d0*/  IMAD.U32 R0, RZ, RZ, UR4 ;  /* 0x00000004ff007e24 */ /* 0x000fc6000f8e00ff */
[----:B------:R-:W2:Y:S01]  /*00e0*/  LDG.E R6, desc[UR58][R4.64+0x4] ;  /* 0x0000043a04067981 */ /* 0x000ea2000c1e1900 */
[----:B---3--:R-:W-:Y:S01]  /*00f0*/  LOP3.LUT R9, R19, 0x1f, RZ, 0xc0, !PT ;  /* 0x0000001f13097812 */ /* 0x008fe200078ec0ff */
[----:B------:R-:W-:Y:S01]  /*0100*/  UISETP.NE.U32.AND UP0, UPT, UR20, URZ, UPT ;  /* 0x0000003f1400728c */ /* 0x000fe2000bf05070 */
[----:B------:R-:W3:Y:S01]  /*0110*/  S2UR UR40, SR_CTAID.X ;  /* 0x00000000002879c3 */ /* 0x000ee20000002500 */
[----:B------:R-:W-:Y:S01]  /*0120*/  ULDC UR4, c[0x0][0x908] ;  /* 0x0002420000047ab9 */ /* 0x000fe20000000800 */
[----:B------:R-:W-:Y:S01]  /*0130*/  ISETP.GE.AND P0, PT, R9, R0, PT ;  /* 0x000000000900720c */ /* 0x000fe20003f06270 */
[----:B------:R-:W-:Y:S02]  /*0140*/  UISETP.NE.AND.EX UP0, UPT, UR21, URZ, UPT, UP0 ;  /* 0x0000003f1500728c */ /* 0x000fe4000bf05300 */
[----:B------:R-:W-:-:S09]  /*0150*/  UISETP.NE.AND UP3, UPT, UR4, 0x1, UPT ;  /* 0x000000010400788c */ /* 0x000fd2000bf65270 */
[----:B------:R-:W-:Y:S01]  /*0160*/  @UP0 ULDC UR10, c[0x0][0x8dc] ;  /* 0x00023700000a0ab9 */ /* 0x000fe20000000800 */
[----:B------:R-:W1:Y:S01]  /*0170*/  @!P0 LDC.64 R2, c[0x0][0x918] ;  /* 0x00024600ff028b82 */ /* 0x000e620000000a00 */
[----:B----4-:R-:W-:Y:S01]  /*0180*/  @UP3 UMOV UR6, UR8 ;  /* 0x0000000800063c82 */ /* 0x010fe20008000000 */
[----:B------:R-:W-:Y:S01]  /*0190*/  @UP3 ULDC UR18, c[0x0][0x10] ;  /* 0x0000040000123ab9 */ /* 0x000fe20000000800 */
[----:B------:R-:W-:Y:S01]  /*01a0*/  @UP3 UMOV UR4, UR6 ;  /* 0x0000000600043c82 */ /* 0x000fe20008000000 */
[----:B------:R-:W-:Y:S01]  /*01b0*/  @UP3 UMOV UR5, URZ ;  /* 0x0000003f00053c82 */ /* 0x000fe20008000000 */
[----:B------:R-:W-:Y:S01]  /*01c0*/  @!UP3 UMOV UR6, UR8 ;  /* 0x000000080006bc82 */ /* 0x000fe20008000000 */
[----:B---3--:R-:W-:Y:S01]  /*01d0*/  @UP3 UIMAD.WIDE.U32 UR18, UR40, UR18, UR4 ;  /* 0x00000012281232a5 */ /* 0x008fe2000f8e0004 */
[----:B------:R-:W-:Y:S01]  /*01e0*/  @UP3 UMOV UR9, URZ ;  /* 0x0000003f00093c82 */ /* 0x000fe20008000000 */
[----:B-1----:R-:W-:-:S05]  /*01f0*/  @!P0 IMAD.WIDE.U32 R2, R9, 0xc, R2 ;  /* 0x0000000c09028825 */ /* 0x002fca00078e0002 */
[----:B------:R1:W5:Y:S04]  /*0200*/  @!P0 LDG.E R8, desc[UR58][R2.64] ;  /* 0x0000003a02088981 */ /* 0x000368000c1e1900 */
[----:B------:R1:W5:Y:S01]  /*0210*/  @!P0 LDG.E R10, desc[UR58][R2.64+0x4] ;  /* 0x0000043a020a8981 */ /* 0x000362000c1e1900 */
[----:B------:R-:W-:Y:S01]  /*0220*/  ISETP.NE.U32.AND P0, PT, RZ, UR22, PT ;  /* 0x00000016ff007c0c */ /* 0x000fe2000bf05070 */
[----:B------:R-:W-:-:S03]  /*0230*/  @!UP3 ULDC UR7, c[0x0][0xc] ;  /* 0x000003000007bab9 */ /* 0x000fc60000000800 */
[----:B------:R-:W-:Y:S01]  /*0240*/  ISETP.NE.AND.EX P0, PT, RZ, UR23, PT, P0 ;  /* 0x00000017ff007c0c */ /* 0x000fe2000bf05300 */
[----:B------:R-:W-:Y:S01]  /*0250*/  UMOV UR41, URZ ;  /* 0x0000003f00297c82 */ /* 0x000fe20008000000 */
[----:B------:R-:W-:Y:S01]  /*0260*/  @UP3 UIADD3 UR9, UR19, UR9, URZ ;  /* 0x0000000913093290 */ /* 0x000fe2000fffe03f */
[----:B--2---:R-:W-:Y:S02]  /*0270*/  R2UR UR12, R7 ;  /* 0x00000000070c72ca */ /* 0x004fe400000e0000 */
[----:B------:R-:W-:-:S11]  /*0280*/  R2UR UR26, R6 ;  /* 0x00000000061a72ca */ /* 0x000fd600000e0000 */
[----:B------:R-:W-:-:S04]  /*0290*/  UIADD3 UR11, UP1, UR12, UR14, URZ ;  /* 0x0000000e0c0b7290 */ /* 0x000fc8000ff3e03f */
[----:B------:R-:W-:Y:S02]  /*02a0*/  ULEA.HI.X.SX32 UR12, UR12, UR15, 0x1, UP1 ;  /* 0x0000000f0c0c7291 */ /* 0x000fe400088f0e3f */
[----:B------:R-:W-:-:S04]  /*02b0*/  UIADD3 UR11, UP1, UR11, -0x1, URZ ;  /* 0xffffffff0b0b7890 */ /* 0x000fc8000ff3e03f */
[----:B------:R-:W-:Y:S02]  /*02c0*/  UIADD3.X UR12, UR12, -0x1, URZ, UP1, !UPT ;  /* 0xffffffff0c0c7890 */ /* 0x000fe40008ffe43f */
[----:B------:R-:W-:-:S04]  /*02d0*/  @UP0 UIADD3 UR10, UP1, UR11, UR10, URZ ;  /* 0x0000000a0b0a0290 */ /* 0x000fc8000ff3e03f */
[----:B------:R-:W-:Y:S02]  /*02e0*/  @UP0 UIADD3.X UR28, URZ, UR12, URZ, UP1, !UPT ;  /* 0x0000000c3f1c0290 */ /* 0x000fe40008ffe43f */
[----:B------:R-:W-:Y:S02]  /*02f0*/  UIADD3 UR13, UP1, UR26, UR16, URZ ;  /* 0x000000101a0d7290 */ /* 0x000fe4000ff3e03f */
[----:B------:R-:W-:Y:S02]  /*0300*/  @UP0 UIMAD.WIDE.U32 UR24, UR28, UR20, URZ ;  /* 0x000000141c1802a5 */ /* 0x000fe4000f8e003f */
[----:B------:R-:W-:Y:S02]  /*0310*/  ULEA.HI.X.SX32 UR8, UR26, UR17, 0x1, UP1 ;  /* 0x000000111a087291 */ /* 0x000fe400088f0e3f */
[----:B------:R-:W-:Y:S02]  /*0320*/  @UP0 UIMAD.WIDE.U32 UR24, UP1, UR10, UR21, UR24 ;  /* 0x000000150a1802a5 */ /* 0x000fe4000f820018 */
[----:B------:R-:W-:-:S02]  /*0330*/  @UP0 UIMAD.WIDE.U32 UR4, UR10, UR20, URZ ;  /* 0x000000140a0402a5 */ /* 0x000fc4000f8e003f */
[----:B------:R-:W-:Y:S02]  /*0340*/  @UP0 UIADD3.X UR27, URZ, URZ, URZ, UP1, !UPT ;  /* 0x0000003f3f1b0290 */ /* 0x000fe40008ffe43f */
[----:B------:R-:W-:Y:S01]  /*0350*/  @UP0 UIADD3 URZ, UP1, UR5, UR24, URZ ;  /* 0x00000018053f0290 */ /* 0x000fe2000ff3e03f */
[----:B------:R-:W-:Y:S01]  /*0360*/  @UP0 UMOV UR26, UR25 ;  /* 0x00000019001a0c82 */ /* 0x000fe20008000000 */
[----:B------:R-:W-:Y:S02]  /*0370*/  @!UP3 UIMAD.WIDE.U32 UR4, UR7, UR6, UR40 ;  /* 0x000000060704b2a5 */ /* 0x000fe4000f8e0028 */
[----:B------:R-:W-:Y:S02]  /*0380*/  @UP0 UIMAD.WIDE.U32.X UR24, UR28, UR21, UR26, UP1 ;  /* 0x000000151c1802a5 */ /* 0x000fe400088e041a */
[----:B------:R-:W-:Y:S01]  /*0390*/  UIADD3 UR13, UP2, UR13, -0x1, URZ ;  /* 0xffffffff0d0d7890 */ /* 0x000fe2000ff5e03f */
[----:B------:R-:W-:Y:S02]  /*03a0*/  @UP3 UMOV UR10, UR18 ;  /* 0x00000012000a3c82 */ /* 0x000fe40008000000 */
[----:B------:R-:W-:Y:S01]  /*03b0*/  @!UP3 UMOV UR10, UR4 ;  /* 0x00000004000abc82 */ /* 0x000fe20008000000 */
[----:B------:R-:W-:Y:S01]  /*03c0*/  UIADD3.X UR19, UR8, -0x1, URZ, UP2, !UPT ;  /* 0xffffffff08137890 */ /* 0x000fe200097fe43f */
[----:B------:R-:W-:Y:S01]  /*03d0*/  @!UP3 UMOV UR9, UR5 ;  /* 0x000000050009bc82 */ /* 0x000fe20008000000 */
[----:B------:R-:W-:Y:S01]  /*03e0*/  @UP0 UMOV UR11, UR24 ;  /* 0x00000018000b0c82 */ /* 0x000fe20008000000 */
[----:B------:R-:W-:Y:S01]  /*03f0*/  @UP0 UMOV UR12, UR25 ;  /* 0x00000019000c0c82 */ /* 0x000fe20008000000 */
[----:B-1----:R-:W-:Y:S08]  /*0400*/  @!P0 BRA `(.L_x_0) ;  /* 0x0000000000308947 */ /* 0x002ff00003800000 */
[----:B------:R-:W-:Y:S02]  /*0410*/  ULDC UR7, c[0x0][0x8f4] ;  /* 0x00023d0000077ab9 */ /* 0x000fe40000000800 */
[----:B------:R-:W-:-:S04]  /*0420*/  UIADD3 UR7, UP1, UR13, UR7, URZ ;  /* 0x000000070d077290 */ /* 0x000fc8000ff3e03f */
[----:B------:R-:W-:-:S04]  /*0430*/  UIADD3.X UR8, URZ, UR19, URZ, UP1, !UPT ;  /* 0x000000133f087290 */ /* 0x000fc80008ffe43f */
[----:B------:R-:W-:-:S04]  /*0440*/  UIMAD.WIDE.U32 UR4, UR8, UR22, URZ ;  /* 0x00000016080472a5 */ /* 0x000fc8000f8e003f */
[----:B------:R-:W-:Y:S02]  /*0450*/  UIMAD.WIDE.U32 UR18, UP1, UR7, UR23, UR4 ;  /* 0x00000017071272a5 */ /* 0x000fe4000f820004 */
[----:B------:R-:W-:Y:S02]  /*0460*/  UIMAD.WIDE.U32 UR4, UR7, UR22, URZ ;  /* 0x00000016070472a5 */ /* 0x000fe4000f8e003f */
[----:B------:R-:W-:Y:S02]  /*0470*/  UIADD3.X UR25, URZ, URZ, URZ, UP1, !UPT ;  /* 0x0000003f3f197290 */ /* 0x000fe40008ffe43f */
[----:B------:R-:W-:Y:S01]  /*0480*/  UIADD3 URZ, UP1, UR5, UR18, URZ ;  /* 0x00000012053f7290 */ /* 0x000fe2000ff3e03f */
[----:B------:R-:W-:-:S03]  /*0490*/  UMOV UR24, UR19 ;  /* 0x0000001300187c82 */ /* 0x000fc60008000000 */
[----:B------:R-:W-:-:S07]  /*04a0*/  UIMAD.WIDE.U32.X UR4, UR8, UR23, UR24, UP1 ;  /* 0x00000017080472a5 */ /* 0x000fce00088e0418 */
[----:B------:R-:W-:Y:S01]  /*04b0*/  UMOV UR13, UR4 ;  /* 0x00000004000d7c82 */ /* 0x000fe20008000000 */
[----:B------:R-:W-:-:S05]  /*04c0*/  UMOV UR19, UR5 ;  /* 0x0000000500137c82 */ /* 0x000fca0008000000 */
.L_x_0:
[----:B------:R-:W-:Y:S01]  /*04d0*/  ULDC UR8, c[0x0][0x934] ;  /* 0x00024d0000087ab9 */ /* 0x000fe20000000800 */
[----:B------:R-:W-:Y:S01]  /*04e0*/  ULDC UR7, c[0x0][0x904] ;  /* 0x0002410000077ab9 */ /* 0x000fe20000000800 */
[----:B------:R-:W-:Y:S01]  /*04f0*/  ULDC UR4, c[0x0][0x938] ;  /* 0x00024e0000047ab9 */ /* 0x000fe20000000800 */
[----:B------:R-:W-:Y:S01]  /*0500*/  USHF.L.U32 UR8, UR8, UR7, URZ ;  /* 0x0000000708087299 */ /* 0x000fe2000800063f */
[----:B------:R-:W-:Y:S01]  /*0510*/  SHF.R.U32.HI R13, RZ, 0x5, R19 ;  /* 0x00000005ff0d7819 */ /* 0x000fe20000011613 */
[----:B------:R-:W-:Y:S01]  /*0520*/  USHF.L.U32 UR7, UR4, UR7, URZ ;  /* 0x0000000704077299 */ /* 0x000fe2000800063f */
[----:B------:R-:W-:Y:S01]  /*0530*/  ULDC UR26, c[0x0][0x8d8] ;  /* 0x00023600001a7ab9 */ /* 0x000fe20000000800 */
[----:B------:R-:W-:Y:S02]  /*0540*/  ULDC UR30, c[0x0][0x8f0] ;  /* 0x00023c00001e7ab9 */ /* 0x000fe40000000800 */
[----:B------:R-:W-:Y:S01]  /*0550*/  IMAD.U32 R11, RZ, RZ, UR8 ;  /* 0x00000008ff0b7e24 */ /* 0x000fe2000f8e00ff */
[----:B------:R-:W-:Y:S01]  /*0560*/  USHF.R.U64 UR18, UR11, UR26, UR12 ;  /* 0x0000001a0b127299 */ /* 0x000fe2000800120c */
[----:B------:R-:W-:Y:S01]  /*0570*/  IMAD.U32 R20, RZ, RZ, UR7 ;  /* 0x00000007ff147e24 */ /* 0x000fe2000f8e00ff */
[----:B------:R-:W-:-:S02]  /*0580*/  USHF.R.U64 UR11, UR13, UR30, UR19 ;  /* 0x0000001e0d0b7299 */ /* 0x000fc40008001213 */
[----:B------:R-:W-:Y:S01]  /*0590*/  IABS R2, R11 ;  /* 0x0000000b00027213 */ /* 0x000fe20000000000 */
[----:B------:R-:W-:Y:S01]  /*05a0*/  UIADD3 UR18, UR18, -0x1, UR8 ;  /* 0xffffffff12127890 */ /* 0x000fe2000fffe008 */
[----:B------:R-:W-:Y:S01]  /*05b0*/  IABS R3, R20 ;  /* 0x0000001400037213 */ /* 0x000fe20000000000 */
[----:B------:R-:W-:Y:S01]  /*05c0*/  UIADD3 UR11, UR11, -0x1, UR7 ;  /* 0xffffffff0b0b7890 */ /* 0x000fe2000fffe007 */
[----:B------:R-:W-:Y:S01]  /*05d0*/  R2UR UR28, R2 ;  /* 0x00000000021c72ca */ /* 0x000fe200000e0000 */
[----:B------:R-:W-:Y:S01]  /*05e0*/  UMOV UR12, URZ ;  /* 0x0000003f000c7c82 */ /* 0x000fe20008000000 */
[----:B------:R-:W-:Y:S01]  /*05f0*/  UISETP.GE.AND UP5, UPT, UR18, URZ, UPT ;  /* 0x0000003f1200728c */ /* 0x000fe2000bfa6270 */
[----:B------:R-:W-:Y:S01]  /*0600*/  IMAD.MOV.U32 R2, RZ, RZ, R3 ;  /* 0x000000ffff027224 */ /* 0x000fe200078e0003 */
[----:B------:R-:W-:Y:S01]  /*0610*/  UISETP.NE.AND UP4, UPT, UR8, URZ, UPT ;  /* 0x0000003f0800728c */ /* 0x000fe2000bf85270 */
[----:B------:R-:W-:-:S03]  /*0620*/  UMOV UR54, 0x1 ;  /* 0x0000000100367882 */ /* 0x000fc60000000000 */
[----:B------:R-:W-:-:S05]  /*0630*/  R2UR UR27, R2 ;  /* 0x00000000021b72ca */ /* 0x000fca00000e0000 */
[----:B------:R-:W1:Y:S08]  /*0640*/  I2F.RP R2, UR28 ;  /* 0x0000001c00027d06 */ /* 0x000e700008209400 */
[----:B------:R-:W2:Y:S08]  /*0650*/  I2F.RP R4, UR27 ;  /* 0x0000001b00047d06 */ /* 0x000eb00008209400 */
[----:B-1----:R-:W1:Y:S08]  /*0660*/  MUFU.RCP R2, R2 ;  /* 0x0000000200027308 */ /* 0x002e700000001000 */
[----:B--2---:R-:W2:Y:S01]  /*0670*/  MUFU.RCP R4, R4 ;  /* 0x0000000400047308 */ /* 0x004ea20000001000 */
[----:B-1----:R-:W-:-:S02]  /*0680*/  VIADD R3, R2, 0xffffffe ;  /* 0x0ffffffe02037836 */ /* 0x002fc40000000000 */
[----:B------:R-:W-:-:S05]  /*0690*/  IMAD.U32 R2, RZ, RZ, UR18 ;  /* 0x00000012ff027e24 */ /* 0x000fca000f8e00ff */
[----:B------:R-:W1:Y:S01]  /*06a0*/  F2I.FTZ.U32.TRUNC.NTZ R3, R3 ;  /* 0x0000000300037305 */ /* 0x000e62000021f000 */
[----:B------:R-:W-:Y:S01]  /*06b0*/  IABS R2, R2 ;  /* 0x0000000200027213 */ /* 0x000fe20000000000 */
[----:B--2---:R-:W-:Y:S01]  /*06c0*/  VIADD R5, R4, 0xffffffe ;  /* 0x0ffffffe04057836 */ /* 0x004fe20000000000 */
[----:B------:R-:W-:Y:S02]  /*06d0*/  IABS R4, R11 ;  /* 0x0000000b00047213 */ /* 0x000fe40000000000 */
[----:B------:R-:W-:-:S03]  /*06e0*/  R2UR UR32, R2 ;  /* 0x00000000022072ca */ /* 0x000fc600000e0000 */
[----:B------:R-:W2:Y:S01]  /*06f0*/  F2I.FTZ.U32.TRUNC.NTZ R5, R5 ;  /* 0x0000000500057305 */ /* 0x000ea2000021f000 */
[----:B------:R-:W-:Y:S01]  /*0700*/  IMAD.MOV R4, RZ, RZ, -R4 ;  /* 0x000000ffff047224 */ /* 0x000fe200078e0a04 */
[----:B-1----:R-:W-:Y:S01]  /*0710*/  R2UR UR13, R3 ;  /* 0x00000000030d72ca */ /* 0x002fe200000e0000 */
[----:B------:R-:W-:Y:S01]  /*0720*/  IMAD.U32 R3, RZ, RZ, UR11 ;  /* 0x0000000bff037e24 */ /* 0x000fe2000f8e00ff */
[----:B--2---:R-:W-:-:S04]  /*0730*/  R2UR UR5, R5 ;  /* 0x00000000050572ca */ /* 0x004fc800000e0000 */
[----:B------:R-:W-:Y:S01]  /*0740*/  IABS R5, R3 ;  /* 0x0000000300057213 */ /* 0x000fe20000000000 */
[----:B------:R-:W-:Y:S01]  /*0750*/  IMAD.MOV.U32 R3, RZ, RZ, R4 ;  /* 0x000000ffff037224 */ /* 0x000fe200078e0004 */
[----:B------:R-:W-:-:S05]  /*0760*/  IABS R4, R20 ;  /* 0x0000001400047213 */ /* 0x000fca0000000000 */
[----:B------:R-:W-:Y:S01]  /*0770*/  UIADD3 UR4, URZ, -UR13, URZ ;  /* 0x8000000d3f047290 */ /* 0x000fe2000fffe03f */
[----:B------:R-:W-:Y:S02]  /*0780*/  MOV R2, R5 ;  /* 0x0000000500027202 */ /* 0x000fe40000000f00 */
[----:B------:R-:W-:Y:S01]  /*0790*/  R2UR UR29, R3 ;  /* 0x00000000031d72ca */ /* 0x000fe200000e0000 */
[----:B------:R-:W-:Y:S01]  /*07a0*/  IMAD.MOV R4, RZ, RZ, -R4 ;  /* 0x000000ffff047224 */ /* 0x000fe200078e0a04 */
[----:B------:R-:W-:Y:S01]  /*07b0*/  UIMAD UR4, UR4, UR28, URZ ;  /* 0x0000001c040472a4 */ /* 0x000fe2000f8e023f */
[----:B------:R-:W-:Y:S01]  /*07c0*/  R2UR UR33, R2 ;  /* 0x00000000022172ca */ /* 0x000fe200000e0000 */
[----:B------:R-:W1:Y:S01]  /*07d0*/  SHFL.IDX PT, R3, R13, RZ, 0x1f ;  /* 0x00001fff0d037589 */ /* 0x000e6200000e0000 */
[----:B------:R-:W-:Y:S01]  /*07e0*/  UIADD3 UR24, URZ, -UR5, URZ ;  /* 0x800000053f187290 */ /* 0x000fe2000fffe03f */
[----:B------:R-:W-:Y:S01]  /*07f0*/  IMAD.MOV.U32 R2, RZ, RZ, R4 ;  /* 0x000000ffff027224 */ /* 0x000fe200078e0004 */
[----:B------:R-:W-:-:S02]  /*0800*/  UIMAD.WIDE.U32 UR12, UR13, UR4, UR12 ;  /* 0x000000040d0c72a5 */ /* 0x000fc4000f8e000c */
[----:B------:R-:W-:Y:S01]  /*0810*/  UIMAD UR24, UR24, UR27, URZ ;  /* 0x0000001b181872a4 */ /* 0x000fe2000f8e023f */
[----:B------:R-:W-:Y:S01]  /*0820*/  UMOV UR4, URZ ;  /* 0x0000003f00047c82 */ /* 0x000fe20008000000 */
[----:B------:R-:W-:Y:S02]  /*0830*/  R2UR UR31, R2 ;  /* 0x00000000021f72ca */ /* 0x000fe400000e0000 */
[----:B------:R-:W-:Y:S01]  /*0840*/  UIMAD.WIDE.U32 UR24, UR5, UR24, UR4 ;  /* 0x00000018051872a5 */ /* 0x000fe2000f8e0004 */
[----:B------:R-:W-:Y:S01]  /*0850*/  SHF.R.U32.HI R2, RZ, 0x7, R19 ;  /* 0x00000007ff027819 */ /* 0x000fe20000011613 */
[----:B------:R-:W-:-:S04]  /*0860*/  UIMAD.WIDE.U32 UR4, UR13, UR32, URZ ;  /* 0x000000200d0472a5 */ /* 0x000fc8000f8e003f */
[----:B------:R-:W-:Y:S01]  /*0870*/  UIMAD UR5, UR5, UR29, UR32 ;  /* 0x0000001d050572a4 */ /* 0x000fe2000f8e0220 */
[----:B------:R-:W2:Y:S01]  /*0880*/  SHFL.IDX PT, R2, R2, RZ, 0x1f ;  /* 0x00001fff02027589 */ /* 0x000ea200000e0000 */
[----:B------:R-:W-:Y:S01]  /*0890*/  UMOV UR19, UR25 ;  /* 0x0000001900137c82 */ /* 0x000fe20008000000 */
[----:B------:R-:W-:Y:S02]  /*08a0*/  ULOP3.LUT UR32, URZ, UR8, URZ, 0x33, !UPT ;  /* 0x000000083f207292 */ /* 0x000fe4000f8e333f */
[----:B------:R-:W-:Y:S02]  /*08b0*/  UIMAD.WIDE.U32 UR24, UR19, UR33, URZ ;  /* 0x00000021131872a5 */ /* 0x000fe4000f8e003f */
[----:B------:R-:W-:Y:S02]  /*08c0*/  UISETP.GT.U32.AND UP1, UPT, UR28, UR5, UPT ;  /* 0x000000051c00728c */ /* 0x000fe4000bf24070 */
[----:B------:R-:W-:Y:S01]  /*08d0*/  UIMAD UR25, UR25, UR31, UR33 ;  /* 0x0000001f191972a4 */ /* 0x000fe2000f8e0221 */
[----:B-1----:R-:W-:Y:S01]  /*08e0*/  R2UR UR34, R3 ;  /* 0x00000000032272ca */ /* 0x002fe200000e0000 */
[----:B------:R-:W-:-:S02]  /*08f0*/  ULOP3.LUT UR33, URZ, UR7, URZ, 0x33, !UPT ;  /* 0x000000073f217292 */ /* 0x000fc4000f8e333f */
[----:B------:R-:W-:-:S05]  /*0900*/  UISETP.GT.U32.AND UP2, UPT, UR27, UR25, UPT ;  /* 0x000000191b00728c */ /* 0x000fca000bf44070 */
[----:B------:R-:W-:-:S04]  /*0910*/  @!UP1 UIADD3 UR5, UR5, -UR28, URZ ;  /* 0x8000001c05059290 */ /* 0x000fc8000fffe03f */
[----:B------:R-:W-:Y:S01]  /*0920*/  UISETP.GT.U32.AND UP6, UPT, UR28, UR5, UPT ;  /* 0x000000051c00728c */ /* 0x000fe2000bfc4070 */
[----:B------:R-:W-:Y:S01]  /*0930*/  ISETP.NE.AND P1, PT, RZ, UR34, PT ;  /* 0x00000022ff007c0c */ /* 0x000fe2000bf25270 */
[----:B------:R-:W-:Y:S01]  /*0940*/  @!UP2 UIADD3 UR25, UR25, -UR27, URZ ;  /* 0x8000001b1919a290 */ /* 0x000fe2000fffe03f */
[----:B--2---:R-:W-:Y:S01]  /*0950*/  R2UR UR12, R2 ;  /* 0x00000000020c72ca */ /* 0x004fe200000e0000 */
[----:B------:R-:W-:Y:S02]  /*0960*/  USHF.R.S32.HI UR4, URZ, 0x1f, UR34 ;  /* 0x0000001f3f047899 */ /* 0x000fe40008011422 */
[----:B------:R-:W-:Y:S02]  /*0970*/  UISETP.GT.U32.AND UP1, UPT, UR27, UR25, UPT ;  /* 0x000000191b00728c */ /* 0x000fe4000bf24070 */
[----:B------:R-:W-:Y:S02]  /*0980*/  UISETP.NE.AND UP2, UPT, UR7, URZ, UPT ;  /* 0x0000003f0700728c */ /* 0x000fe4000bf45270 */
[----:B------:R-:W-:-:S02]  /*0990*/  ULEA.HI UR4, UR4, UR34, URZ, 0x2 ;  /* 0x0000002204047291 */ /* 0x000fc4000f8f103f */
[----:B------:R-:W-:Y:S02]  /*09a0*/  @!UP6 UIADD3 UR5, UR5, -UR28, URZ ;  /* 0x8000001c0505e290 */ /* 0x000fe4000fffe03f */
[----:B------:R-:W-:Y:S02]  /*09b0*/  UISETP.GE.AND UP6, UPT, UR11, URZ, UPT ;  /* 0x0000003f0b00728c */ /* 0x000fe4000bfc6270 */
[----:B------:R-:W-:Y:S02]  /*09c0*/  @!UP5 UIADD3 UR5, -UR5, URZ, URZ ;  /* 0x0000003f0505d290 */ /* 0x000fe4000fffe13f */
[----:B------:R-:W-:Y:S02]  /*09d0*/  @!UP1 UIADD3 UR25, UR25, -UR27, URZ ;  /* 0x8000001b19199290 */ /* 0x000fe4000fffe03f */
[----:B------:R-:W-:Y:S02]  /*09e0*/  USEL UR5, UR32, UR5, !UP4 ;  /* 0x0000000520057287 */ /* 0x000fe4000e000000 */
[----:B------:R-:W-:-:S02]  /*09f0*/  ULOP3.LUT UR4, UR4, 0xfffffffc, URZ, 0xc0, !UPT ;  /* 0xfffffffc04047892 */ /* 0x000fc4000f8ec03f */
[----:B------:R-:W-:Y:S02]  /*0a00*/  UIADD3 UR5, UR18, -UR5, URZ ;  /* 0x8000000512057290 */ /* 0x000fe4000fffe03f */
[----:B------:R-:W-:Y:S02]  /*0a10*/  @!UP6 UIADD3 UR25, -UR25, URZ, URZ ;  /* 0x0000003f1919e290 */ /* 0x000fe4000fffe13f */
[----:B------:R-:W-:Y:S02]  /*0a20*/  UIADD3 UR55, UR34, -UR4, URZ ;  /* 0x8000000422377290 */ /* 0x000fe4000fffe03f */
[----:B------:R-:W-:Y:S02]  /*0a30*/  USEL UR25, UR33, UR25, !UP2 ;  /* 0x0000001921197287 */ /* 0x000fe4000d000000 */
[----:B------:R-:W-:Y:S02]  /*0a40*/  UISETP.NE.AND UP1, UPT, UR12, URZ, UPT ;  /* 0x0000003f0c00728c */ /* 0x000fe4000bf25270 */
[----:B------:R-:W-:-:S02]  /*0a50*/  UIADD3 UR25, UR11, -UR25, URZ ;  /* 0x800000190b197290 */ /* 0x000fc4000fffe03f */
[----:B------:R-:W-:Y:S02]  /*0a60*/  UISETP.EQ.AND UP5, UPT, UR55, 0x3, !UP1 ;  /* 0x000000033700788c */ /* 0x000fe4000cfa2270 */
[----:B------:R-:W-:Y:S02]  /*0a70*/  UIMAD UR24, UR5, UR25, URZ ;  /* 0x00000019051872a4 */ /* 0x000fe4000f8e023f */
[----:B------:R-:W-:Y:S02]  /*0a80*/  USEL UR4, UR25, UR5, !UP3 ;  /* 0x0000000519047287 */ /* 0x000fe4000d800000 */
[----:B------:R-:W-:Y:S02]  /*0a90*/  USHF.R.S32.HI UR25, URZ, 0x1f, UR24 ;  /* 0x0000001f3f197899 */ /* 0x000fe40008011418 */
[----:B------:R-:W-:Y:S01]  /*0aa0*/  USHF.R.S32.HI UR5, URZ, 0x1f, UR4 ;  /* 0x0000001f3f057899 */ /* 0x000fe20008011404 */
[----:B------:R-:W-:Y:S01]  /*0ab0*/  IMAD.U32 R6, RZ, RZ, UR24 ;  /* 0x00000018ff067e24 */ /* 0x000fe2000f8e00ff */
[----:B------:R-:W-:Y:S01]  /*0ac0*/  USEL UR54, UR54, 0x2, UP5 ;  /* 0x0000000236367887 */ /* 0x000fe2000a800000 */
[----:B------:R-:W-:-:S02]  /*0ad0*/  IMAD.U32 R4, RZ, RZ, UR4 ;  /* 0x00000004ff047e24 */ /* 0x000fc4000f8e00ff */
[----:B------:R-:W-:Y:S02]  /*0ae0*/  IMAD.U32 R7, RZ, RZ, UR25 ;  /* 0x00000019ff077e24 */ /* 0x000fe4000f8e00ff */
[----:B------:R-:W-:Y:S01]  /*0af0*/  IMAD.U32 R5, RZ, RZ, UR5 ;  /* 0x00000005ff057e24 */ /* 0x000fe2000f8e00ff */
[----:B------:R-:W-:Y:S06]  /*0b00*/  @P1 BRA `(.L_x_1) ;  /* 0x0000000000841947 */ /* 0x000fec0003800000 */
[----:B------:R-:W-:Y:S01]  /*0b10*/  ELECT P1, URZ, PT ;  /* 0x00000000003f782f */ /* 0x000fe20003820000 */
[----:B------:R-:W-:-:S12]  /*0b20*/  BSSY B0, `(.L_x_1) ;  /* 0x000001f000007945 */ /* 0x000fd80003800000 */
[----:B------:R-:W-:Y:S05]  /*0b30*/  @!P1 BRA `(.L_x_2) ;  /* 0x0000000000749947 */ /* 0x000fea0003800000 */
[----:B------:R-:W1:Y:S01]  /*0b40*/  S2UR UR11, SR_CgaCtaId ;  /* 0x00000000000b79c3 */ /* 0x000e620000008800 */
[----:B------:R-:W-:Y:S01]  /*0b50*/  UMOV UR4, 0x400 ;  /* 0x0000040000047882 */ /* 0x000fe20000000000 */
[----:B------:R-:W-:Y:S01]  /*0b60*/  UMOV UR5, 0x1 ;  /* 0x0000000100057882 */ /* 0x000fe20000000000 */
[----:B------:R-:W-:Y:S02]  /*0b70*/  UMOV UR24, 0x140 ;  /* 0x0000014000187882 */ /* 0x000fe40000000000 */
[----:B------:R-:W-:-:S04]  /*0b80*/  UIADD3 UR24, -UR24, 0x100000, URZ ;  /* 0x0010000018187890 */ /* 0x000fc8000fffe13f */
[----:B------:R-:W-:Y:S02]  /*0b90*/  USHF.L.U32 UR25, UR24, 0xb, URZ ;  /* 0x0000000b18197899 */ /* 0x000fe4000800063f */
[----:B------:R-:W-:Y:S02]  /*0ba0*/  USHF.L.U32 UR24, UR24, 0x1, URZ ;  /* 0x0000000118187899 */ /* 0x000fe4000800063f */
[----:B-1----:R-:W-:Y:S02]  /*0bb0*/  ULEA UR11, UR11, UR4, 0x18 ;  /* 0x000000040b0b7291 */ /* 0x002fe4000f8ec03f */
[----:B------:R-:W-:-:S04]  /*0bc0*/  UIADD3 UR4, -UR5, 0x100000, URZ ;  /* 0x0010000005047890 */ /* 0x000fc8000fffe13f */
[----:B------:R-:W-:Y:S02]  /*0bd0*/  USHF.L.U32 UR5, UR4, 0xb, URZ ;  /* 0x0000000b04057899 */ /* 0x000fe4000800063f */
[----:B------:R-:W-:Y:S01]  /*0be0*/  USHF.L.U32 UR4, UR4, 0x1, URZ ;  /* 0x0000000104047899 */ /* 0x000fe2000800063f */
[----:B------:R-:W1:Y:S11]  /*0bf0*/  FENCE.VIEW.ASYNC.S ;  /* 0x00000000000073c6 */ /* 0x000e760000000000 */
[----:B-1----:R1:W2:Y:S01]  /*0c00*/  SYNCS.EXCH.64 URZ, [UR11+0x38400], UR4 ;  /* 0x038400040b3f75b2 */ /* 0x0022a20008000100 */
[----:B------:R1:W3:Y:S01]  /*0c10*/  SYNCS.EXCH.64 URZ, [UR11+0x38440], UR24 ;  /* 0x038440180b3f75b2 */ /* 0x0002e20008000100 */
[----:B------:R1:W4:Y:S01]  /*0c20*/  SYNCS.EXCH.64 URZ, [UR11+0x38408], UR4 ;  /* 0x038408040b3f75b2 */ /* 0x0003220008000100 */
[----:B------:R1:W1:Y:S01]  /*0c30*/  SYNCS.EXCH.64 URZ, [UR11+0x38448], UR24 ;  /* 0x038448180b3f75b2 */ /* 0x0002620008000100 */
        /* <DEDUP_REMOVED lines=12> */
[----:B------:R-:W-:Y:S01]  /*0d00*/  NOP ;  /* 0x0000000000007918 */ /* 0x000fe20000000000 */
.L_x_2:
[----:B-1----:R-:W-:Y:S05]  /*0d10*/  BSYNC B0 ;  /* 0x0000000000007941 */ /* 0x002fea0003800000 */
.L_x_1:
[----:B------:R-:W1:Y:S01]  /*0d20*/  SHFL.IDX PT, R2, R13, RZ, 0x1f ;  /* 0x00001fff0d027589 */ /* 0x000e6200000e0000 */
[----:B------:R-:W-:Y:S01]  /*0d30*/  UIADD3 UR18, UR12, -0x1, URZ ;  /* 0xffffffff0c127890 */ /* 0x000fe2000fffe03f */
[----:B------:R-:W-:Y:S01]  /*0d40*/  I2FP.F32.U32 R3, UR6 ;  /* 0x0000000600037c45 */ /* 0x000fe20008201000 */
[----:B------:R-:W-:Y:S01]  /*0d50*/  UISETP.LT.U32.AND UP6, UPT, UR55, 0x2, !UP1 ;  /* 0x000000023700788c */ /* 0x000fe2000cfc1070 */
[----:B------:R-:W-:Y:S01]  /*0d60*/  NOP ;  /* 0x0000000000007918 */ /* 0x000fe20000000000 */
[----:B------:R-:W-:Y:S02]  /*0d70*/  UISETP.GE.U32.AND UP5, UPT, UR18, 0x2, UPT ;  /* 0x000000021200788c */ /* 0x000fe4000bfa6070 */
[----:B------:R-:W-:-:S04]  /*0d80*/  USEL UR53, URZ, 0x1, !UP6 ;  /* 0x000000013f357887 */ /* 0x000fc8000f000000 */
[----:B------:R-:W-:Y:S01]  /*0d90*/  USEL UR53, UR53, 0x2, UP5 ;  /* 0x0000000235357887 */ /* 0x000fe2000a800000 */
[----:B-1----:R-:W-:-:S13]  /*0da0*/  ISETP.NE.AND P1, PT, R2, RZ, PT ;  /* 0x000000ff0200720c */ /* 0x002fda0003f25270 */
[----:B------:R-:W-:Y:S05]  /*0db0*/  @P1 BRA `(.L_x_3) ;  /* 0x0000000000481947 */ /* 0x000fea0003800000 */
[----:B------:R-:W1:Y:S01]  /*0dc0*/  S2UR UR5, SR_CgaCtaId ;  /* 0x00000000000579c3 */ /* 0x000e620000008800 */
[----:B------:R-:W-:Y:S01]  /*0dd0*/  UMOV UR4, 0x400 ;  /* 0x0000040000047882 */ /* 0x000fe20000000000 */
[----:B------:R-:W-:Y:S01]  /*0de0*/  UMOV UR24, 0x1 ;  /* 0x0000000100187882 */ /* 0x000fe20000000000 */
[----:B------:R-:W-:Y:S01]  /*0df0*/  UMOV UR25, 0x4 ;  /* 0x0000000400197882 */ /* 0x000fe20000000000 */
[----:B------:R-:W-:Y:S01]  /*0e00*/  ELECT P1, URZ, PT ;  /* 0x00000000003f782f */ /* 0x000fe20003820000 */
[----:B-1----:R-:W-:Y:S02]  /*0e10*/  ULEA UR11, UR5, UR4, 0x18 ;  /* 0x00000004050b7291 */ /* 0x002fe4000f8ec03f */
[----:B------:R-:W-:-:S04]  /*0e20*/  UIADD3 UR4, -UR24, 0x100000, URZ ;  /* 0x0010000018047890 */ /* 0x000fc8000fffe13f */
[----:B------:R-:W-:Y:S02]  /*0e30*/  USHF.L.U32 UR5, UR4, 0xb, URZ ;  /* 0x0000000b04057899 */ /* 0x000fe4000800063f */
[----:B------:R-:W-:Y:S02]  /*0e40*/  USHF.L.U32 UR4, UR4, 0x1, URZ ;  /* 0x0000000104047899 */ /* 0x000fe4000800063f */
[----:B------:R-:W-:-:S04]  /*0e50*/  UIADD3 UR24, -UR25, 0x100000, URZ ;  /* 0x0010000019187890 */ /* 0x000fc8000fffe13f */
[----:B------:R-:W-:Y:S02]  /*0e60*/  USHF.L.U32 UR25, UR24, 0xb, URZ ;  /* 0x0000000b18197899 */ /* 0x000fe4000800063f */
[----:B------:R-:W-:Y:S01]  /*0e70*/  USHF.L.U32 UR24, UR24, 0x1, URZ ;  /* 0x0000000118187899 */ /* 0x000fe2000800063f */
[----:B------:R-:W1:Y:S03]  /*0e80*/  FENCE.VIEW.ASYNC.S ;  /* 0x00000000000073c6 */ /* 0x000e660000000000 */
[----:B-1----:R1:W1:Y:S08]  /*0e90*/  SYNCS.EXCH.64 URZ, [UR11+0x38480], UR4 ;  /* 0x038480040b3f75b2 */ /* 0x0022700008000100 */
[----:B------:R1:W1:Y:S01]  /*0ea0*/  SYNCS.EXCH.64 URZ, [UR11+0x38490], UR24 ;  /* 0x038490180b3f75b2 */ /* 0x0002620008000100 */
[----:B------:R1:W1:Y:S01]  /*0eb0*/  SYNCS.EXCH.64 URZ, [UR11+0x38488], UR4 ;  /* 0x038488040b3f75b2 */ /* 0x0002620008000100 */
[----:B------:R1:W1:Y:S01]  /*0ec0*/  SYNCS.EXCH.64 URZ, [UR11+0x38498], UR24 ;  /* 0x038498180b3f75b2 */ /* 0x0002620008000100 */
[----:B------:R-:W-:Y:S01]  /*0ed0*/  NOP ;  /* 0x0000000000007918 */ /* 0x000fe20000000000 */
.L_x_3:
[----:B------:R-:W2:Y:S01]  /*0ee0*/  SHFL.IDX PT, R15, R13, RZ, 0x1f ;  /* 0x00001fff0d0f7589 */ /* 0x000ea200000e0000 */
[----:B-1----:R-:W-:Y:S01]  /*0ef0*/  ULDC UR4, c[0x0][0x154] ;  /* 0x0000550000047ab9 */ /* 0x002fe20000000800 */
[----:B------:R-:W1:Y:S01]  /*0f00*/  LDC R14, c[0x0][0x148] ;  /* 0x00005200ff0e7b82 */ /* 0x000e620000000800 */
[----:B------:R-:W-:Y:S01]  /*0f10*/  FMUL R12, R3, UR4 ;  /* 0x00000004030c7c20 */ /* 0x000fe20008400000 */
[----:B------:R-:W-:Y:S01]  /*0f20*/  UISETP.EQ.AND UP6, UPT, UR55, 0x2, !UP1 ;  /* 0x000000023700788c */ /* 0x000fe2000cfc2270 */
[----:B------:R-:W-:Y:S01]  /*0f30*/  I2FP.F32.U32 R3, UR40 ;  /* 0x0000002800037c45 */ /* 0x000fe20008201000 */
[----:B------:R-:W-:Y:S01]  /*0f40*/  ULDC UR4, c[0x0][0x150] ;  /* 0x0000540000047ab9 */ /* 0x000fe20000000800 */
[----:B------:R-:W-:Y:S01]  /*0f50*/  NOP ;  /* 0x0000000000007918 */ /* 0x000fe20000000000 */
[----:B------:R-:W-:Y:S01]  /*0f60*/  USEL UR52, URZ, 0x1, !UP6 ;  /* 0x000000013f347887 */ /* 0x000fe2000f000000 */
[----:B------:R-:W3:Y:S01]  /*0f70*/  F2I.U32.TRUNC.NTZ R12, R12 ;  /* 0x0000000c000c7305 */ /* 0x000ee2000020f000 */
[----:B------:R-:W-:-:S02]  /*0f80*/  FMUL R17, R3, UR4 ;  /* 0x0000000403117c20 */ /* 0x000fc40008400000 */
[----:B------:R-:W-:Y:S01]  /*0f90*/  USEL UR52, UR52, 0x2, UP5 ;  /* 0x0000000234347887 */ /* 0x000fe2000a800000 */
[----:B--2---:R-:W-:Y:S01]  /*0fa0*/  ISETP.NE.AND P1, PT, R15, RZ, PT ;  /* 0x000000ff0f00720c */ /* 0x004fe20003f25270 */
[----:B---3--:R-:W-:-:S04]  /*0fb0*/  IMAD.MOV R21, RZ, RZ, -R12 ;  /* 0x000000ffff157224 */ /* 0x008fc800078e0a0c */
[----:B-1----:R-:W-:-:S08]  /*0fc0*/  IMAD R21, R14, R21, UR6 ;  /* 0x000000060e157e24 */ /* 0x002fd0000f8e0215 */
[----:B------:R-:W-:Y:S05]  /*0fd0*/  @P1 BRA `(.L_x_4) ;  /* 0x0000000000581947 */ /* 0x000fea0003800000 */
[----:B------:R-:W1:Y:S01]  /*0fe0*/  S2UR UR5, SR_CgaCtaId ;  /* 0x00000000000579c3 */ /* 0x000e620000008800 */
[----:B------:R-:W-:Y:S01]  /*0ff0*/  UMOV UR4, 0x400 ;  /* 0x0000040000047882 */ /* 0x000fe20000000000 */
[----:B------:R-:W-:Y:S01]  /*1000*/  UMOV UR11, 0x20 ;  /* 0x00000020000b7882 */ /* 0x000fe20000000000 */
[----:B------:R-:W-:Y:S01]  /*1010*/  UMOV UR24, 0x100 ;  /* 0x0000010000187882 */ /* 0x000fe20000000000 */
[----:B------:R-:W-:Y:S01]  /*1020*/  ELECT P1, URZ, PT ;  /* 0x00000000003f782f */ /* 0x000fe20003820000 */
        /* <DEDUP_REMOVED lines=10> */
[----:B------:R1:W1:Y:S01]  /*10d0*/  SYNCS.EXCH.64 URZ, [UR6+0x384a8], UR4 ;  /* 0x0384a804063f75b2 */ /* 0x0002620008000100 */
[----:B------:R1:W1:Y:S01]  /*10e0*/  SYNCS.EXCH.64 URZ, [UR6+0x384c8], UR24 ;  /* 0x0384c818063f75b2 */ /* 0x0002620008000100 */
[----:B------:R1:W1:Y:S01]  /*10f0*/  SYNCS.EXCH.64 URZ, [UR6+0x384b0], UR4 ;  /* 0x0384b004063f75b2 */ /* 0x0002620008000100 */
[----:B------:R1:W1:Y:S01]  /*1100*/  SYNCS.EXCH.64 URZ, [UR6+0x384d0], UR24 ;  /* 0x0384d018063f75b2 */ /* 0x0002620008000100 */
[----:B------:R1:W1:Y:S01]  /*1110*/  SYNCS.EXCH.64 URZ, [UR6+0x384b8], UR4 ;  /* 0x0384b804063f75b2 */ /* 0x0002620008000100 */
[----:B------:R1:W1:Y:S01]  /*1120*/  SYNCS.EXCH.64 URZ, [UR6+0x384d8], UR24 ;  /* 0x0384d818063f75b2 */ /* 0x0002620008000100 */
[----:B------:R-:W-:Y:S01]  /*1130*/  NOP ;  /* 0x0000000000007918 */ /* 0x000fe20000000000 */
.L_x_4:
[----:B------:R-:W-:Y:S01]  /*1140*/  SHF.R.S32.HI R14, RZ, 0x1f, R19 ;  /* 0x0000001fff0e7819 */ /* 0x000fe20000011413 */
[----:B------:R-:W4:Y:S01]  /*1150*/  SHFL.IDX PT, R15, R13, RZ, 0x1f ;  /* 0x00001fff0d0f7589 */ /* 0x000f2200000e0000 */
[----:B------:R-:W-:Y:S01]  /*1160*/  ELECT P1, URZ, PT ;  /* 0x00000000003f782f */ /* 0x000fe20003820000 */
[----:B------:R-:W2:Y:S01]  /*1170*/  LDC R18, c[0x0][0x144] ;  /* 0x00005100ff127b82 */ /* 0x000ea20000000800 */
[----:B------:R-:W-:Y:S01]  /*1180*/  LEA.HI R3, R14, R19, RZ, 0x7 ;  /* 0x000000130e037211 */ /* 0x000fe200078f38ff */
[----:B------:R-:W3:Y:S01]  /*1190*/  F2I.U32.TRUNC.NTZ R17, R17 ;  /* 0x0000001100117305 */ /* 0x000ee2000020f000 */
[----:B-1----:R-:W-:Y:S01]  /*11a0*/  UMOV UR4, 0x20 ;  /* 0x0000002000047882 */ /* 0x002fe20000000000 */
[----:B------:R-:W-:Y:S01]  /*11b0*/  NOP ;  /* 0x0000000000007918 */ /* 0x000fe20000000000 */
[----:B------:R-:W-:Y:S01]  /*11c0*/  LOP3.LUT R12, R3, 0xffffff80, RZ, 0xc0, !PT ;  /* 0xffffff80030c7812 */ /* 0x000fe200078ec0ff */
[----:B------:R-:W-:Y:S01]  /*11d0*/  IMAD.MOV.U32 R23, RZ, RZ, 0x1 ;  /* 0x00000001ff177424 */ /* 0x000fe200078e00ff */
[----:B------:R-:W-:-:S03]  /*11e0*/  ULDC UR41, c[0x0][0xc] ;  /* 0x0000030000297ab9 */ /* 0x000fc60000000800 */
[----:B------:R-:W-:-:S05]  /*11f0*/  IMAD.IADD R12, R19, 0x1, -R12 ;  /* 0x00000001130c7824 */ /* 0x000fca00078e0a0c */
[----:B------:R-:W-:-:S04]  /*1200*/  SHF.R.S32.HI R3, RZ, 0x1f, R12 ;  /* 0x0000001fff037819 */ /* 0x000fc8000001140c */
[----:B------:R-:W-:Y:S02]  /*1210*/  LEA.HI R3, R3, R12, RZ, 0x3 ;  /* 0x0000000c03037211 */ /* 0x000fe400078f18ff */
[----:B----4-:R-:W-:Y:S02]  /*1220*/  ISETP.NE.OR P1, PT, R15, RZ, !P1 ;  /* 0x000000ff0f00720c */ /* 0x010fe40004f25670 */
[--C-:B------:R-:W-:Y:S02]  /*1230*/  SHF.R.S32.HI R15, RZ, 0x3, R3.reuse ;  /* 0x00000003ff0f7819 */ /* 0x100fe40000011403 */
[----:B------:R-:W-:Y:S02]  /*1240*/  SHF.R.S32.HI R16, RZ, 0x1f, R3 ;  /* 0x0000001fff107819 */ /* 0x000fe40000011403 */
[----:B------:R-:W-:Y:S02]  /*1250*/  SHF.R.S32.HI R3, RZ, 0x1f, R2 ;  /* 0x0000001fff037819 */ /* 0x000fe40000011402 */
[----:B------:R-:W-:-:S02]  /*1260*/  LEA.HI R16, R16, R15, RZ, 0x2 ;  /* 0x0000000f10107211 */ /* 0x000fc400078f10ff */
[----:B------:R-:W-:Y:S02]  /*1270*/  LEA.HI R3, R3, R2, RZ, 0x2 ;  /* 0x0000000203037211 */ /* 0x000fe400078f10ff */
[----:B------:R-:W-:Y:S01]  /*1280*/  LOP3.LUT R16, R16, 0xfffffffc, RZ, 0xc0, !PT ;  /* 0xfffffffc10107812 */ /* 0x000fe200078ec0ff */
[----:B------:R-:W-:Y:S01]  /*1290*/  VOTEU.ALL UP5, P1 ;  /* 0x00000000003f7886 */ /* 0x000fe200008a0000 */
[----:B------:R-:W-:Y:S01]  /*12a0*/  LOP3.LUT R3, R3, 0x3ffffffc, RZ, 0xc0, !PT ;  /* 0x3ffffffc03037812 */ /* 0x000fe200078ec0ff */
[----:B------:R-:W-:Y:S02]  /*12b0*/  VOTEU.ALL UP6, P1 ;  /* 0x00000000003f7886 */ /* 0x000fe400008c0000 */
[----:B------:R-:W-:Y:S01]  /*12c0*/  IMAD.IADD R16, R15, 0x1, -R16 ;  /* 0x000000010f107824 */ /* 0x000fe200078e0a10 */
[----:B------:R-:W1:Y:S01]  /*12d0*/  @!UP5 S2UR UR11, SR_CgaCtaId ;  /* 0x00000000000bd9c3 */ /* 0x000e620000008800 */
[----:B------:R-:W-:Y:S01]  /*12e0*/  IMAD.IADD R3, R2, 0x1, -R3 ;  /* 0x0000000102037824 */ /* 0x000fe200078e0a03 */
[----:B------:R-:W-:Y:S01]  /*12f0*/  @!UP5 UMOV UR6, 0x400 ;  /* 0x000004000006d882 */ /* 0x000fe20000000000 */
[----:B---3--:R-:W-:Y:S01]  /*1300*/  IMAD.MOV R15, RZ, RZ, -R17 ;  /* 0x000000ffff0f7224 */ /* 0x008fe200078e0a11 */
[----:B------:R-:W-:-:S04]  /*1310*/  @!UP5 UIADD3 UR4, -UR4, 0x100000, URZ ;  /* 0x001000000404d890 */ /* 0x000fc8000fffe13f */
[----:B------:R-:W-:Y:S02]  /*1320*/  @!UP5 USHF.L.U32 UR5, UR4, 0xb, URZ ;  /* 0x0000000b0405d899 */ /* 0x000fe4000800063f */
[----:B------:R-:W-:Y:S01]  /*1330*/  @!UP5 USHF.L.U32 UR4, UR4, 0x1, URZ ;  /* 0x000000010404d899 */ /* 0x000fe2000800063f */
[----:B------:R-:W-:Y:S02]  /*1340*/  IMAD R3, R3, 0x4, R16 ;  /* 0x0000000403037824 */ /* 0x000fe400078e0210 */
[----:B--2---:R-:W-:Y:S02]  /*1350*/  IMAD R15, R18, R15, UR40 ;  /* 0x00000028120f7e24 */ /* 0x004fe4000f8e020f */
[C---:B------:R-:W-:Y:S01]  /*1360*/  IMAD.SHL.U32 R22, R3.reuse, 0x4, RZ ;  /* 0x0000000403167824 */ /* 0x040fe200078e00ff */
[----:B------:R-:W-:-:S04]  /*1370*/  LEA.HI R2, R3, R3, RZ, 0x1 ;  /* 0x0000000303027211 */ /* 0x000fc800078f08ff */
[----:B------:R-:W-:Y:S02]  /*1380*/  LOP3.LUT R2, R2, 0xfffffffe, RZ, 0xc0, !PT ;  /* 0xfffffffe02027812 */ /* 0x000fe400078ec0ff */
[C---:B------:R-:W-:Y:S02]  /*1390*/  LOP3.LUT R22, R3.reuse, 0xc, R22, 0x78, !PT ;  /* 0x0000000c03167812 */ /* 0x040fe400078e7816 */
[----:B------:R-:W-:-:S04]  /*13a0*/  IADD3 R2, R3, -R2, RZ ;  /* 0x8000000203027210 */ /* 0x000fc80007ffe0ff */
[----:B------:R-:W-:Y:S02]  /*13b0*/  ISETP.NE.AND P2, PT, R2, R15, PT ;  /* 0x0000000f0200720c */ /* 0x000fe40003f45270 */
[----:B------:R-:W2:Y:S01]  /*13c0*/  LDC R15, c[0x0][0x140] ;  /* 0x00005000ff0f7b82 */ /* 0x000ea20000000800 */
[----:B-1----:R-:W-:Y:S01]  /*13d0*/  @!UP5 ULEA UR6, UR11, UR6, 0x18 ;  /* 0x000000060b06d291 */ /* 0x002fe2000f8ec03f */
[----:B------:R-:W-:Y:S01]  /*13e0*/  VOTEU.ALL UP5, P1 ;  /* 0x00000000003f7886 */ /* 0x000fe200008a0000 */
[----:B------:R-:W-:-:S04]  /*13f0*/  LOP3.LUT P1, RZ, R12, 0x7, RZ, 0xc0, !PT ;  /* 0x000000070cff7812 */ /* 0x000fc8000782c0ff */
[----:B------:R-:W-:-:S04]  /*1400*/  ISETP.LT.U32.AND P1, PT, R22, 0x2, !P1 ;  /* 0x000000021600780c */ /* 0x000fc80004f21070 */
[----:B------:R-:W-:Y:S01]  /*1410*/  @P2 LEA.HI R2, R22, R22, RZ, 0x1 ;  /* 0x0000001616022211 */ /* 0x000fe200078f08ff */
[----:B------:R-:W1:Y:S02]  /*1420*/  FENCE.VIEW.ASYNC.S ;  /* 0x00000000000073c6 */ /* 0x000e640000000000 */
[----:B-1----:R-:W1:Y:S01]  /*1430*/  @!UP5 SYNCS.EXCH.64 URZ, [UR6+0x384e0], UR4 ;  /* 0x0384e004063fd5b2 */ /* 0x002e620008000100 */
[----:B------:R-:W-:-:S04]  /*1440*/  @P2 SHF.R.S32.HI R2, RZ, 0x1, R2 ;  /* 0x00000001ff022819 */ /* 0x000fc80000011402 */
[----:B------:R-:W-:Y:S02]  /*1450*/  @P2 ISETP.NE.AND P3, PT, R2, R21, PT ;  /* 0x000000150200220c */ /* 0x000fe40003f65270 */
[----:B------:R-:W-:Y:S02]  /*1460*/  SEL R2, RZ, 0x1, !P1 ;  /* 0x00000001ff027807 */ /* 0x000fe40004800000 */
[----:B------:R-:W-:Y:S02]  /*1470*/  @P2 SEL R23, RZ, 0x1, P3 ;  /* 0x00000001ff172807 */ /* 0x000fe40001800000 */
[----:B--2---:R-:W-:Y:S02]  /*1480*/  ISETP.EQ.U32.AND P4, PT, R15, 0x1, PT ;  /* 0x000000010f00780c */ /* 0x004fe40003f82070 */
[----:B------:R-:W-:Y:S01]  /*1490*/  LOP3.LUT R23, R23, R2, RZ, 0xc0, !PT ;  /* 0x0000000217177212 */ /* 0x000fe200078ec0ff */
[----:B------:R2:W3:Y:S01]  /*14a0*/  @!UP6 SYNCS.EXCH.64 URZ, [UR6+0x384e8], UR4 ;  /* 0x0384e804063fe5b2 */ /* 0x0004e20008000100 */
[----:B------:R-:W-:Y:S01]  /*14b0*/  NOP ;  /* 0x0000000000007918 */ /* 0x000fe20000000000 */
[----:B--2---:R-:W-:-:S08]  /*14c0*/  ULDC.U8 UR4, c[0x0][0x900] ;  /* 0x0002400000047ab9 */ /* 0x004fd00000000000 */
[----:B-1----:R-:W-:Y:S05]  /*14d0*/  @!P4 BRA `(.L_x_5) ;  /* 0x000000000008c947 */ /* 0x002fea0003800000 */
[----:B---3--:R-:W-:Y:S01]  /*14e0*/  UCGABAR_ARV ;  /* 0x00000000000079c7 */ /* 0x008fe20008000000 */
[----:B------:R-:W-:Y:S05]  /*14f0*/  BRA `(.L_x_6) ;  /* 0x0000000000047947 */ /* 0x000fea0003800000 */
.L_x_5:
[----:B---3--:R-:W-:Y:S01]  /*1500*/  NOP ;  /* 0x0000000000007918 */ /* 0x008fe20000000000 */
.L_x_6:
[----:B------:R-:W-:Y:S05]  /*1510*/  @!P4 BRA `(.L_x_7) ;  /* 0x00000000000cc947 */ /* 0x000fea0003800000 */
[----:B------:R-:W-:Y:S01]  /*1520*/  UCGABAR_WAIT ;  /* 0x0000000000007dc7 */ /* 0x000fe20008000000 */
[----:B------:R-:W-:Y:S01]  /*1530*/  CCTL.IVALL ;  /* 0x00000000ff00798f */ /* 0x000fe20002000000 */
[----:B------:R-:W-:Y:S05]  /*1540*/  BRA `(.L_x_8) ;  /* 0x0000000000047947 */ /* 0x000fea0003800000 */
.L_x_7:
[----:B------:R-:W-:Y:S06]  /*1550*/  BAR.SYNC.DEFER_BLOCKING 0x0 ;  /* 0x0000000000007b1d */ /* 0x000fec0000010000 */
.L_x_8:
[----:B------:R-:W1:Y:S01]  /*1560*/  LDC.64 R16, c[0x0][0x8f8] ;  /* 0x00023e00ff107b82 */ /* 0x000e620000000a00 */
[----:B------:R-:W-:Y:S01]  /*1570*/  IMAD.U32 R2, RZ, RZ, UR9 ;  /* 0x00000009ff027e24 */ /* 0x000fe2000f8e00ff */
[----:B------:R-:W-:Y:S01]  /*1580*/  ISETP.NE.AND P2, PT, RZ, UR4, PT ;  /* 0x00000004ff007c0c */ /* 0x000fe2000bf45270 */
[----:B------:R-:W-:Y:S01]  /*1590*/  UMOV UR6, URZ ;  /* 0x0000003f00067c82 */ /* 0x000fe20008000000 */
[----:B------:R-:W-:Y:S01]  /*15a0*/  UMOV UR5, URZ ;  /* 0x0000003f00057c82 */ /* 0x000fe20008000000 */
[----:B------:R-:W-:Y:S01]  /*15b0*/  UMOV UR4, URZ ;  /* 0x0000003f00047c82 */ /* 0x000fe20008000000 */
[----:B------:R-:W-:Y:S01]  /*15c0*/  UMOV UR11, URZ ;  /* 0x0000003f000b7c82 */ /* 0x000fe20008000000 */
[----:B------:R-:W-:Y:S01]  /*15d0*/  P2R R21, PR, RZ, 0x4 ;  /* 0x00000004ff157803 */ /* 0x000fe20000000000 */
[----:B------:R-:W-:Y:S01]  /*15e0*/  IMAD.MOV.U32 R18, RZ, RZ, -0x1 ;  /* 0xffffffffff127424 */ /* 0x000fe200078e00ff */
[----:B-1----:R-:W-:Y:S01]  /*15f0*/  ISETP.LE.U32.AND P1, PT, R16, UR10, PT ;  /* 0x0000000a10007c0c */ /* 0x002fe2000bf23070 */
[----:B------:R-:W-:-:S03]  /*1600*/  IMAD.MOV.U32 R16, RZ, RZ, -0x1 ;  /* 0xffffffffff107424 */ /* 0x000fc600078e00ff */
[----:B------:R-:W-:Y:S01]  /*1610*/  ISETP.GE.U32.AND.EX P1, PT, R2, R17, PT, P1 ;  /* 0x000000110200720c */ /* 0x000fe20003f26110 */
[----:B------:R-:W-:-:S12]  /*1620*/  IMAD.MOV.U32 R17, RZ, RZ, -0x1 ;  /* 0xffffffffff117424 */ /* 0x000fd800078e00ff */
[----:B------:R-:W-:Y:S05]  /*1630*/  @P2 BRA P1, `(.L_x_9) ;  /* 0x0000001400fc2947 */ /* 0x000fea0000800000 */
[----:B------:R-:W-:Y:S01]  /*1640*/  IMAD.U32 R3, RZ, RZ, UR9 ;  /* 0x00000009ff037e24 */ /* 0x000fe2000f8e00ff */
[----:B------:R-:W-:Y:S01]  /*1650*/  ISETP.LE.U32.AND P1, PT, R6, UR10, PT ;  /* 0x0000000a06007c0c */ /* 0x000fe2000bf23070 */
[----:B------:R-:W-:Y:S01]  /*1660*/  UMOV UR5, URZ ;  /* 0x0000003f00057c82 */ /* 0x000fe20008000000 */
[----:B------:R-:W-:Y:S01]  /*1670*/  UMOV UR4, URZ ;  /* 0x0000003f00047c82 */ /* 0x000fe20008000000 */
[----:B------:R-:W-:Y:S01]  /*1680*/  UMOV UR11, URZ ;  /* 0x0000003f000b7c82 */ /* 0x000fe20008000000 */
[----:B------:R-:W-:Y:S01]  /*1690*/  ISETP.GE.U32.AND.EX P1, PT, R3, R7, PT, P1 ;  /* 0x000000070300720c */ /* 0x000fe20003f26110 */
[----:B------:R-:W-:-:S12]  /*16a0*/  UMOV UR6, URZ ;  /* 0x0000003f00067c82 */ /* 0x000fd80008000000 */
[----:B------:R-:W-:Y:S05]  /*16b0*/  @!P1 BRA `(.L_x_10) ;  /* 0x0000001000c89947 */ /* 0x000fea0003800000 */
[----:B------:R-:W-:Y:S02]  /*16c0*/  VIADD R7, R9, 0x20 ;  /* 0x0000002009077836 */ /* 0x000fe40000000000 */
[----:B------:R-:W-:Y:S02]  /*16d0*/  IMAD.MOV.U32 R3, RZ, RZ, R9 ;  /* 0x000000ffff037224 */ /* 0x000fe400078e0009 */
[----:B-----5:R-:W-:Y:S01]  /*16e0*/  IMAD.MOV.U32 R12, RZ, RZ, R8 ;  /* 0x000000ffff0c7224 */ /* 0x020fe200078e0008 */
[----:B------:R-:W-:-:S13]  /*16f0*/  ISETP.GE.AND P1, PT, R7, R0, PT ;  /* 0x000000000700720c */ /* 0x000fda0003f26270 */
[----:B------:R-:W1:Y:S01]  /*1700*/  @!P1 LDC.64 R24, c[0x0][0x918] ;  /* 0x00024600ff189b82 */ /* 0x000e620000000a00 */
[----:B------:R-:W-:Y:S01]  /*1710*/  @!P1 VIADD R15, R3, 0x20 ;  /* 0x00000020030f9836 */ /* 0x000fe20000000000 */
[----:B------:R-:W-:Y:S02]  /*1720*/  UIADD3 UR16, UP5, UR16, -0x1, URZ ;  /* 0xffffffff10107890 */ /* 0x000fe4000ffbe03f */
[----:B------:R-:W-:Y:S01]  /*1730*/  UIADD3 UR14, UP6, UR14, -0x1, URZ ;  /* 0xffffffff0e0e7890 */ /* 0x000fe2000ffde03f */
[----:B------:R-:W-:Y:S01]  /*1740*/  BSSY B0, `(.L_x_11) ;  /* 0x0000051000007945 */ /* 0x000fe20003800000 */
[----:B------:R-:W-:Y:S01]  /*1750*/  UIADD3.X UR17, UR17, -0x1, URZ, UP5, !UPT ;  /* 0xffffffff11117890 */ /* 0x000fe2000affe43f */
[----:B-1----:R-:W-:-:S04]  /*1760*/  @!P1 IMAD.WIDE R24, R15, 0xc, R24 ;  /* 0x0000000c0f189825 */ /* 0x002fc800078e0218 */
[----:B------:R-:W-:Y:S01]  /*1770*/  IMAD.MOV.U32 R15, RZ, RZ, R10 ;  /* 0x000000ffff0f7224 */ /* 0x000fe200078e000a */
[----:B------:R1:W5:Y:S04]  /*1780*/  @!P1 LDG.E R8, desc[UR58][R24.64] ;  /* 0x0000003a18089981 */ /* 0x000368000c1e1900 */
[----:B------:R1:W5:Y:S01]  /*1790*/  @!P1 LDG.E R10, desc[UR58][R24.64+0x4] ;  /* 0x0000043a180a9981 */ /* 0x000362000c1e1900 */
[----:B------:R-:W-:Y:S01]  /*17a0*/  ISETP.GE.AND P1, PT, R3, R0, PT ;  /* 0x000000000300720c */ /* 0x000fe20003f26270 */
[----:B------:R-:W-:Y:S01]  /*17b0*/  UIADD3.X UR15, UR15, -0x1, URZ, UP6, !UPT ;  /* 0xffffffff0f0f7890 */ /* 0x000fe2000b7fe43f */
[----:B------:R-:W-:Y:S01]  /*17c0*/  MOV R6, RZ ;  /* 0x000000ff00067202 */ /* 0x000fe20000000f00 */
[----:B------:R-:W-:Y:S01]  /*17d0*/  UIADD3 UR4, UR8, -0x1, URZ ;  /* 0xffffffff08047890 */ /* 0x000fe2000fffe03f */
[----:B------:R-:W-:Y:S01]  /*17e0*/  IMAD.MOV.U32 R2, RZ, RZ, RZ ;  /* 0x000000ffff027224 */ /* 0x000fe200078e00ff */
[----:B------:R-:W-:Y:S01]  /*17f0*/  UIADD3 UR5, UR7, -0x1, URZ ;  /* 0xffffffff07057890 */ /* 0x000fe2000fffe03f */
[----:B------:R-:W-:-:S02]  /*1800*/  IMAD.MOV.U32 R28, RZ, RZ, 0x7fffffff ;  /* 0x7fffffffff1c7424 */ /* 0x000fc400078e00ff */
[----:B------:R-:W-:-:S05]  /*1810*/  IMAD.MOV.U32 R29, RZ, RZ, RZ ;  /* 0x000000ffff1d7224 */ /* 0x000fca00078e00ff */
[----:B-1----:R-:W-:Y:S05]  /*1820*/  @P1 BRA `(.L_x_12) ;  /* 0x0000000400081947 */ /* 0x002fea0003800000 */
[----:B------:R-:W-:Y:S02]  /*1830*/  PLOP3.LUT P3, PT, PT, PT, UP0, 0x80, 0x0 ;  /* 0x000000000000781c */ /* 0x000fe40003f6f008 */
[C---:B------:R-:W-:Y:S02]  /*1840*/  IADD3 R17, P2, R15.reuse, UR16, RZ ;  /* 0x000000100f117c10 */ /* 0x040fe4000ff5e0ff */
[C---:B------:R-:W-:Y:S02]  /*1850*/  IADD3 R28, P1, R12.reuse, UR14, RZ ;  /* 0x0000000e0c1c7c10 */ /* 0x040fe4000ff3e0ff */
[----:B------:R-:W-:Y:S02]  /*1860*/  LEA.HI.X.SX32 R18, R15, UR17, 0x1, P2 ;  /* 0x000000110f127c11 */ /* 0x000fe400090f0eff */
[----:B------:R-:W-:-:S05]  /*1870*/  LEA.HI.X.SX32 R29, R12, UR15, 0x1, P1 ;  /* 0x0000000f0c1d7c11 */ /* 0x000fca00088f0eff */
[----:B------:R-:W-:Y:S05]  /*1880*/  @!P3 BRA `(.L_x_13) ;  /* 0x000000000030b947 */ /* 0x000fea0003800000 */
[----:B------:R-:W-:Y:S02]  /*1890*/  ULDC UR6, c[0x0][0x8dc] ;  /* 0x0002370000067ab9 */ /* 0x000fe40000000800 */
[----:B------:R-:W-:-:S05]  /*18a0*/  IADD3 R15, P1, R28, UR6, RZ ;  /* 0x000000061c0f7c10 */ /* 0x000fca000ff3e0ff */
[----:B------:R-:W-:-:S04]  /*18b0*/  IMAD.X R29, RZ, RZ, R29, P1 ;  /* 0x000000ffff1d7224 */ /* 0x000fc800008e061d */
[----:B------:R-:W-:-:S04]  /*18c0*/  IMAD.WIDE.U32 R4, R29, UR20, RZ ;  /* 0x000000141d047c25 */ /* 0x000fc8000f8e00ff */
[----:B------:R-:W-:-:S04]  /*18d0*/  IMAD.WIDE.U32 R24, P1, R15, UR21, R4 ;  /* 0x000000150f187c25 */ /* 0x000fc8000f820004 */
[----:B------:R-:W-:-:S04]  /*18e0*/  IMAD.WIDE.U32 R4, R15, UR20, RZ ;  /* 0x000000140f047c25 */ /* 0x000fc8000f8e00ff */
[----:B------:R-:W-:Y:S01]  /*18f0*/  IMAD.X R27, RZ, RZ, RZ, P1 ;  /* 0x000000ffff1b7224 */ /* 0x000fe200008e06ff */
[----:B------:R-:W-:Y:S01]  /*1900*/  IADD3 RZ, P1, R5, R24, RZ ;  /* 0x0000001805ff7210 */ /* 0x000fe20007f3e0ff */
[----:B------:R-:W-:-:S04]  /*1910*/  IMAD.MOV.U32 R26, RZ, RZ, R25 ;  /* 0x000000ffff1a7224 */ /* 0x000fc800078e0019 */
[----:B------:R-:W-:-:S04]  /*1920*/  IMAD.WIDE.U32.X R4, R29, UR21, R26, P1 ;  /* 0x000000151d047c25 */ /* 0x000fc800088e041a */
[----:B------:R-:W-:Y:S02]  /*1930*/  IMAD.MOV.U32 R28, RZ, RZ, R4 ;  /* 0x000000ffff1c7224 */ /* 0x000fe400078e0004 */
[----:B------:R-:W-:-:S07]  /*1940*/  IMAD.MOV.U32 R29, RZ, RZ, R5 ;  /* 0x000000ffff1d7224 */ /* 0x000fce00078e0005 */
.L_x_13:
        /* <DEDUP_REMOVED lines=11> */
[----:B------:R-:W-:Y:S01]  /*1a00*/  IMAD.MOV.U32 R17, RZ, RZ, R4 ;  /* 0x000000ffff117224 */ /* 0x000fe200078e0004 */
[----:B------:R-:W-:-:S07]  /*1a10*/  MOV R18, R5 ;  /* 0x0000000500127202 */ /* 0x000fce0000000f00 */
.L_x_14:
[----:B------:R-:W-:Y:S02]  /*1a20*/  SHF.R.U64 R5, R28, UR26, R29 ;  /* 0x0000001a1c057c19 */ /* 0x000fe4000800121d */
[----:B------:R-:W-:-:S03]  /*1a30*/  SHF.R.U64 R4, R17, UR30, R18 ;  /* 0x0000001e11047c19 */ /* 0x000fc60008001212 */
[----:B------:R-:W-:Y:S02]  /*1a40*/  VIADD R17, R5, UR4 ;  /* 0x0000000405117c36 */ /* 0x000fe40008000000 */
[----:B------:R-:W-:-:S03]  /*1a50*/  VIADD R18, R4, UR5 ;  /* 0x0000000504127c36 */ /* 0x000fc60008000000 */
[----:B------:R-:W-:Y:S02]  /*1a60*/  IABS R15, R17 ;  /* 0x00000011000f7213 */ /* 0x000fe40000000000 */
[----:B------:R-:W-:-:S03]  /*1a70*/  IABS R12, R18 ;  /* 0x00000012000c7213 */ /* 0x000fc60000000000 */
[----:B------:R-:W-:-:S04]  /*1a80*/  IMAD.HI.U32 R4, R15, UR13, RZ ;  /* 0x0000000d0f047c27 */ /* 0x000fc8000f8e00ff */
[----:B------:R-:W-:-:S04]  /*1a90*/  IMAD.HI.U32 R5, R12, UR19, RZ ;  /* 0x000000130c057c27 */ /* 0x000fc8000f8e00ff */
[----:B------:R-:W-:Y:S02]  /*1aa0*/  IMAD R4, R4, UR29, R15 ;  /* 0x0000001d04047c24 */ /* 0x000fe4000f8e020f */
[----:B------:R-:W-:Y:S02]  /*1ab0*/  IMAD R5, R5, UR31, R12 ;  /* 0x0000001f05057c24 */ /* 0x000fe4000f8e020c */
[----:B------:R-:W-:Y:S01]  /*1ac0*/  IMAD.U32 R15, RZ, RZ, UR32 ;  /* 0x00000020ff0f7e24 */ /* 0x000fe2000f8e00ff */
[----:B------:R-:W-:Y:S01]  /*1ad0*/  ISETP.LT.U32.AND P1, PT, R4, UR28, PT ;  /* 0x0000001c04007c0c */ /* 0x000fe2000bf21070 */
[----:B------:R-:W-:Y:S01]  /*1ae0*/  IMAD.U32 R12, RZ, RZ, UR33 ;  /* 0x00000021ff0c7e24 */ /* 0x000fe2000f8e00ff */
[----:B------:R-:W-:-:S11]  /*1af0*/  ISETP.LT.U32.AND P2, PT, R5, UR27, PT ;  /* 0x0000001b05007c0c */ /* 0x000fd6000bf41070 */
[----:B------:R-:W-:Y:S01]  /*1b00*/  @!P1 VIADD R4, R4, -UR28 ;  /* 0x8000001c04049c36 */ /* 0x000fe20008000000 */
[----:B------:R-:W-:Y:S01]  /*1b10*/  ISETP.GE.AND P1, PT, R18, RZ, PT ;  /* 0x000000ff1200720c */ /* 0x000fe20003f26270 */
[----:B------:R-:W-:Y:S01]  /*1b20*/  @!P2 VIADD R5, R5, -UR27 ;  /* 0x8000001b0505ac36 */ /* 0x000fe20008000000 */
[----:B------:R-:W-:Y:S02]  /*1b30*/  ISETP.GE.AND P2, PT, R17, RZ, PT ;  /* 0x000000ff1100720c */ /* 0x000fe40003f46270 */
[----:B------:R-:W-:Y:S02]  /*1b40*/  ISETP.LT.U32.AND P3, PT, R4, UR28, PT ;  /* 0x0000001c04007c0c */ /* 0x000fe4000bf61070 */
[----:B------:R-:W-:-:S11]  /*1b50*/  ISETP.LT.U32.AND P4, PT, R5, UR27, PT ;  /* 0x0000001b05007c0c */ /* 0x000fd6000bf81070 */
[----:B------:R-:W-:Y:S01]  /*1b60*/  @!P3 VIADD R4, R4, -UR28 ;  /* 0x8000001c0404bc36 */ /* 0x000fe20008000000 */
[----:B------:R-:W-:Y:S01]  /*1b70*/  PLOP3.LUT P3, PT, PT, PT, UP4, 0x80, 0x0 ;  /* 0x000000000000781c */ /* 0x000fe20003f6f048 */
[----:B------:R-:W-:Y:S01]  /*1b80*/  @!P4 VIADD R5, R5, -UR27 ;  /* 0x8000001b0505cc36 */ /* 0x000fe20008000000 */
[----:B------:R-:W-:Y:S01]  /*1b90*/  PLOP3.LUT P4, PT, PT, PT, UP2, 0x80, 0x0 ;  /* 0x000000000000781c */ /* 0x000fe20003f8f028 */
[----:B------:R-:W-:Y:S02]  /*1ba0*/  @!P2 IMAD.MOV R4, RZ, RZ, -R4 ;  /* 0x000000ffff04a224 */ /* 0x000fe400078e0a04 */
[----:B------:R-:W-:Y:S01]  /*1bb0*/  @!P1 IMAD.MOV R5, RZ, RZ, -R5 ;  /* 0x000000ffff059224 */ /* 0x000fe200078e0a05 */
[----:B------:R-:W-:Y:S02]  /*1bc0*/  PLOP3.LUT P1, PT, PT, PT, UP3, 0x80, 0x0 ;  /* 0x000000000000781c */ /* 0x000fe40003f2f038 */
[----:B------:R-:W-:Y:S02]  /*1bd0*/  SEL R4, R15, R4, !P3 ;  /* 0x000000040f047207 */ /* 0x000fe40005800000 */
[----:B------:R-:W-:-:S03]  /*1be0*/  SEL R5, R12, R5, !P4 ;  /* 0x000000050c057207 */ /* 0x000fc60006000000 */
[----:B------:R-:W-:Y:S02]  /*1bf0*/  IMAD.IADD R28, R17, 0x1, -R4 ;  /* 0x00000001111c7824 */ /* 0x000fe400078e0a04 */
[----:B------:R-:W-:-:S05]  /*1c00*/  IMAD.IADD R5, R18, 0x1, -R5 ;  /* 0x0000000112057824 */ /* 0x000fca00078e0a05 */
[----:B------:R-:W-:Y:S01]  /*1c10*/  SEL R4, R5, R28, !P1 ;  /* 0x0000001c05047207 */ /* 0x000fe20004800000 */
[----:B------:R-:W-:-:S03]  /*1c20*/  IMAD R28, R28, R5, RZ ;  /* 0x000000051c1c7224 */ /* 0x000fc600078e02ff */
[----:B------:R-:W-:Y:S02]  /*1c30*/  SHF.R.S32.HI R5, RZ, 0x1f, R4 ;  /* 0x0000001fff057819 */ /* 0x000fe40000011404 */
[----:B------:R-:W-:-:S07]  /*1c40*/  SHF.R.S32.HI R29, RZ, 0x1f, R28 ;  /* 0x0000001fff1d7819 */ /* 0x000fce000001141c */
.L_x_12:
[----:B------:R-:W-:Y:S05]  /*1c50*/  BSYNC B0 ;  /* 0x0000000000007941 */ /* 0x000fea0003800000 */
.L_x_11:
[----:B------:R-:W1:Y:S01]  /*1c60*/  SHFL.UP PT, R15, R28, 0x1, RZ ;  /* 0x042000001c0f7989 */ /* 0x000e6200000e00ff */
[C---:B------:R-:W-:Y:S02]  /*1c70*/  ISETP.NE.AND P2, PT, R9.reuse, RZ, PT ;  /* 0x000000ff0900720c */ /* 0x040fe40003f45270 */
[C---:B------:R-:W-:Y:S01]  /*1c80*/  ISETP.GE.U32.AND P3, PT, R9.reuse, 0x2, PT ;  /* 0x000000020900780c */ /* 0x040fe20003f66070 */
[----:B------:R-:W2:Y:S01]  /*1c90*/  SHFL.UP PT, R12, R29, 0x1, RZ ;  /* 0x042000001d0c7989 */ /* 0x000ea200000e00ff */
[C---:B------:R-:W-:Y:S02]  /*1ca0*/  ISETP.GE.U32.AND P4, PT, R9.reuse, 0x4, PT ;  /* 0x000000040900780c */ /* 0x040fe40003f86070 */
[C---:B------:R-:W-:Y:S02]  /*1cb0*/  ISETP.GE.U32.AND P5, PT, R9.reuse, 0x8, PT ;  /* 0x000000080900780c */ /* 0x040fe40003fa6070 */
[----:B------:R-:W-:Y:S02]  /*1cc0*/  ISETP.GE.U32.AND P6, PT, R9, 0x10, PT ;  /* 0x000000100900780c */ /* 0x000fe40003fc6070 */
[----:B-1----:R-:W-:-:S02]  /*1cd0*/  SEL R15, R15, RZ, P2 ;  /* 0x000000ff0f0f7207 */ /* 0x002fc40001000000 */
[----:B--2---:R-:W-:Y:S02]  /*1ce0*/  SEL R12, R12, RZ, P2 ;  /* 0x000000ff0c0c7207 */ /* 0x004fe40001000000 */
[----:B------:R-:W-:-:S04]  /*1cf0*/  IADD3 R24, P1, R15, R28, RZ ;  /* 0x0000001c0f187210 */ /* 0x000fc80007f3e0ff */
[----:B------:R-:W-:Y:S01]  /*1d00*/  IADD3.X R17, R12, R29, RZ, P1, !PT ;  /* 0x0000001d0c117210 */ /* 0x000fe20000ffe4ff */
[----:B------:R-:W1:Y:S04]  /*1d10*/  SHFL.UP PT, R15, R24, 0x2, RZ ;  /* 0x04400000180f7989 */ /* 0x000e6800000e00ff */
[----:B------:R-:W2:Y:S01]  /*1d20*/  SHFL.UP PT, R12, R17, 0x2, RZ ;  /* 0x04400000110c7989 */ /* 0x000ea200000e00ff */
[----:B-1----:R-:W-:-:S04]  /*1d30*/  SEL R15, R15, RZ, P3 ;  /* 0x000000ff0f0f7207 */ /* 0x002fc80001800000 */
[----:B------:R-:W-:Y:S02]  /*1d40*/  IADD3 R18, P1, R15, R24, RZ ;  /* 0x000000180f127210 */ /* 0x000fe40007f3e0ff */
[----:B--2---:R-:W-:-:S03]  /*1d50*/  SEL R12, R12, RZ, P3 ;  /* 0x000000ff0c0c7207 */ /* 0x004fc60001800000 */
[----:B------:R-:W1:Y:S02]  /*1d60*/  SHFL.UP PT, R15, R18, 0x4, RZ ;  /* 0x04800000120f7989 */ /* 0x000e6400000e00ff */
[----:B------:R-:W-:-:S05]  /*1d70*/  IMAD.X R25, R12, 0x1, R17, P1 ;  /* 0x000000010c197824 */ /* 0x000fca00008e0611 */
        /* <DEDUP_REMOVED lines=15> */
[----:B--2---:R-:W-:-:S05]  /*1e70*/  SEL R12, R12, RZ, P6 ;  /* 0x000000ff0c0c7207 */ /* 0x004fca0003000000 */
[----:B------:R-:W-:Y:S01]  /*1e80*/  IMAD.X R17, R12, 0x1, R25, P1 ;  /* 0x000000010c117824 */ /* 0x000fe200008e0619 */
[----:B------:R-:W-:-:S04]  /*1e90*/  ISETP.GT.U32.AND P1, PT, R15, UR10, PT ;  /* 0x0000000a0f007c0c */ /* 0x000fc8000bf24070 */
[----:B------:R-:W-:-:S13]  /*1ea0*/  ISETP.GT.U32.AND.EX P1, PT, R17, UR9, PT, P1 ;  /* 0x0000000911007c0c */ /* 0x000fda000bf24110 */
[----:B------:R-:W-:-:S04]  /*1eb0*/  VOTE.ANY R12, PT, P1 ;  /* 0x00000000000c7806 */ /* 0x000fc800008e0100 */
[----:B------:R-:W-:-:S13]  /*1ec0*/  ISETP.NE.AND P1, PT, R12, RZ, PT ;  /* 0x000000ff0c00720c */ /* 0x000fda0003f25270 */
[----:B------:R-:W-:Y:S05]  /*1ed0*/  @P1 BRA `(.L_x_15) ;  /* 0x00000008006c1947 */ /* 0x000fea0003800000 */
[----:B------:R-:W1:Y:S01]  /*1ee0*/  LDC R0, c[0x0][0x910] ;  /* 0x00024400ff007b82 */ /* 0x000e620000000800 */
[----:B------:R-:W-:Y:S01]  /*1ef0*/  IMAD.MOV.U32 R26, RZ, RZ, R15 ;  /* 0x000000ffff1a7224 */ /* 0x000fe200078e000f */
[----:B------:R-:W-:Y:S01]  /*1f00*/  ULDC UR13, c[0x0][0x8f4] ;  /* 0x00023d00000d7ab9 */ /* 0x000fe20000000800 */
[----:B------:R-:W-:Y:S01]  /*1f10*/  IMAD.MOV.U32 R27, RZ, RZ, R17 ;  /* 0x000000ffff1b7224 */ /* 0x000fe200078e0011 */
[----:B------:R-:W-:Y:S01]  /*1f20*/  ULDC UR6, c[0x0][0x8dc] ;  /* 0x0002370000067ab9 */ /* 0x000fe20000000800 */
[----:B------:R-:W-:Y:S01]  /*1f30*/  ULDC UR19, c[0x0][0x8d8] ;  /* 0x0002360000137ab9 */ /* 0x000fe20000000800 */
[----:B------:R-:W-:Y:S01]  /*1f40*/  ULDC UR24, c[0x0][0x8f0] ;  /* 0x00023c0000187ab9 */ /* 0x000fe20000000800 */
[----:B------:R-:W-:Y:S01]  /*1f50*/  ULDC.64 UR20, c[0x0][0x8d0] ;  /* 0x0002340000147ab9 */ /* 0x000fe20000000a00 */
[----:B------:R-:W-:-:S05]  /*1f60*/  ULDC.64 UR22, c[0x0][0x8e8] ;  /* 0x00023a0000167ab9 */ /* 0x000fca0000000a00 */
.L_x_20:
[----:B------:R-:W-:Y:S02]  /*1f70*/  IMAD.MOV.U32 R3, RZ, RZ, R7 ;  /* 0x000000ffff037224 */ /* 0x000fe400078e0007 */
[----:B------:R-:W-:Y:S02]  /*1f80*/  VIADD R7, R7, 0x20 ;  /* 0x0000002007077836 */ /* 0x000fe40000000000 */
[----:B-----5:R-:W-:-:S03]  /*1f90*/  IMAD.MOV.U32 R12, RZ, RZ, R8 ;  /* 0x000000ffff0c7224 */ /* 0x020fc600078e0008 */
[----:B-1----:R-:W-:-:S13]  /*1fa0*/  ISETP.GE.AND P1, PT, R7, R0, PT ;  /* 0x000000000700720c */ /* 0x002fda0003f26270 */
[----:B------:R-:W1:Y:S01]  /*1fb0*/  @!P1 LDC.64 R24, c[0x0][0x918] ;  /* 0x00024600ff189b82 */ /* 0x000e620000000a00 */
[----:B------:R-:W-:Y:S01]  /*1fc0*/  @!P1 VIADD R15, R3, 0x20 ;  /* 0x00000020030f9836 */ /* 0x000fe20000000000 */
[----:B------:R2:W3:Y:S01]  /*1fd0*/  SHFL.IDX PT, R2, R27, 0x1f, 0x1f ;  /* 0x03e01f001b027f89 */ /* 0x0004e200000e0000 */
[----:B------:R-:W-:Y:S03]  /*1fe0*/  BSSY B0, `(.L_x_16) ;  /* 0x0000065000007945 */ /* 0x000fe60003800000 */
[----:B------:R2:W4:Y:S01]  /*1ff0*/  SHFL.IDX PT, R6, R26, 0x1f, 0x1f ;  /* 0x03e01f001a067f89 */ /* 0x00052200000e0000 */
[----:B-1----:R-:W-:-:S04]  /*2000*/  @!P1 IMAD.WIDE R24, R15, 0xc, R24 ;  /* 0x0000000c0f189825 */ /* 0x002fc800078e0218 */
[----:B------:R-:W-:Y:S01]  /*2010*/  IMAD.MOV.U32 R15, RZ, RZ, R10 ;  /* 0x000000ffff0f7224 */ /* 0x000fe200078e000a */
[----:B------:R2:W5:Y:S04]  /*2020*/  @!P1 LDG.E R8, desc[UR58][R24.64] ;  /* 0x0000003a18089981 */ /* 0x000568000c1e1900 */
[----:B------:R2:W5:Y:S01]  /*2030*/  @!P1 LDG.E R10, desc[UR58][R24.64+0x4] ;  /* 0x0000043a180a9981 */ /* 0x000562000c1e1900 */
[----:B------:R-:W-:Y:S01]  /*2040*/  ISETP.GE.AND P1, PT, R3, R0, PT ;  /* 0x000000000300720c */ /* 0x000fe20003f26270 */
[----:B------:R-:W-:Y:S01]  /*2050*/  IMAD.MOV.U32 R28, RZ, RZ, 0x7fffffff ;  /* 0x7fffffffff1c7424 */ /* 0x000fe200078e00ff */
[----:B------:R-:W-:-:S11]  /*2060*/  MOV R29, RZ ;  /* 0x000000ff001d7202 */ /* 0x000fd60000000f00 */
[----:B--234-:R-:W-:Y:S05]  /*2070*/  @P1 BRA `(.L_x_17) ;  /* 0x00000004006c1947 */ /* 0x01cfea0003800000 */
[----:B------:R-:W-:Y:S02]  /*2080*/  IABS R31, R20 ;  /* 0x00000014001f7213 */ /* 0x000fe40000000000 */
[C---:B------:R-:W-:Y:S02]  /*2090*/  IADD3 R17, P1, R12.reuse, UR14, RZ ;  /* 0x0000000e0c117c10 */ /* 0x040fe4000ff3e0ff */
[----:B------:R-:W1:Y:S02]  /*20a0*/  I2F.RP R4, R31 ;  /* 0x0000001f00047306 */ /* 0x000e640000209400 */
[----:B------:R-:W-:Y:S02]  /*20b0*/  LEA.HI.X.SX32 R18, R12, UR15, 0x1, P1 ;  /* 0x0000000f0c127c11 */ /* 0x000fe400088f0eff */
[----:B------:R-:W-:-:S04]  /*20c0*/  IADD3 R12, P1, R15, UR16, RZ ;  /* 0x000000100f0c7c10 */ /* 0x000fc8000ff3e0ff */
[----:B------:R-:W-:Y:S02]  /*20d0*/  LEA.HI.X.SX32 R15, R15, UR17, 0x1, P1 ;  /* 0x000000110f0f7c11 */ /* 0x000fe400088f0eff */
[----:B------:R-:W-:Y:S01]  /*20e0*/  PLOP3.LUT P1, PT, PT, PT, UP0, 0x80, 0x0 ;  /* 0x000000000000781c */ /* 0x000fe20003f2f008 */
[----:B-1----:R-:W1:Y:S02]  /*20f0*/  MUFU.RCP R4, R4 ;  /* 0x0000000400047308 */ /* 0x002e640000001000 */
[----:B-1----:R-:W-:-:S06]  /*2100*/  VIADD R5, R4, 0xffffffe ;  /* 0x0ffffffe04057836 */ /* 0x002fcc0000000000 */
[----:B------:R-:W1:Y:S02]  /*2110*/  F2I.FTZ.U32.TRUNC.NTZ R33, R5 ;  /* 0x0000000500217305 */ /* 0x000e64000021f000 */
[----:B-1----:R-:W-:Y:S02]  /*2120*/  IMAD.MOV R28, RZ, RZ, -R33 ;  /* 0x000000ffff1c7224 */ /* 0x002fe400078e0a21 */
[----:B------:R-:W-:Y:S05]  /*2130*/  @!P1 BRA `(.L_x_18) ;  /* 0x00000000002c9947 */ /* 0x000fea0003800000 */
        /* <DEDUP_REMOVED lines=11> */
.L_x_18:
        /* <DEDUP_REMOVED lines=12> */
.L_x_19:
[----:B------:R-:W-:Y:S02]  /*22b0*/  SHF.R.U64 R12, R12, UR24, R15 ;  /* 0x000000180c0c7c19 */ /* 0x000fe4000800120f */
[----:B------:R-:W-:Y:S02]  /*22c0*/  MOV R4, R28 ;  /* 0x0000001c00047202 */ /* 0x000fe40000000f00 */
[----:B------:R-:W-:Y:S01]  /*22d0*/  IABS R5, R20 ;  /* 0x0000001400057213 */ /* 0x000fe20000000000 */
[----:B------:R-:W-:Y:S01]  /*22e0*/  VIADD R15, R12, UR5 ;  /* 0x000000050c0f7c36 */ /* 0x000fe20008000000 */
[----:B------:R-:W-:Y:S01]  /*22f0*/  SHF.R.U64 R17, R17, UR19, R18 ;  /* 0x0000001311117c19 */ /* 0x000fe20008001212 */
[----:B------:R-:W-:Y:S01]  /*2300*/  IMAD R12, R4, R31, RZ ;  /* 0x0000001f040c7224 */ /* 0x000fe200078e02ff */
[----:B------:R-:W-:Y:S01]  /*2310*/  IABS R28, R11 ;  /* 0x0000000b001c7213 */ /* 0x000fe20000000000 */
[----:B------:R-:W-:Y:S01]  /*2320*/  IMAD.MOV R25, RZ, RZ, -R5 ;  /* 0x000000ffff197224 */ /* 0x000fe200078e0a05 */
[----:B------:R-:W-:Y:S01]  /*2330*/  IABS R24, R15 ;  /* 0x0000000f00187213 */ /* 0x000fe20000000000 */
[----:B------:R-:W-:-:S02]  /*2340*/  IMAD.MOV.U32 R4, RZ, RZ, RZ ;  /* 0x000000ffff047224 */ /* 0x000fc400078e00ff */
[----:B------:R-:W-:Y:S02]  /*2350*/  IMAD.MOV.U32 R5, RZ, RZ, R33 ;  /* 0x000000ffff057224 */ /* 0x000fe400078e0021 */
[----:B------:R-:W-:Y:S02]  /*2360*/  VIADD R18, R17, UR4 ;  /* 0x0000000411127c36 */ /* 0x000fe40008000000 */
[----:B------:R-:W-:-:S04]  /*2370*/  IMAD.HI.U32 R4, R33, R12, R4 ;  /* 0x0000000c21047227 */ /* 0x000fc800078e0004 */
[----:B------:R-:W-:Y:S01]  /*2380*/  IMAD.MOV.U32 R5, RZ, RZ, R24 ;  /* 0x000000ffff057224 */ /* 0x000fe200078e0018 */
[----:B------:R-:W-:Y:S01]  /*2390*/  IABS R24, R11 ;  /* 0x0000000b00187213 */ /* 0x000fe20000000000 */
[----:B------:R-:W-:Y:S02]  /*23a0*/  IMAD.MOV.U32 R12, RZ, RZ, R25 ;  /* 0x000000ffff0c7224 */ /* 0x000fe400078e0019 */
[----:B------:R-:W-:Y:S01]  /*23b0*/  IMAD.HI.U32 R4, R4, R5, RZ ;  /* 0x0000000504047227 */ /* 0x000fe200078e00ff */
[----:B------:R-:W1:Y:S03]  /*23c0*/  I2F.RP R25, R24 ;  /* 0x0000001800197306 */ /* 0x000e660000209400 */
[----:B------:R-:W-:-:S05]  /*23d0*/  IMAD R12, R4, R12, R5 ;  /* 0x0000000c040c7224 */ /* 0x000fca00078e0205 */
[----:B------:R-:W-:Y:S01]  /*23e0*/  ISETP.GT.U32.AND P1, PT, R31, R12, PT ;  /* 0x0000000c1f00720c */ /* 0x000fe20003f24070 */
[----:B-1----:R-:W1:-:S12]  /*23f0*/  MUFU.RCP R25, R25 ;  /* 0x0000001900197308 */ /* 0x002e580000001000 */
[----:B------:R-:W-:Y:S02]  /*2400*/  @!P1 IMAD.IADD R12, R12, 0x1, -R31 ;  /* 0x000000010c0c9824 */ /* 0x000fe400078e0a1f */
[----:B-1----:R-:W-:-:S04]  /*2410*/  VIADD R4, R25, 0xffffffe ;  /* 0x0ffffffe19047836 */ /* 0x002fc80000000000 */
[----:B------:R1:W2:Y:S02]  /*2420*/  F2I.FTZ.U32.TRUNC.NTZ R5, R4 ;  /* 0x0000000400057305 */ /* 0x0002a4000021f000 */
[----:B-1----:R-:W-:Y:S02]  /*2430*/  IMAD.MOV.U32 R4, RZ, RZ, RZ ;  /* 0x000000ffff047224 */ /* 0x002fe400078e00ff */
[----:B--2---:R-:W-:-:S04]  /*2440*/  IMAD.MOV R27, RZ, RZ, -R5 ;  /* 0x000000ffff1b7224 */ /* 0x004fc800078e0a05 */
[----:B------:R-:W-:Y:S01]  /*2450*/  IMAD R17, R27, R24, RZ ;  /* 0x000000181b117224 */ /* 0x000fe200078e02ff */
[----:B------:R-:W-:-:S03]  /*2460*/  IABS R27, R18 ;  /* 0x00000012001b7213 */ /* 0x000fc60000000000 */
[----:B------:R-:W-:Y:S01]  /*2470*/  IMAD.HI.U32 R26, R5, R17, R4 ;  /* 0x00000011051a7227 */ /* 0x000fe200078e0004 */
[----:B------:R-:W-:-:S03]  /*2480*/  MOV R5, R27 ;  /* 0x0000001b00057202 */ /* 0x000fc60000000f00 */
[----:B------:R-:W-:Y:S02]  /*2490*/  IMAD.MOV R17, RZ, RZ, -R28 ;  /* 0x000000ffff117224 */ /* 0x000fe400078e0a1c */
[----:B------:R-:W-:-:S04]  /*24a0*/  IMAD.HI.U32 R4, R26, R5, RZ ;  /* 0x000000051a047227 */ /* 0x000fc800078e00ff */
[----:B------:R-:W-:-:S05]  /*24b0*/  IMAD R5, R4, R17, R5 ;  /* 0x0000001104057224 */ /* 0x000fca00078e0205 */
[----:B------:R-:W-:-:S13]  /*24c0*/  ISETP.GT.U32.AND P1, PT, R24, R5, PT ;  /* 0x000000051800720c */ /* 0x000fda0003f24070 */
[----:B------:R-:W-:Y:S01]  /*24d0*/  @!P1 IMAD.IADD R5, R5, 0x1, -R24 ;  /* 0x0000000105059824 */ /* 0x000fe200078e0a18 */
[----:B------:R-:W-:-:S13]  /*24e0*/  ISETP.GT.U32.AND P1, PT, R31, R12, PT ;  /* 0x0000000c1f00720c */ /* 0x000fda0003f24070 */
[----:B------:R-:W-:Y:S01]  /*24f0*/  @!P1 IMAD.IADD R12, R12, 0x1, -R31 ;  /* 0x000000010c0c9824 */ /* 0x000fe200078e0a1f */
[----:B------:R-:W-:-:S03]  /*2500*/  ISETP.GT.U32.AND P1, PT, R24, R5, PT ;  /* 0x000000051800720c */ /* 0x000fc60003f24070 */
[----:B------:R-:W-:-:S10]  /*2510*/  IMAD.MOV.U32 R4, RZ, RZ, R12 ;  /* 0x000000ffff047224 */ /* 0x000fd400078e000c */
[----:B------:R-:W-:Y:S01]  /*2520*/  @!P1 IMAD.IADD R5, R5, 0x1, -R24 ;  /* 0x0000000105059824 */ /* 0x000fe200078e0a18 */
[----:B------:R-:W-:-:S13]  /*2530*/  ISETP.GE.AND P1, PT, R15, RZ, PT ;  /* 0x000000ff0f00720c */ /* 0x000fda0003f26270 */
[----:B------:R-:W-:Y:S01]  /*2540*/  @!P1 IMAD.MOV R4, RZ, RZ, -R4 ;  /* 0x000000ffff049224 */ /* 0x000fe200078e0a04 */
[----:B------:R-:W-:-:S13]  /*2550*/  ISETP.GE.AND P1, PT, R18, RZ, PT ;  /* 0x000000ff1200720c */ /* 0x000fda0003f26270 */
[----:B------:R-:W-:Y:S01]  /*2560*/  @!P1 IMAD.MOV R5, RZ, RZ, -R5 ;  /* 0x000000ffff059224 */ /* 0x000fe200078e0a05 */
[----:B------:R-:W-:-:S13]  /*2570*/  ISETP.NE.AND P1, PT, RZ, UR7, PT ;  /* 0x00000007ff007c0c */ /* 0x000fda000bf25270 */
[----:B------:R-:W-:Y:S02]  /*2580*/  @!P1 LOP3.LUT R4, RZ, UR7, RZ, 0x33, !PT ;  /* 0x00000007ff049c12 */ /* 0x000fe4000f8e33ff */
[----:B------:R-:W-:-:S03]  /*2590*/  ISETP.NE.AND P1, PT, RZ, UR8, PT ;  /* 0x00000008ff007c0c */ /* 0x000fc6000bf25270 */
[----:B------:R-:W-:-:S10]  /*25a0*/  IMAD.IADD R4, R15, 0x1, -R4 ;  /* 0x000000010f047824 */ /* 0x000fd400078e0a04 */
[----:B------:R-:W-:Y:S02]  /*25b0*/  @!P1 LOP3.LUT R5, RZ, UR8, RZ, 0x33, !PT ;  /* 0x00000008ff059c12 */ /* 0x000fe4000f8e33ff */
[----:B------:R-:W-:-:S03]  /*25c0*/  PLOP3.LUT P1, PT, PT, PT, UP3, 0x80, 0x0 ;  /* 0x000000000000781c */ /* 0x000fc60003f2f038 */
[----:B------:R-:W-:-:S04]  /*25d0*/  IMAD.IADD R5, R18, 0x1, -R5 ;  /* 0x0000000112057824 */ /* 0x000fc800078e0a05 */
[CC--:B------:R-:W-:Y:S01]  /*25e0*/  IMAD R28, R4.reuse, R5.reuse, RZ ;  /* 0x00000005041c7224 */ /* 0x0c0fe200078e02ff */
[----:B------:R-:W-:-:S04]  /*25f0*/  SEL R15, R4, R5, !P1 ;  /* 0x00000005040f7207 */ /* 0x000fc80004800000 */
[--C-:B------:R-:W-:Y:S01]  /*2600*/  SHF.R.S32.HI R5, RZ, 0x1f, R15.reuse ;  /* 0x0000001fff057819 */ /* 0x100fe2000001140f */
[----:B------:R-:W-:Y:S01]  /*2610*/  IMAD.MOV.U32 R4, RZ, RZ, R15 ;  /* 0x000000ffff047224 */ /* 0x000fe200078e000f */
[----:B------:R-:W-:-:S07]  /*2620*/  SHF.R.S32.HI R29, RZ, 0x1f, R28 ;  /* 0x0000001fff1d7819 */ /* 0x000fce000001141c */
.L_x_17:
[----:B------:R-:W-:Y:S05]  /*2630*/  BSYNC B0 ;  /* 0x0000000000007941 */ /* 0x000fea0003800000 */
.L_x_16:
[----:B------:R-:W1:Y:S04]  /*2640*/  SHFL.UP PT, R15, R28, 0x1, RZ ;  /* 0x042000001c0f7989 */ /* 0x000e6800000e00ff */
[----:B------:R-:W2:Y:S01]  /*2650*/  SHFL.UP PT, R12, R29, 0x1, RZ ;  /* 0x042000001d0c7989 */ /* 0x000ea200000e00ff */
[----:B-1----:R-:W-:Y:S02]  /*2660*/  SEL R15, R15, RZ, P2 ;  /* 0x000000ff0f0f7207 */ /* 0x002fe40001000000 */
[----:B--2---:R-:W-:Y:S02]  /*2670*/  SEL R12, R12, RZ, P2 ;  /* 0x000000ff0c0c7207 */ /* 0x004fe40001000000 */
[----:B------:R-:W-:-:S05]  /*2680*/  IADD3 R18, P1, R15, R28, RZ ;  /* 0x0000001c0f127210 */ /* 0x000fca0007f3e0ff */
[----:B------:R-:W-:Y:S01]  /*2690*/  IMAD.X R25, R12, 0x1, R29, P1 ;  /* 0x000000010c197824 */ /* 0x000fe200008e061d */
        /* <DEDUP_REMOVED lines=10> */
[----:B------:R-:W-:-:S04]  /*2740*/  IADD3 R24, P1, R15, R26, RZ ;  /* 0x0000001a0f187210 */ /* 0x000fc80007f3e0ff */
[----:B------:R-:W-:Y:S01]  /*2750*/  IADD3.X R27, R12, R17, RZ, P1, !PT ;  /* 0x000000110c1b7210 */ /* 0x000fe20000ffe4ff */
        /* <DEDUP_REMOVED lines=12> */
[----:B------:R-:W-:-:S05]  /*2820*/  IADD3 R26, P1, R15, R6, RZ ;  /* 0x000000060f1a7210 */ /* 0x000fca0007f3e0ff */
[----:B------:R-:W-:Y:S01]  /*2830*/  IMAD.X R27, R17, 0x1, R2, P1 ;  /* 0x00000001111b7824 */ /* 0x000fe200008e0602 */
[----:B------:R-:W-:-:S04]  /*2840*/  ISETP.GT.U32.AND P1, PT, R26, UR10, PT ;  /* 0x0000000a1a007c0c */ /* 0x000fc8000bf24070 */
[----:B------:R-:W-:-:S13]  /*2850*/  ISETP.GT.U32.AND.EX P1, PT, R27, UR9, PT, P1 ;  /* 0x000000091b007c0c */ /* 0x000fda000bf24110 */
[----:B------:R-:W-:-:S04]  /*2860*/  VOTE.ANY R12, PT, P1 ;  /* 0x00000000000c7806 */ /* 0x000fc800008e0100 */
[----:B------:R-:W-:-:S13]  /*2870*/  ISETP.NE.AND P1, PT, R12, RZ, PT ;  /* 0x000000ff0c00720c */ /* 0x000fda0003f25270 */
[----:B------:R-:W-:Y:S05]  /*2880*/  @!P1 BRA `(.L_x_20) ;  /* 0xfffffff400b89947 */ /* 0x000fea000383ffff */
.L_x_15:
[----:B------:R-:W1:Y:S08]  /*2890*/  BREV R12, R12 ;  /* 0x0000000c000c7301 */ /* 0x000e700000000000 */
[----:B-1----:R-:W1:Y:S02]  /*28a0*/  FLO.U32.SH R7, R12 ;  /* 0x0000000c00077300 */ /* 0x002e6400000e0400 */
[----:B-1----:R-:W1:Y:S02]  /*28b0*/  SHFL.IDX PT, R3, R3, R7, 0x1f ;  /* 0x00001f0703037589 */ /* 0x002e6400000e0000 */
[----:B-1----:R-:W-:-:S13]  /*28c0*/  R2UR UR6, R3 ;  /* 0x00000000030672ca */ /* 0x002fda00000e0000 */
[----:B------:R-:W-:-:S05]  /*28d0*/  VIADD R27, R9, UR6 ;  /* 0x00000006091b7c36 */ /* 0x000fca0008000000 */
[----:B------:R-:W-:-:S13]  /*28e0*/  ISETP.GE.AND P1, PT, R27, R0, PT ;  /* 0x000000001b00720c */ /* 0x000fda0003f26270 */
[----:B------:R-:W1:Y:S02]  /*28f0*/  @!P1 LDC.64 R24, c[0x0][0x918] ;  /* 0x00024600ff189b82 */ /* 0x000e640000000a00 */
[----:B-1----:R-:W-:-:S05]  /*2900*/  @!P1 IMAD.WIDE R24, R27, 0xc, R24 ;  /* 0x0000000c1b189825 */ /* 0x002fca00078e0218 */
[----:B-----5:R1:W5:Y:S04]  /*2910*/  @!P1 LDG.E R8, desc[UR58][R24.64] ;  /* 0x0000003a18089981 */ /* 0x020368000c1e1900 */
[----:B------:R1:W5:Y:S01]  /*2920*/  @!P1 LDG.E R10, desc[UR58][R24.64+0x4] ;  /* 0x0000043a180a9981 */ /* 0x000362000c1e1900 */
[----:B------:R-:W-:-:S03]  /*2930*/  IADD3 R18, P1, P2, R15, R6, -R28 ;  /* 0x000000060f127210 */ /* 0x000fc60007a3e81c */
[----:B------:R-:W-:Y:S01]  /*2940*/  SHFL.IDX PT, R6, R28, R7, 0x1f ;  /* 0x00001f071c067589 */ /* 0x000fe200000e0000 */
[----:B------:R-:W-:-:S03]  /*2950*/  IADD3.X R26, R17, R2, ~R29, P1, P2 ;  /* 0x00000002111a7210 */ /* 0x000fc60000fe4c1d */
[----:B------:R-:W2:Y:S04]  /*2960*/  SHFL.IDX PT, R18, R18, R7, 0x1f ;  /* 0x00001f0712127589 */ /* 0x000ea800000e0000 */
[----:B------:R-:W3:Y:S04]  /*2970*/  SHFL.IDX PT, R26, R26, R7, 0x1f ;  /* 0x00001f071a1a7589 */ /* 0x000ee800000e0000 */
[----:B------:R-:W4:Y:S04]  /*2980*/  SHFL.IDX PT, R2, R29, R7, 0x1f ;  /* 0x00001f071d027589 */ /* 0x000f2800000e0000 */
[----:B------:R-:W1:Y:S04]  /*2990*/  SHFL.IDX PT, R5, R5, R7, 0x1f ;  /* 0x00001f0705057589 */ /* 0x000e6800000e0000 */
[----:B------:R4:W1:Y:S01]  /*29a0*/  SHFL.IDX PT, R4, R4, R7, 0x1f ;  /* 0x00001f0704047589 */ /* 0x00086200000e0000 */
[----:B--2---:R-:W-:-:S02]  /*29b0*/  R2UR UR5, R18 ;  /* 0x00000000120572ca */ /* 0x004fc400000e0000 */
[----:B---3--:R-:W-:Y:S01]  /*29c0*/  R2UR UR4, R26 ;  /* 0x000000001a0472ca */ /* 0x008fe200000e0000 */
[----:B----4-:R-:W-:-:S14]  /*29d0*/  IMAD.MOV.U32 R7, RZ, RZ, R2 ;  /* 0x000000ffff077224 */ /* 0x010fdc00078e0002 */
.L_x_10:
[----:B------:R-:W-:Y:S01]  /*29e0*/  ISETP.LE.AND P1, PT, R0, UR6, PT ;  /* 0x0000000600007c0c */ /* 0x000fe2000bf23270 */
[----:B------:R-:W-:Y:S02]  /*29f0*/  IMAD.MOV.U32 R17, RZ, RZ, -0x1 ;  /* 0xffffffffff117424 */ /* 0x000fe400078e00ff */
[----:B------:R-:W-:-:S10]  /*2a00*/  IMAD.MOV.U32 R18, RZ, RZ, -0x1 ;  /* 0xffffffffff127424 */ /* 0x000fd400078e00ff */
[----:B------:R-:W-:Y:S05]  /*2a10*/  @P1 BRA `(.L_x_9) ;  /* 0x0000000400041947 */ /* 0x000fea0003800000 */
[----:B------:R-:W-:Y:S01]  /*2a20*/  UIADD3 UR15, UP2, -UR5, UR10, URZ ;  /* 0x0000000a050f7290 */ /* 0x000fe2000ff5e13f */
[----:B------:R-:W2:Y:S01]  /*2a30*/  S2UR UR19, SR_CTAID.Y ;  /* 0x00000000001379c3 */ /* 0x000ea20000002600 */
[----:B------:R-:W-:Y:S01]  /*2a40*/  ULDC UR17, c[0x0][0x8c0] ;  /* 0x0002300000117ab9 */ /* 0x000fe20000000800 */
[----:B------:R-:W-:Y:S01]  /*2a50*/  ULDC UR21, c[0x0][0x8b0] ;  /* 0x00022c0000157ab9 */ /* 0x000fe20000000800 */
[----:B------:R-:W-:Y:S01]  /*2a60*/  UIADD3.X UR11, ~UR4, UR9, URZ, UP2, !UPT ;  /* 0x00000009040b7290 */ /* 0x000fe200097fe53f */
[--C-:B-1----:R-:W-:Y:S01]  /*2a70*/  SHF.R.U32.HI R25, RZ, UR21, R5.reuse ;  /* 0x00000015ff197c19 */ /* 0x102fe20008011605 */
[----:B------:R-:W-:Y:S01]  /*2a80*/  ULDC UR20, c[0x0][0x904] ;  /* 0x0002410000147ab9 */ /* 0x000fe20000000800 */
[----:B------:R-:W-:Y:S01]  /*2a90*/  ULDC UR13, c[0x0][0x8a8] ;  /* 0x00022a00000d7ab9 */ /* 0x000fe20000000800 */
[----:B------:R-:W-:Y:S01]  /*2aa0*/  USHF.R.U32.HI UR16, URZ, UR17, UR11 ;  /* 0x000000113f107299 */ /* 0x000fe2000801160b */
[----:B------:R-:W-:Y:S01]  /*2ab0*/  SHF.R.U64 R24, R4, UR21, R5 ;  /* 0x0000001504187c19 */ /* 0x000fe20008001205 */
[----:B------:R-:W-:-:S02]  /*2ac0*/  USHF.R.U64 UR15, UR15, UR17, UR11 ;  /* 0x000000110f0f7299 */ /* 0x000fc4000800120b */
[----:B------:R-:W-:Y:S02]  /*2ad0*/  USHF.R.U32.HI UR14, URZ, UR21, UR16 ;  /* 0x000000153f0e7299 */ /* 0x000fe40008011610 */
[----:B------:R-:W-:Y:S02]  /*2ae0*/  UIADD3 UR13, UR13, -0x1, URZ ;  /* 0xffffffff0d0d7890 */ /* 0x000fe4000fffe03f */
[----:B------:R-:W-:Y:S02]  /*2af0*/  USHF.R.U32.HI UR22, URZ, UR20, UR14 ;  /* 0x000000143f167299 */ /* 0x000fe4000801160e */
[----:B------:R-:W-:Y:S02]  /*2b00*/  USHF.R.U64 UR16, UR15, UR21, UR16 ;  /* 0x000000150f107299 */ /* 0x000fe40008001210 */
[----:B------:R-:W-:Y:S02]  /*2b10*/  ULOP3.LUT UR15, UR15, UR13, URZ, 0xc0, !UPT ;  /* 0x0000000d0f0f7292 */ /* 0x000fe4000f8ec03f */
[----:B------:R-:W-:Y:S01]  /*2b20*/  LOP3.LUT R0, R25, UR22, RZ, 0xfc, !PT ;  /* 0x0000001619007c12 */ /* 0x000fe2000f8efcff */
[----:B------:R-:W-:-:S02]  /*2b30*/  USHF.R.U64 UR14, UR16, UR20, UR14 ;  /* 0x00000014100e7299 */ /* 0x000fc4000800120e */
[----:B--2---:R-:W-:Y:S01]  /*2b40*/  USEL UR11, UR40, UR19, !UP3 ;  /* 0x00000013280b7287 */ /* 0x004fe2000d800000 */
[----:B------:R-:W-:-:S13]  /*2b50*/  ISETP.NE.U32.AND P1, PT, R0, RZ, PT ;  /* 0x000000ff0000720c */ /* 0x000fda0003f25070 */
[----:B------:R-:W-:Y:S05]  /*2b60*/  @!P1 BRA `(.L_x_21) ;  /* 0x0000000000149947 */ /* 0x000fea0003800000 */
[----:B------:R-:W-:-:S07]  /*2b70*/  MOV R12, 0x2b90 ;  /* 0x00002b90000c7802 */ /* 0x000fce0000000f00 */
[----:B-----5:R-:W-:Y:S05]  /*2b80*/  CALL.REL.NOINC `($__internal_0_$__cuda_sm20_div_u64) ;  /* 0x000000d0004c7944 */ /* 0x020fea0003c00000 */
[----:B------:R-:W-:-:S04]  /*2b90*/  IMAD.MOV R12, RZ, RZ, -R0 ;  /* 0x000000ffff0c7224 */ /* 0x000fc800078e0a00 */
[----:B------:R-:W-:Y:S01]  /*2ba0*/  IMAD R12, R24, R12, UR14 ;  /* 0x0000000e180c7e24 */ /* 0x000fe2000f8e020c */
[----:B------:R-:W-:Y:S06]  /*2bb0*/  BRA `(.L_x_22) ;  /* 0x0000000000507947 */ /* 0x000fec0003800000 */
.L_x_21:
[----:B------:R-:W1:Y:S01]  /*2bc0*/  I2F.U32.RP R0, R24 ;  /* 0x0000001800007306 */ /* 0x000e620000209000 */
[----:B------:R-:W-:-:S07]  /*2bd0*/  ISETP.NE.U32.AND P3, PT, R24, RZ, PT ;  /* 0x000000ff1800720c */ /* 0x000fce0003f65070 */
[----:B-1----:R-:W1:Y:S02]  /*2be0*/  MUFU.RCP R0, R0 ;  /* 0x0000000000007308 */ /* 0x002e640000001000 */
[----:B-1----:R-:W-:-:S06]  /*2bf0*/  VIADD R2, R0, 0xffffffe ;  /* 0x0ffffffe00027836 */ /* 0x002fcc0000000000 */
[----:B------:R1:W2:Y:S02]  /*2c00*/  F2I.FTZ.U32.TRUNC.NTZ R3, R2 ;  /* 0x0000000200037305 */ /* 0x0002a4000021f000 */
[----:B-1----:R-:W-:Y:S02]  /*2c10*/  IMAD.MOV.U32 R2, RZ, RZ, RZ ;  /* 0x000000ffff027224 */ /* 0x002fe400078e00ff */
[----:B--2---:R-:W-:-:S04]  /*2c20*/  IMAD.MOV R15, RZ, RZ, -R3 ;  /* 0x000000ffff0f7224 */ /* 0x004fc800078e0a03 */
[----:B------:R-:W-:-:S04]  /*2c30*/  IMAD R15, R15, R24, RZ ;  /* 0x000000180f0f7224 */ /* 0x000fc800078e02ff */
[----:B------:R-:W-:-:S06]  /*2c40*/  IMAD.HI.U32 R3, R3, R15, R2 ;  /* 0x0000000f03037227 */ /* 0x000fcc00078e0002 */
[----:B------:R-:W-:-:S05]  /*2c50*/  IMAD.HI.U32 R0, R3, UR14, RZ ;  /* 0x0000000e03007c27 */ /* 0x000fca000f8e00ff */
[----:B------:R-:W-:-:S05]  /*2c60*/  IADD3 R3, -R0, RZ, RZ ;  /* 0x000000ff00037210 */ /* 0x000fca0007ffe1ff */
[----:B------:R-:W-:-:S05]  /*2c70*/  IMAD R3, R24, R3, UR14 ;  /* 0x0000000e18037e24 */ /* 0x000fca000f8e0203 */
[----:B------:R-:W-:-:S13]  /*2c80*/  ISETP.GE.U32.AND P1, PT, R3, R24, PT ;  /* 0x000000180300720c */ /* 0x000fda0003f26070 */
[----:B------:R-:W-:Y:S02]  /*2c90*/  @P1 IMAD.IADD R3, R3, 0x1, -R24 ;  /* 0x0000000103031824 */ /* 0x000fe400078e0a18 */
[----:B------:R-:W-:-:S03]  /*2ca0*/  @P1 VIADD R0, R0, 0x1 ;  /* 0x0000000100001836 */ /* 0x000fc60000000000 */
[----:B------:R-:W-:-:S13]  /*2cb0*/  ISETP.GE.U32.AND P2, PT, R3, R24, PT ;  /* 0x000000180300720c */ /* 0x000fda0003f46070 */
[----:B------:R-:W-:Y:S01]  /*2cc0*/  @P2 VIADD R0, R0, 0x1 ;  /* 0x0000000100002836 */ /* 0x000fe20000000000 */
[----:B------:R-:W-:-:S05]  /*2cd0*/  @!P3 LOP3.LUT R0, RZ, R24, RZ, 0x33, !PT ;  /* 0x00000018ff00b212 */ /* 0x000fca00078e33ff */
[----:B------:R-:W-:-:S04]  /*2ce0*/  IMAD.MOV R12, RZ, RZ, -R0 ;  /* 0x000000ffff0c7224 */ /* 0x000fc800078e0a00 */
[----:B------:R-:W-:-:S07]  /*2cf0*/  IMAD R12, R24, R12, UR14 ;  /* 0x0000000e180c7e24 */ /* 0x000fce000f8e020c */
.L_x_22:
[----:B------:R-:W1:Y:S01]  /*2d00*/  LDC R15, c[0x0][0x8a8] ;  /* 0x00022a00ff0f7b82 */ /* 0x000e620000000800 */
[----:B------:R-:W-:Y:S01]  /*2d10*/  ULDC UR14, c[0x0][0x904] ;  /* 0x00024100000e7ab9 */ /* 0x000fe20000000800 */
[----:B------:R-:W-:Y:S01]  /*2d20*/  UMOV UR13, 0xffffffff ;  /* 0xffffffff000d7882 */ /* 0x000fe20000000000 */
[----:B------:R-:W-:Y:S01]  /*2d30*/  PLOP3.LUT P1, PT, PT, PT, UP3, 0x80, 0x0 ;  /* 0x000000000000781c */ /* 0x000fe20003f2f038 */
[----:B------:R-:W-:-:S04]  /*2d40*/  USHF.L.U32 UR13, UR13, UR14, URZ ;  /* 0x0000000e0d0d7299 */ /* 0x000fc8000800063f */
[----:B------:R-:W2:Y:S02]  /*2d50*/  LDC R17, c[0x0][0x8b8] ;  /* 0x00022e00ff117b82 */ /* 0x000ea40000000800 */
[----:B------:R-:W-:Y:S01]  /*2d60*/  LOP3.LUT R2, RZ, UR13, RZ, 0x33, !PT ;  /* 0x0000000dff027c12 */ /* 0x000fe2000f8e33ff */
[----:B------:R-:W-:Y:S02]  /*2d70*/  UMOV UR13, 0x1 ;  /* 0x00000001000d7882 */ /* 0x000fe40000000000 */
[----:B------:R-:W-:Y:S01]  /*2d80*/  USHF.L.U32 UR13, UR13, UR14, URZ ;  /* 0x0000000e0d0d7299 */ /* 0x000fe2000800063f */
[----:B------:R-:W-:Y:S02]  /*2d90*/  LOP3.LUT R3, R2, UR16, RZ, 0xc0, !PT ;  /* 0x0000001002037c12 */ /* 0x000fe4000f8ec0ff */
[----:B------:R-:W-:Y:S02]  /*2da0*/  @P1 IMAD.U32 R18, RZ, RZ, UR6 ;  /* 0x00000006ff121e24 */ /* 0x000fe4000f8e00ff */
[----:B------:R-:W-:-:S02]  /*2db0*/  @!P1 IMAD.U32 R18, RZ, RZ, UR6 ;  /* 0x00000006ff129e24 */ /* 0x000fc4000f8e00ff */
[----:B------:R-:W-:Y:S02]  /*2dc0*/  IMAD R0, R0, UR13, R3 ;  /* 0x0000000d00007c24 */ /* 0x000fe4000f8e0203 */
[----:B-1----:R-:W-:-:S04]  /*2dd0*/  IMAD R12, R12, R15, UR15 ;  /* 0x0000000f0c0c7e24 */ /* 0x002fc8000f8e020f */
[----:B------:R-:W-:Y:S02]  /*2de0*/  @P1 IMAD.MOV.U32 R16, RZ, RZ, R12 ;  /* 0x000000ffff101224 */ /* 0x000fe400078e000c */
[----:B--2---:R-:W-:Y:S01]  /*2df0*/  IMAD R17, R0, R17, UR11 ;  /* 0x0000000b00117e24 */ /* 0x004fe2000f8e0211 */
[----:B------:R-:W-:-:S03]  /*2e00*/  UMOV UR11, 0x1 ;  /* 0x00000001000b7882 */ /* 0x000fc60000000000 */
[----:B------:R-:W-:Y:S02]  /*2e10*/  @!P1 IMAD.MOV.U32 R16, RZ, RZ, R17 ;  /* 0x000000ffff109224 */ /* 0x000fe400078e0011 */
[----:B------:R-:W-:-:S07]  /*2e20*/  @!P1 IMAD.MOV.U32 R17, RZ, RZ, R12 ;  /* 0x000000ffff119224 */ /* 0x000fce00078e000c */
.L_x_9:
[----:B------:R-:W-:-:S13]  /*2e30*/  ISETP.NE.AND P1, PT, RZ, UR11, PT ;  /* 0x0000000bff007c0c */ /* 0x000fda000bf25270 */
[----:B------:R-:W-:Y:S05]  /*2e40*/  @!P1 EXIT ;  /* 0x000000000000994d */ /* 0x000fea0003800000 */
[----:B-1----:R-:W1:Y:S02]  /*2e50*/  LDC.64 R24, c[0x0][0x290] ;  /* 0x0000a400ff187b82 */ /* 0x002e640000000a00 */
[----:B-1----:R-:W-:-:S05]  /*2e60*/  IMAD.WIDE R24, R18, 0xc, R24 ;  /* 0x0000000c12187825 */ /* 0x002fca00078e0218 */
[----:B------:R1:W5:Y:S04]  /*2e70*/  LDG.E R2, desc[UR58][R24.64] ;  /* 0x0000003a18027981 */ /* 0x000368000c1e1900 */
[----:B------:R1:W5:Y:S04]  /*2e80*/  LDG.E R0, desc[UR58][R24.64+0x4] ;  /* 0x0000043a18007981 */ /* 0x000368000c1e1900 */
[----:B------:R1:W5:Y:S01]  /*2e90*/  LDG.E R36, desc[UR58][R24.64+0x8] ;  /* 0x0000083a18247981 */ /* 0x000362000c1e1900 */
[----:B------:R-:W-:Y:S01]  /*2ea0*/  PLOP3.LUT P1, PT, PT, PT, UP1, 0x80, 0x0 ;  /* 0x000000000000781c */ /* 0x000fe20003f2f018 */
[----:B------:R-:W2:Y:S01]  /*2eb0*/  S2UR UR42, SR_CgaCtaId ;  /* 0x00000000002a79c3 */ /* 0x000ea20000008800 */
[----:B------:R-:W-:-:S11]  /*2ec0*/  SHF.R.S32.HI R3, RZ, 0x1f, R18 ;  /* 0x0000001fff037819 */ /* 0x000fd60000011412 */
[----:B-1----:R-:W-:Y:S05]  /*2ed0*/  @!P1 BRA `(.L_x_23) ;  /* 0x0000006000389947 */ /* 0x002fea0003800000 */
[----:B------:R-:W-:-:S06]  /*2ee0*/  UISETP.GT.U32.AND UP0, UPT, UR18, 0x1, UPT ;  /* 0x000000011200788c */ /* 0x000fcc000bf04070 */
[----:B------:R-:W-:-:S13]  /*2ef0*/  PLOP3.LUT P0, PT, PT, PT, UP0, 0x80, 0x0 ;  /* 0x000000000000781c */ /* 0x000fda0003f0f008 */
[----:B--2---:R-:W-:Y:S05]  /*2f00*/  @P0 EXIT ;  /* 0x000000000000094d */ /* 0x004fea0003800000 */
.L_x_24:
[----:B------:R-:W-:-:S08]  /*2f10*/  NOP ;  /* 0x0000000000007918 */ /* 0x000fd00000000000 */
[----:B------:R-:W1:Y:S02]  /*2f20*/  USETMAXREG.TRY_ALLOC.CTAPOOL UP0, 0xe8 ;  /* 0x000000e8000079c8 */ /* 0x000e640008000600 */
[----:B-1----:R-:W-:-:S13]  /*2f30*/  PLOP3.LUT P0, PT, PT, PT, UP0, 0x80, 0x0 ;  /* 0x000000000000781c */ /* 0x002fda0003f0f008 */
[----:B------:R-:W-:Y:S05]  /*2f40*/  @!P0 BRA `(.L_x_24) ;  /* 0xfffffffc00f08947 */ /* 0x000fea000383ffff */
[----:B------:R-:W1:Y:S01]  /*2f50*/  SHFL.IDX PT, R13, R13, RZ, 0x1f ;  /* 0x00001fff0d0d7589 */ /* 0x000e6200000e0000 */
[----:B------:R-:W2:Y:S01]  /*2f60*/  S2UR UR4, SR_CTAID.Y ;  /* 0x00000000000479c3 */ /* 0x000ea20000002600 */
[----:B------:R-:W-:Y:S01]  /*2f70*/  UMOV UR60, URZ ;  /* 0x0000003f003c7c82 */ /* 0x000fe20008000000 */
[----:B------:R-:W-:Y:S01]  /*2f80*/  UMOV UR61, URZ ;  /* 0x0000003f003d7c82 */ /* 0x000fe20008000000 */
[----:B-1----:R-:W-:Y:S01]  /*2f90*/  LOP3.LUT P0, RZ, R13, 0x3, RZ, 0xc0, !PT ;  /* 0x000000030dff7812 */ /* 0x002fe2000780c0ff */
[----:B--2---:R-:W-:-:S12]  /*2fa0*/  UIMAD UR4, UR4, UR41, UR40 ;  /* 0x00000029040472a4 */ /* 0x004fd8000f8e0228 */
[----:B------:R-:W-:Y:S05]  /*2fb0*/  @P0 BRA `(.L_x_25) ;  /* 0x0000000000a40947 */ /* 0x000fea0003800000 */
[----:B------:R-:W-:Y:S01]  /*2fc0*/  ELECT P0, URZ, PT ;  /* 0x00000000003f782f */ /* 0x000fe20003800000 */
[----:B------:R-:W-:-:S12]  /*2fd0*/  BSSY B0, `(.L_x_26) ;  /* 0x0000020000007945 */ /* 0x000fd80003800000 */
[----:B------:R-:W-:Y:S05]  /*2fe0*/  @!P0 BRA `(.L_x_27) ;  /* 0x0000000000788947 */ /* 0x000fea0003800000 */
[----:B------:R-:W1:Y:S01]  /*2ff0*/  S2UR UR6, SR_CgaCtaId ;  /* 0x00000000000679c3 */ /* 0x000e620000008800 */
[----:B------:R-:W-:Y:S01]  /*3000*/  UISETP.NE.AND UP0, UPT, UR12, 0x1, UPT ;  /* 0x000000010c00788c */ /* 0x000fe2000bf05270 */
[----:B------:R-:W-:-:S06]  /*3010*/  UMOV UR5, 0x400 ;  /* 0x0000040000057882 */ /* 0x000fcc0000000000 */
[----:B------:R-:W2:Y:S08]  /*3020*/  LDC.64 R4, c[0x0][0x700] ;  /* 0x0001c000ff047b82 */ /* 0x000eb00000000a00 */
[----:B------:R-:W2:Y:S08]  /*3030*/  LDC.64 R6, c[0x0][0x708] ;  /* 0x0001c200ff067b82 */ /* 0x000eb00000000a00 */
[----:B-----5:R-:W3:Y:S01]  /*3040*/  LDC.64 R8, c[0x0][0x710] ;  /* 0x0001c400ff087b82 */ /* 0x020ee20000000a00 */
[----:B-1----:R-:W-:-:S04]  /*3050*/  ULEA UR5, UR6, UR5, 0x18 ;  /* 0x0000000506057291 */ /* 0x002fc8000f8ec03f */
[----:B------:R-:W-:Y:S02]  /*3060*/  UIADD3 UR6, UR5, 0x80, URZ ;  /* 0x0000008005067890 */ /* 0x000fe4000fffe03f */
[----:B------:R-:W-:Y:S01]  /*3070*/  @!UP0 UIADD3 UR6, UR5, URZ, URZ ;  /* 0x0000003f05068290 */ /* 0x000fe2000fffe03f */
[----:B------:R-:W3:Y:S08]  /*3080*/  LDC.64 R10, c[0x0][0x718] ;  /* 0x0001c600ff0a7b82 */ /* 0x000ef00000000a00 */
[----:B------:R-:W1:Y:S01]  /*3090*/  LDC.64 R24, c[0x0][0x720] ;  /* 0x0001c800ff187b82 */ /* 0x000e620000000a00 */
[----:B--2---:R2:W-:Y:S07]  /*30a0*/  STS.128 [UR6+0x38700], R4 ;  /* 0x03870004ff007988 */ /* 0x0045ee0008000c06 */
[----:B------:R-:W1:Y:S08]  /*30b0*/  LDC.64 R26, c[0x0][0x728] ;  /* 0x0001ca00ff1a7b82 */ /* 0x000e700000000a00 */
[----:B------:R-:W4:Y:S01]  /*30c0*/  LDC.64 R28, c[0x0][0x730] ;  /* 0x0001cc00ff1c7b82 */ /* 0x000f220000000a00 */
[----:B---3--:R2:W-:Y:S07]  /*30d0*/  STS.128 [UR6+0x38710], R8 ;  /* 0x03871008ff007988 */ /* 0x0085ee0008000c06 */
[----:B------:R-:W4:Y:S08]  /*30e0*/  LDC.64 R30, c[0x0][0x738] ;  /* 0x0001ce00ff1e7b82 */ /* 0x000f300000000a00 */
[----:B------:R-:W3:Y:S01]  /*30f0*/  LDC.64 R32, c[0x0][0x740] ;  /* 0x0001d000ff207b82 */ /* 0x000ee20000000a00 */
[----:B-1----:R2:W-:Y:S07]  /*3100*/  STS.128 [UR6+0x38720], R24 ;  /* 0x03872018ff007988 */ /* 0x0025ee0008000c06 */
[----:B------:R-:W3:Y:S08]  /*3110*/  LDC.64 R34, c[0x0][0x748] ;  /* 0x0001d200ff227b82 */ /* 0x000ef00000000a00 */
[----:B------:R-:W1:Y:S01]  /*3120*/  LDC.64 R36, c[0x0][0x750] ;  /* 0x0001d400ff247b82 */ /* 0x000e620000000a00 */
[----:B----4-:R2:W-:Y:S07]  /*3130*/  STS.128 [UR6+0x38730], R28 ;  /* 0x0387301cff007988 */ /* 0x0105ee0008000c06 */
[----:B------:R-:W1:Y:S08]  /*3140*/  LDC.64 R38, c[0x0][0x758] ;  /* 0x0001d600ff267b82 */ /* 0x000e700000000a00 */
[----:B------:R-:W4:Y:S01]  /*3150*/  LDC.64 R40, c[0x0][0x760] ;  /* 0x0001d800ff287b82 */ /* 0x000f220000000a00 */
[----:B---3--:R2:W-:Y:S07]  /*3160*/  STS.128 [UR6+0x38740], R32 ;  /* 0x03874020ff007988 */ /* 0x0085ee0008000c06 */
[----:B------:R-:W4:Y:S08]  /*3170*/  LDC.64 R42, c[0x0][0x768] ;  /* 0x0001da00ff2a7b82 */ /* 0x000f300000000a00 */
[----:B------:R-:W3:Y:S01]  /*3180*/  LDC.64 R44, c[0x0][0x770] ;  /* 0x0001dc00ff2c7b82 */ /* 0x000ee20000000a00 */
[----:B-1----:R2:W-:Y:S07]  /*3190*/  STS.128 [UR6+0x38750], R36 ;  /* 0x03875024ff007988 */ /* 0x0025ee0008000c06 */
[----:B------:R-:W3:Y:S01]  /*31a0*/  LDC.64 R46, c[0x0][0x778] ;  /* 0x0001de00ff2e7b82 */ /* 0x000ee20000000a00 */
[----:B----4-:R2:W-:Y:S04]  /*31b0*/  STS.128 [UR6+0x38760], R40 ;  /* 0x03876028ff007988 */ /* 0x0105e80008000c06 */
[----:B---3--:R2:W-:Y:S02]  /*31c0*/  STS.128 [UR6+0x38770], R44 ;  /* 0x0387702cff007988 */ /* 0x0085e40008000c06 */
.L_x_27:
[----:B------:R-:W-:Y:S05]  /*31d0*/  BSYNC B0 ;  /* 0x0000000000007941 */ /* 0x000fea0003800000 */
.L_x_26:
[----:B------:R-:W-:Y:S01]  /*31e0*/  UISETP.NE.AND UP0, UPT, UR12, 0x1, UPT ;  /* 0x000000010c00788c */ /* 0x000fe2000bf05270 */
[----:B------:R-:W-:Y:S01]  /*31f0*/  NOP ;  /* 0x0000000000007918 */ /* 0x000fe20000000000 */
[----:B------:R-:W-:Y:S01]  /*3200*/  ULDC UR5, c[0x0][0x884] ;  /* 0x0002210000057ab9 */ /* 0x000fe20000000800 */
[----:B------:R-:W-:Y:S01]  /*3210*/  ULDC.64 UR60, c[0x0][0x800] ;  /* 0x00020000003c7ab9 */ /* 0x000fe20000000a00 */
[----:B------:R-:W-:-:S04]  /*3220*/  USEL UR5, UR5, URZ, UP0 ;  /* 0x0000003f05057287 */ /* 0x000fc80008000000 */
[----:B------:R-:W-:-:S04]  /*3230*/  UIADD3 UR5, UR4, UR5, URZ ;  /* 0x0000000504057290 */ /* 0x000fc8000fffe03f */
[----:B------:R-:W-:-:S12]  /*3240*/  UIMAD.WIDE UR60, UR5, 0x80, UR60 ;  /* 0x00000080053c78a5 */ /* 0x000fd8000f8e023c */
.L_x_25:
[----:B------:R-:W-:-:S13]  /*3250*/  ISETP.NE.AND P0, PT, RZ, UR55, PT ;  /* 0x00000037ff007c0c */ /* 0x000fda000bf05270 */
[----:B------:R-:W-:Y:S05]  /*3260*/  @P0 BRA `(.L_x_28) ;  /* 0x00000004001c0947 */ /* 0x000fea0003800000 */
[----:B------:R-:W-:Y:S01]  /*3270*/  ELECT P0, URZ, PT ;  /* 0x00000000003f782f */ /* 0x000fe20003800000 */
[----:B------:R-:W-:-:S12]  /*3280*/  BSSY B0, `(.L_x_29) ;  /* 0x0000030000007945 */ /* 0x000fd80003800000 */
[----:B------:R-:W-:Y:S05]  /*3290*/  @!P0 BRA `(.L_x_30) ;  /* 0x0000000000b88947 */ /* 0x000fea0003800000 */
[C---:B--2---:R-:W-:Y:S01]  /*32a0*/  IMAD.SHL.U32 R4, R18.reuse, 0x8, RZ ;  /* 0x0000000812047824 */ /* 0x044fe200078e00ff */
[----:B------:R-:W-:Y:S01]  /*32b0*/  ULDC.64 UR4, c[0x0][0x820] ;  /* 0x0002080000047ab9 */ /* 0x000fe20000000a00 */
[----:B------:R-:W-:-:S03]  /*32c0*/  SHF.L.U64.HI R3, R18, 0x3, R3 ;  /* 0x0000000312037819 */ /* 0x000fc60000010203 */
[----:B------:R-:W-:-:S04]  /*32d0*/  IADD3 R6, P0, R4, UR4, RZ ;  /* 0x0000000404067c10 */ /* 0x000fc8000ff1e0ff */
[----:B------:R-:W-:Y:S01]  /*32e0*/  IADD3.X R7, R3, UR5, RZ, P0, !PT ;  /* 0x0000000503077c10 */ /* 0x000fe200087fe4ff */
[----:B------:R-:W-:-:S05]  /*32f0*/  ULDC.64 UR4, c[0x0][0x818] ;  /* 0x0002060000047ab9 */ /* 0x000fca0000000a00 */
[----:B------:R-:W2:Y:S01]  /*3300*/  LDG.E.64 R6, desc[UR58][R6.64] ;  /* 0x0000003a06067981 */ /* 0x000ea2000c1e1b00 */
[----:B------:R-:W-:-:S04]  /*3310*/  IADD3 R4, P0, R4, UR4, RZ ;  /* 0x0000000404047c10 */ /* 0x000fc8000ff1e0ff */
[----:B------:R-:W-:-:S06]  /*3320*/  IADD3.X R5, R3, UR5, RZ, P0, !PT ;  /* 0x0000000503057c10 */ /* 0x000fcc00087fe4ff */
[----:B------:R-:W3:Y:S01]  /*3330*/  LDG.E.64 R4, desc[UR58][R4.64] ;  /* 0x0000003a04047981 */ /* 0x000ee2000c1e1b00 */
[----:B------:R-:W1:Y:S01]  /*3340*/  S2UR UR5, SR_CgaCtaId ;  /* 0x00000000000579c3 */ /* 0x000e620000008800 */
[----:B------:R-:W-:Y:S01]  /*3350*/  UISETP.NE.AND UP0, UPT, UR12, 0x1, UPT ;  /* 0x000000010c00788c */ /* 0x000fe2000bf05270 */
[----:B-----5:R-:W-:Y:S01]  /*3360*/  VIADD R9, R0, 0xffffffff ;  /* 0xffffffff00097836 */ /* 0x020fe20000000000 */
[----:B------:R-:W-:Y:S01]  /*3370*/  UMOV UR4, 0x400 ;  /* 0x0000040000047882 */ /* 0x000fe20000000000 */
[----:B------:R-:W-:Y:S01]  /*3380*/  CS2R R10, SRZ ;  /* 0x00000000000a7805 */ /* 0x000fe2000001ff00 */
[----:B-1----:R-:W-:-:S04]  /*3390*/  ULEA UR4, UR5, UR4, 0x18 ;  /* 0x0000000405047291 */ /* 0x002fc8000f8ec03f */
[----:B------:R-:W-:-:S03]  /*33a0*/  UIADD3 UR5, UR4, 0x80, URZ ;  /* 0x0000008004057890 */ /* 0x000fc6000fffe03f */
[----:B------:R-:W-:-:S04]  /*33b0*/  @!UP0 UIADD3 UR5, UR4, URZ, URZ ;  /* 0x0000003f04058290 */ /* 0x000fc8000fffe03f */
[----:B------:R-:W-:-:S05]  /*33c0*/  UIADD3 UR4, UR5, 0x38700, URZ ;  /* 0x0003870005047890 */ /* 0x000fca000fffe03f */
[----:B------:R-:W1:Y:S01]  /*33d0*/  LDS R3, [UR5+0x3871c] ;  /* 0x03871c05ff037984 */ /* 0x000e620008000800 */
[----:B------:R-:W-:-:S03]  /*33e0*/  IMAD.U32 R20, RZ, RZ, UR4 ;  /* 0x00000004ff147e24 */ /* 0x000fc6000f8e00ff */
[----:B------:R-:W-:Y:S02]  /*33f0*/  STS [UR5+0x38730], RZ ;  /* 0x038730ffff007988 */ /* 0x000fe40008000805 */
[----:B------:R-:W-:-:S05]  /*3400*/  SHF.R.U64 R20, R20, 0x4, RZ ;  /* 0x0000000414147819 */ /* 0x000fca00000012ff */
[----:B------:R-:W-:Y:S04]  /*3410*/  STS [UR5+0x38710], R20 ;  /* 0x03871014ff007988 */ /* 0x000fe80008000805 */
[----:B------:R-:W-:Y:S01]  /*3420*/  STS [UR5+0x38714], R20 ;  /* 0x03871414ff007988 */ /* 0x000fe20008000805 */
[C---:B--2---:R-:W-:Y:S02]  /*3430*/  SHF.L.U64.HI R13, R6.reuse, 0x1, R7 ;  /* 0x00000001060d7819 */ /* 0x044fe40000010207 */
[----:B------:R-:W-:Y:S02]  /*3440*/  SHF.L.U32 R6, R6, 0x1, RZ ;  /* 0x0000000106067819 */ /* 0x000fe400000006ff */
[----:B------:R-:W-:Y:S02]  /*3450*/  LOP3.LUT R13, R13, 0x1fffffff, RZ, 0xc0, !PT ;  /* 0x1fffffff0d0d7812 */ /* 0x000fe400078ec0ff */
[----:B------:R-:W-:-:S02]  /*3460*/  LOP3.LUT R0, R6, 0xfffffffe, RZ, 0xc0, !PT ;  /* 0xfffffffe06007812 */ /* 0x000fc400078ec0ff */
[--C-:B------:R-:W-:Y:S02]  /*3470*/  SHF.R.U32.HI R8, RZ, 0x4, R13.reuse ;  /* 0x00000004ff087819 */ /* 0x100fe4000001160d */
[----:B------:R-:W-:Y:S01]  /*3480*/  SHF.R.U64 R0, R0, 0x4, R13 ;  /* 0x0000000400007819 */ /* 0x000fe2000000120d */
[----:B---3--:R-:W-:Y:S01]  /*3490*/  STS.64 [UR5+0x38700], R4 ;  /* 0x03870004ff007988 */ /* 0x008fe20008000a05 */
[----:B-1----:R-:W-:-:S03]  /*34a0*/  LOP3.LUT R3, R3, 0xf, R8, 0xb8, !PT ;  /* 0x0000000f03037812 */ /* 0x002fc600078eb808 */
[----:B------:R-:W-:Y:S04]  /*34b0*/  STS [UR5+0x3870c], R0 ;  /* 0x03870c00ff007988 */ /* 0x000fe80008000805 */
[----:B------:R-:W-:Y:S04]  /*34c0*/  STS [UR5+0x3871c], R3 ;  /* 0x03871c03ff007988 */ /* 0x000fe80008000805 */
[----:B------:R-:W1:Y:S02]  /*34d0*/  LDS R7, [UR5+0x3871c] ;  /* 0x03871c05ff077984 */ /* 0x000e640008000800 */
[----:B-1----:R-:W-:-:S05]  /*34e0*/  LOP3.LUT R7, R7, 0xf0, RZ, 0xb8, !PT ;  /* 0x000000f007077812 */ /* 0x002fca00078eb8ff */
[----:B------:R-:W-:Y:S04]  /*34f0*/  STS [UR5+0x3871c], R7 ;  /* 0x03871c07ff007988 */ /* 0x000fe80008000805 */
[----:B------:R-:W1:Y:S02]  /*3500*/  LDS R8, [UR5+0x3871c] ;  /* 0x03871c05ff087984 */ /* 0x000e640008000800 */
[----:B-1----:R-:W-:Y:S01]  /*3510*/  LOP3.LUT R21, R8, 0xf00, RZ, 0xb8, !PT ;  /* 0x00000f0008157812 */ /* 0x002fe200078eb8ff */
[----:B------:R-:W-:-:S04]  /*3520*/  VIADD R8, R2, 0xffffffff ;  /* 0xffffffff02087836 */ /* 0x000fc80000000000 */
[----:B------:R-:W-:Y:S04]  /*3530*/  STS.64 [UR5+0x38718], R20 ;  /* 0x03871814ff007988 */ /* 0x000fe80008000a05 */
[----:B------:R-:W1:Y:S04]  /*3540*/  LDS R12, [UR5+0x3871c] ;  /* 0x03871c05ff0c7984 */ /* 0x000e680008000800 */
[----:B------:R3:W-:Y:S01]  /*3550*/  STS.128 [UR5+0x38720], R8 ;  /* 0x03872008ff007988 */ /* 0x0007e20008000c05 */
[----:B-1----:R-:W-:-:S05]  /*3560*/  LOP3.LUT R12, R12, 0xf000, RZ, 0xb8, !PT ;  /* 0x0000f0000c0c7812 */ /* 0x002fca00078eb8ff */
[----:B------:R3:W-:Y:S02]  /*3570*/  STS [UR5+0x3871c], R12 ;  /* 0x03871c0cff007988 */ /* 0x0007e40008000805 */
.L_x_30:
[----:B------:R-:W-:Y:S05]  /*3580*/  BSYNC B0 ;  /* 0x0000000000007941 */ /* 0x000fea0003800000 */
.L_x_29:
[----:B------:R-:W-:Y:S01]  /*3590*/  ELECT P0, URZ, PT ;  /* 0x00000000003f782f */ /* 0x000fe20003800000 */
[----:B------:R-:W-:Y:S01]  /*35a0*/  NOP ;  /* 0x0000000000007918 */ /* 0x000fe20000000000 */
[----:B------:R-:W-:Y:S11]  /*35b0*/  BSSY B0, `(.L_x_31) ;  /* 0x0000004000007945 */ /* 0x000ff60003800000 */
[----:B------:R-:W-:Y:S05]  /*35c0*/  @!P0 BRA `(.L_x_32) ;  /* 0x0000000000088947 */ /* 0x000fea0003800000 */
[----:B------:R0:W-:Y:S01]  /*35d0*/  UTMACMDFLUSH ;  /* 0x00000000000079b7 */ /* 0x0001e20000000000 */
[----:B------:R-:W-:-:S04]  /*35e0*/  DEPBAR.LE SB0, 0x0 ;  /* 0x000080000000791a */ /* 0x000fc80000000000 */
.L_x_32:
[----:B------:R-:W-:Y:S05]  /*35f0*/  BSYNC B0 ;  /* 0x0000000000007941 */ /* 0x000fea0003800000 */
.L_x_31:
[----:B------:R-:W1:Y:S01]  /*3600*/  S2UR UR5, SR_CgaCtaId ;  /* 0x00000000000579c3 */ /* 0x000e620000008800 */
[----:B-----5:R-:W4:Y:S01]  /*3610*/  S2R R0, SR_LANEID ;  /* 0x0000000000007919 */ /* 0x020f220000000000 */
[----:B------:R-:W-:Y:S01]  /*3620*/  UISETP.NE.AND UP0, UPT, UR12, 0x1, UPT ;  /* 0x000000010c00788c */ /* 0x000fe2000bf05270 */
[----:B------:R-:W-:Y:S02]  /*3630*/  UMOV UR4, 0x400 ;  /* 0x0000040000047882 */ /* 0x000fe40000000000 */
[----:B-1----:R-:W-:-:S04]  /*3640*/  ULEA UR4, UR5, UR4, 0x18 ;  /* 0x0000000405047291 */ /* 0x002fc8000f8ec03f */
[----:B------:R-:W-:-:S04]  /*3650*/  UIADD3 UR5, UR4, 0x80, URZ ;  /* 0x0000008004057890 */ /* 0x000fc8000fffe03f */
[----:B------:R-:W-:Y:S01]  /*3660*/  @!UP0 UIADD3 UR5, UR4, URZ, URZ ;  /* 0x0000003f04058290 */ /* 0x000fe2000fffe03f */
[----:B----4-:R-:W-:-:S05]  /*3670*/  IMAD.SHL.U32 R0, R0, 0x4, RZ ;  /* 0x0000000400007824 */ /* 0x010fca00078e00ff */
[----:B------:R-:W-:Y:S01]  /*3680*/  IMAD.U32 R3, RZ, RZ, UR5 ;  /* 0x00000005ff037e24 */ /* 0x000fe2000f8e00ff */
[----:B------:R-:W-:-:S04]  /*3690*/  IADD3 R2, P0, R0, UR60, RZ ;  /* 0x0000003c00027c10 */ /* 0x000fc8000ff1e0ff */
[----:B--2---:R-:W-:Y:S01]  /*36a0*/  IADD3 R4, R0, 0x38700, R3 ;  /* 0x0003870000047810 */ /* 0x004fe20007ffe003 */
[----:B------:R-:W-:-:S04]  /*36b0*/  IMAD.X R3, RZ, RZ, UR61, P0 ;  /* 0x0000003dff037e24 */ /* 0x000fc800080e06ff */
[----:B------:R-:W1:Y:S04]  /*36c0*/  LDS R5, [R4] ;  /* 0x0000000004057984 */ /* 0x000e680000000800 */
[----:B-1----:R1:W5:Y:S02]  /*36d0*/  ATOMG.E.EXCH.STRONG.GPU PT, RZ, [R2], R5 ;  /* 0x0000000502ff73a8 */ /* 0x00236400041ee100 */
.L_x_28:
[----:B------:R-:W-:Y:S01]  /*36e0*/  LEA.HI R14, R14, R19, RZ, 0x8 ;  /* 0x000000130e0e7211 */ /* 0x000fe200078f40ff */
[----:B------:R-:W4:Y:S01]  /*36f0*/  S2UR UR43, SR_CgaCtaId ;  /* 0x00000000002b79c3 */ /* 0x000f220000008800 */
[----:B------:R-:W-:Y:S01]  /*3700*/  UISETP.NE.AND UP0, UPT, UR12, 0x1, UPT ;  /* 0x000000010c00788c */ /* 0x000fe2000bf05270 */
[----:B------:R-:W-:Y:S01]  /*3710*/  IMAD.MOV.U32 R156, RZ, RZ, RZ ;  /* 0x000000ffff9c7224 */ /* 0x000fe200078e00ff */
[----:B------:R-:W-:Y:S01]  /*3720*/  LOP3.LUT R14, R14, 0xffffff00, RZ, 0xc0, !PT ;  /* 0xffffff000e0e7812 */ /* 0x000fe200078ec0ff */
[----:B------:R-:W-:Y:S01]  /*3730*/  UMOV UR47, 0x400 ;  /* 0x00000400002f7882 */ /* 0x000fe20000000000 */
[----:B------:R-:W-:Y:S02]  /*3740*/  ULOP3.LUT UR51, UR53, 0x1, URZ, 0xfc, !UPT ;  /* 0x0000000135337892 */ /* 0x000fe4000f8efc3f */
[----:B------:R-:W-:Y:S01]  /*3750*/  ULOP3.LUT UR50, UR54, 0x1, URZ, 0xfc, !UPT ;  /* 0x0000000136327892 */ /* 0x000fe2000f8efc3f */
[----:B------:R-:W-:Y:S01]  /*3760*/  IMAD.IADD R14, R19, 0x1, -R14 ;  /* 0x00000001130e7824 */ /* 0x000fe200078e0a0e */
[----:B------:R-:W-:Y:S01]  /*3770*/  ULOP3.LUT UR48, UR52, 0x1, URZ, 0xfc, !UPT ;  /* 0x0000000134307892 */ /* 0x000fe2000f8efc3f */
[----:B------:R-:W-:-:S02]  /*3780*/  UMOV UR36, URZ ;  /* 0x0000003f00247c82 */ /* 0x000fc40008000000 */
[C---:B--2---:R-:W-:Y:S01]  /*3790*/  IMAD.SHL.U32 R4, R14.reuse, 0x40, RZ ;  /* 0x000000400e047824 */ /* 0x044fe200078e00ff */
[----:B-1----:R-:W-:Y:S01]  /*37a0*/  SHF.R.S32.HI R3, RZ, 0x1f, R14 ;  /* 0x0000001fff037819 */ /* 0x002fe2000001140e */
[C---:B------:R-:W-:Y:S01]  /*37b0*/  VIADD R154, R14.reuse, 0x1f ;  /* 0x0000001f0e9a7836 */ /* 0x040fe20000000000 */
[-C--:B-----5:R-:W-:Y:S01]  /*37c0*/  LEA.HI R0, R14, R14.reuse, RZ, 0x1 ;  /* 0x0000000e0e007211 */ /* 0x0a0fe200078f08ff */
[----:B------:R-:W-:Y:S01]  /*37d0*/  UMOV UR56, URZ ;  /* 0x0000003f00387c82 */ /* 0x000fe20008000000 */
[CC--:B------:R-:W-:Y:S01]  /*37e0*/  LEA.HI R2, R3.reuse, R14.reuse, RZ, 0x5 ;  /* 0x0000000e03027211 */ /* 0x0c0fe200078f28ff */
[----:B------:R-:W-:Y:S01]  /*37f0*/  UMOV UR37, URZ ;  /* 0x0000003f00257c82 */ /* 0x000fe20008000000 */
[----:B------:R-:W-:Y:S01]  /*3800*/  LEA.HI R6, R3, R14, RZ, 0x4 ;  /* 0x0000000e03067211 */ /* 0x000fe200078f20ff */
[----:B------:R-:W-:Y:S01]  /*3810*/  UMOV UR38, URZ ;  /* 0x0000003f00267c82 */ /* 0x000fe20008000000 */
[----:B------:R-:W-:Y:S01]  /*3820*/  SHF.R.S32.HI R2, RZ, 0x5, R2 ;  /* 0x00000005ff027819 */ /* 0x000fe20000011402 */
[----:B------:R-:W-:Y:S01]  /*3830*/  UMOV UR39, URZ ;  /* 0x0000003f00277c82 */ /* 0x000fe20008000000 */
[----:B------:R-:W-:Y:S01]  /*3840*/  SHF.R.S32.HI R0, RZ, 0x1, R0 ;  /* 0x00000001ff007819 */ /* 0x000fe20000011400 */
[----:B----4-:R-:W-:Y:S01]  /*3850*/  ULEA UR47, UR43, UR47, 0x18 ;  /* 0x0000002f2b2f7291 */ /* 0x010fe2000f8ec03f */
[----:B---3--:R-:W-:Y:S01]  /*3860*/  SHF.R.S32.HI R9, RZ, 0x4, R6 ;  /* 0x00000004ff097819 */ /* 0x008fe20000011406 */
[----:B------:R-:W-:Y:S01]  /*3870*/  IMAD.SHL.U32 R5, R2, 0x10, RZ ;  /* 0x0000001002057824 */ /* 0x000fe200078e00ff */
[----:B------:R-:W-:Y:S01]  /*3880*/  LOP3.LUT R4, R4, 0x40, RZ, 0xc0, !PT ;  /* 0x0000004004047812 */ /* 0x000fe200078ec0ff */
[----:B------:R-:W-:Y:S01]  /*3890*/  IMAD.SHL.U32 R2, R0, 0x80, RZ ;  /* 0x0000008000027824 */ /* 0x000fe200078e00ff */
[----:B------:R-:W-:Y:S01]  /*38a0*/  LEA.HI R6, R6, R9, RZ, 0x1 ;  /* 0x0000000906067211 */ /* 0x000fe200078f08ff */
[----:B------:R-:W-:Y:S01]  /*38b0*/  UIADD3 UR49, UR47, 0x80, URZ ;  /* 0x000000802f317890 */ /* 0x000fe2000fffe03f */
[----:B------:R-:W-:Y:S01]  /*38c0*/  LOP3.LUT R7, R4, 0x30, R5, 0xf8, !PT ;  /* 0x0000003004077812 */ /* 0x000fe200078ef805 */
[----:B------:R-:W-:Y:S01]  /*38d0*/  @!UP0 UIADD3 UR49, UR47, URZ, URZ ;  /* 0x0000003f2f318290 */ /* 0x000fe2000fffe03f */
[----:B------:R-:W-:-:S02]  /*38e0*/  LOP3.LUT R5, R2, 0x180, RZ, 0xc0, !PT ;  /* 0x0000018002057812 */ /* 0x000fc400078ec0ff */
[----:B------:R-:W-:Y:S01]  /*38f0*/  LOP3.LUT R6, R6, 0x7ffffe, RZ, 0xc0, !PT ;  /* 0x007ffffe06067812 */ /* 0x000fe200078ec0ff */
[----:B------:R-:W-:Y:S01]  /*3900*/  UIADD3 UR49, UR49, 0x38700, URZ ;  /* 0x0003870031317890 */ /* 0x000fe2000fffe03f */
[CC--:B------:R-:W-:Y:S02]  /*3910*/  LEA.HI R152, R3.reuse, R14.reuse, RZ, 0x7 ;  /* 0x0000000e03987211 */ /* 0x0c0fe400078f38ff */
[----:B------:R-:W-:Y:S01]  /*3920*/  LEA.HI R0, R3, R14, RZ, 0x3 ;  /* 0x0000000e03007211 */ /* 0x000fe200078f18ff */
[----:B------:R-:W-:Y:S01]  /*3930*/  IMAD.IADD R9, R9, 0x1, -R6 ;  /* 0x0000000109097824 */ /* 0x000fe200078e0a06 */
[----:B------:R-:W-:Y:S02]  /*3940*/  LOP3.LUT R4, R5, R4, RZ, 0xfc, !PT ;  /* 0x0000000405047212 */ /* 0x000fe400078efcff */
[----:B------:R-:W-:Y:S02]  /*3950*/  SHF.R.S32.HI R152, RZ, 0x7, R152 ;  /* 0x00000007ff987819 */ /* 0x000fe40000011498 */
[----:B------:R-:W-:-:S02]  /*3960*/  LOP3.LUT R0, R7, 0x8, R0, 0xf8, !PT ;  /* 0x0000000807007812 */ /* 0x000fc400078ef800 */
[----:B------:R-:W-:Y:S01]  /*3970*/  SHF.R.U32.HI R4, RZ, 0x3, R4 ;  /* 0x00000003ff047819 */ /* 0x000fe20000011604 */
[----:B------:R-:W-:-:S03]  /*3980*/  IMAD R9, R152, 0x4, R9 ;  /* 0x0000000498097824 */ /* 0x000fc600078e0209 */
[----:B------:R-:W-:-:S04]  /*3990*/  LOP3.LUT R0, R4, R0, R5, 0x1e, !PT ;  /* 0x0000000004007212 */ /* 0x000fc800078e1e05 */
[----:B------:R-:W-:Y:S01]  /*39a0*/  LEA R153, R9, R0, 0x9 ;  /* 0x0000000009997211 */ /* 0x000fe200078e48ff */
[----:B------:R-:W-:-:S07]  /*39b0*/  IMAD.MOV.U32 R0, RZ, RZ, 0x1 ;  /* 0x00000001ff007424 */ /* 0x000fce00078e00ff */
.L_x_113:
[----:B---3--:R-:W1:Y:S02]  /*39c0*/  LDC.64 R2, c[0x0][0x290] ;  /* 0x0000a400ff027b82 */ /* 0x008e640000000a00 */
[----:B-1----:R-:W-:-:S05]  /*39d0*/  IMAD.WIDE R2, R18, 0xc, R2 ;  /* 0x0000000c12027825 */ /* 0x002fca00078e0202 */
[----:B------:R-:W2:Y:S01]  /*39e0*/  LDG.E R155, desc[UR58][R2.64+0x8] ;  /* 0x0000083a029b7981 */ /* 0x000ea2000c1e1900 */
[----:B------:R-:W-:Y:S01]  /*39f0*/  UMOV UR10, URZ ;  /* 0x0000003f000a7c82 */ /* 0x000fe20008000000 */
[----:B------:R-:W-:Y:S01]  /*3a00*/  UMOV UR9, UR37 ;  /* 0x0000002500097c82 */ /* 0x000fe20008000000 */
[--C-:B------:R-:W-:Y:S01]  /*3a10*/  IMAD.MOV.U32 R157, RZ, RZ, R18.reuse ;  /* 0x000000ffff9d7224 */ /* 0x100fe200078e0012 */
[----:B-----5:R-:W1:Y:S01]  /*3a20*/  SHFL.IDX PT, R6, R152, RZ, 0x1f ;  /* 0x00001fff98067589 */ /* 0x020e6200000e0000 */
[----:B------:R-:W-:Y:S02]  /*3a30*/  SHF.R.S32.HI R19, RZ, 0x1f, R18 ;  /* 0x0000001fff137819 */ /* 0x000fe40000011412 */
[----:B------:R-:W-:Y:S02]  /*3a40*/  CS2R R86, SRZ ;  /* 0x0000000000567805 */ /* 0x000fe4000001ff00 */
[----:B------:R-:W-:Y:S02]  /*3a50*/  CS2R R88, SRZ ;  /* 0x0000000000587805 */ /* 0x000fe4000001ff00 */
[----:B------:R-:W-:-:S02]  /*3a60*/  CS2R R90, SRZ ;  /* 0x00000000005a7805 */ /* 0x000fc4000001ff00 */
[----:B------:R-:W-:Y:S02]  /*3a70*/  CS2R R92, SRZ ;  /* 0x00000000005c7805 */ /* 0x000fe4000001ff00 */
[----:B------:R-:W-:Y:S02]  /*3a80*/  CS2R R94, SRZ ;  /* 0x00000000005e7805 */ /* 0x000fe4000001ff00 */
[----:B------:R-:W-:Y:S02]  /*3a90*/  CS2R R96, SRZ ;  /* 0x0000000000607805 */ /* 0x000fe4000001ff00 */
        /* <DEDUP_REMOVED lines=16> */
[----:B-1----:R-:W-:Y:S02]  /*3ba0*/  R2UR UR4, R6 ;  /* 0x00000000060472ca */ /* 0x002fe400000e0000 */
        /* <DEDUP_REMOVED lines=11> */
[----:B------:R-:W-:Y:S01]  /*3c60*/  CS2R R24, SRZ ;  /* 0x0000000000187805 */ /* 0x000fe2000001ff00 */
[----:B------:R-:W-:Y:S01]  /*3c70*/  ULEA.HI UR5, UR4, UR4, URZ, 0x1 ;  /* 0x0000000404057291 */ /* 0x000fe2000f8f083f */
[----:B------:R-:W-:Y:S02]  /*3c80*/  CS2R R26, SRZ ;  /* 0x00000000001a7805 */ /* 0x000fe4000001ff00 */
[----:B------:R-:W-:Y:S02]  /*3c90*/  CS2R R28, SRZ ;  /* 0x00000000001c7805 */ /* 0x000fe4000001ff00 */
[----:B------:R-:W-:Y:S01]  /*3ca0*/  CS2R R30, SRZ ;  /* 0x00000000001e7805 */ /* 0x000fe2000001ff00 */
[----:B------:R-:W-:Y:S01]  /*3cb0*/  ULOP3.LUT UR5, UR5, 0x1e, URZ, 0xc0, !UPT ;  /* 0x0000001e05057892 */ /* 0x000fe2000f8ec03f */
[----:B------:R-:W-:-:S02]  /*3cc0*/  CS2R R32, SRZ ;  /* 0x0000000000207805 */ /* 0x000fc4000001ff00 */
[----:B------:R-:W-:Y:S02]  /*3cd0*/  CS2R R34, SRZ ;  /* 0x0000000000227805 */ /* 0x000fe4000001ff00 */
[----:B------:R-:W-:Y:S01]  /*3ce0*/  CS2R R36, SRZ ;  /* 0x0000000000247805 */ /* 0x000fe2000001ff00 */
[----:B------:R-:W-:Y:S01]  /*3cf0*/  UIADD3 UR5, UR4, -UR5, URZ ;  /* 0x8000000504057290 */ /* 0x000fe2000fffe03f */
[----:B------:R-:W-:Y:S02]  /*3d00*/  CS2R R38, SRZ ;  /* 0x0000000000267805 */ /* 0x000fe4000001ff00 */
[----:B------:R-:W-:Y:S02]  /*3d10*/  CS2R R40, SRZ ;  /* 0x0000000000287805 */ /* 0x000fe4000001ff00 */
[----:B------:R-:W-:Y:S01]  /*3d20*/  CS2R R42, SRZ ;  /* 0x00000000002a7805 */ /* 0x000fe2000001ff00 */
[----:B------:R-:W-:Y:S01]  /*3d30*/  ULEA UR5, UR5, UR47, 0xd ;  /* 0x0000002f05057291 */ /* 0x000fe2000f8e683f */
[----:B------:R-:W-:-:S02]  /*3d40*/  CS2R R44, SRZ ;  /* 0x00000000002c7805 */ /* 0x000fc4000001ff00 */
[----:B------:R-:W-:Y:S02]  /*3d50*/  CS2R R46, SRZ ;  /* 0x00000000002e7805 */ /* 0x000fe4000001ff00 */
[----:B------:R-:W-:Y:S01]  /*3d60*/  CS2R R48, SRZ ;  /* 0x0000000000307805 */ /* 0x000fe2000001ff00 */
[----:B------:R-:W-:Y:S01]  /*3d70*/  USHF.R.U32.HI UR5, URZ, 0x4, UR5 ;  /* 0x000000043f057899 */ /* 0x000fe20008011605 */
[----:B------:R-:W-:Y:S02]  /*3d80*/  CS2R R50, SRZ ;  /* 0x0000000000327805 */ /* 0x000fe4000001ff00 */
[----:B------:R-:W-:Y:S02]  /*3d90*/  CS2R R52, SRZ ;  /* 0x0000000000347805 */ /* 0x000fe4000001ff00 */
[----:B------:R-:W-:Y:S01]  /*3da0*/  CS2R R54, SRZ ;  /* 0x0000000000367805 */ /* 0x000fe2000001ff00 */
[----:B------:R-:W-:Y:S01]  /*3db0*/  ULOP3.LUT UR8, UR5, 0x3fff, URZ, 0xc0, !UPT ;  /* 0x00003fff05087892 */ /* 0x000fe2000f8ec03f */
        /* <DEDUP_REMOVED lines=15> */
[C---:B--2---:R-:W-:Y:S01]  /*3eb0*/  ISETP.GE.AND P0, PT, R155.reuse, 0x1, PT ;  /* 0x000000019b00780c */ /* 0x044fe20003f06270 */
[----:B------:R-:W-:-:S05]  /*3ec0*/  VIADD R4, R155, 0x7f ;  /* 0x0000007f9b047836 */ /* 0x000fca0000000000 */
[----:B------:R-:W-:-:S04]  /*3ed0*/  SHF.R.S32.HI R5, RZ, 0x1f, R4 ;  /* 0x0000001fff057819 */ /* 0x000fc80000011404 */
[----:B------:R-:W-:Y:S01]  /*3ee0*/  LEA.HI R5, R5, R4, RZ, 0x7 ;  /* 0x0000000405057211 */ /* 0x000fe200078f38ff */
[----:B------:R-:W-:-:S03]  /*3ef0*/  IMAD.U32 R4, RZ, RZ, UR38 ;  /* 0x00000026ff047e24 */ /* 0x000fc6000f8e00ff */
[----:B------:R-:W-:Y:S01]  /*3f00*/  SHF.R.S32.HI R5, RZ, 0x7, R5 ;  /* 0x00000007ff057819 */ /* 0x000fe20000011405 */
[----:B------:R-:W-:Y:S06]  /*3f10*/  @!P0 BRA `(.L_x_33) ;  /* 0x0000000400ec8947 */ /* 0x000fec0003800000 */
[----:B------:R-:W-:-:S06]  /*3f20*/  UISETP.NE.AND UP0, UPT, UR51, 0x3, UPT ;  /* 0x000000033300788c */ /* 0x000fcc000bf05270 */
[----:B------:R-:W-:-:S13]  /*3f30*/  PLOP3.LUT P1, PT, PT, PT, UP0, 0x80, 0x0 ;  /* 0x000000000000781c */ /* 0x000fda0003f2f008 */
[----:B------:R-:W-:Y:S05]  /*3f40*/  @!P1 BRA `(.L_x_34) ;  /* 0x0000000000049947 */ /* 0x000fea0003800000 */
[----:B------:R-:W-:Y:S01]  /*3f50*/  BPT.TRAP 0x1 ;  /* 0x000000040000795c */ /* 0x000fe20000300000 */
.L_x_34:
[----:B------:R-:W-:Y:S01]  /*3f60*/  ULEA UR4, UR37, UR47, 0x3 ;  /* 0x0000002f25047291 */ /* 0x000fe2000f8e183f */
[----:B------:R-:W-:-:S05]  /*3f70*/  IMAD.U32 R2, RZ, RZ, UR38 ;  /* 0x00000026ff027e24 */ /* 0x000fca000f8e00ff */
[----:B------:R-:W-:-:S04]  /*3f80*/  SHF.L.U32 R2, R2, 0x1f, RZ ;  /* 0x0000001f02027819 */ /* 0x000fc800000006ff */
[----:B------:R1:W2:Y:S01]  /*3f90*/  SYNCS.PHASECHK.TRANS64.TRYWAIT P0, [UR4+0x38480], R2 ;  /* 0x03848002ff0075a7 */ /* 0x0002a20008000144 */
[----:B------:R-:W-:Y:S05]  /*3fa0*/  @!P1 BRA `(.L_x_35) ;  /* 0x0000000000049947 */ /* 0x000fea0003800000 */
[----:B------:R-:W-:Y:S01]  /*3fb0*/  BPT.TRAP 0x1 ;  /* 0x000000040000795c */ /* 0x000fe20000300000 */
.L_x_35:
[----:B--2---:R-:W-:Y:S05]  /*3fc0*/  @P0 BRA `(.L_x_36) ;  /* 0x0000000000080947 */ /* 0x004fea0003800000 */
[----:B------:R-:W2:Y:S02]  /*3fd0*/  SYNCS.PHASECHK.TRANS64.TRYWAIT P0, [UR4+0x38480], R2 ;  /* 0x03848002ff0075a7 */ /* 0x000ea40008000144 */
[----:B--2---:R-:W-:Y:S05]  /*3fe0*/  @!P0 BRA `(.L_x_37) ;  /* 0x000000ac00708947 */ /* 0x004fea0003800000 */
.L_x_36:
[----:B------:R-:W-:Y:S01]  /*3ff0*/  UIADD3 UR4, UR47, 0x20000, URZ ;  /* 0x000200002f047890 */ /* 0x000fe2000fffe03f */
[----:B------:R-:W-:Y:S01]  /*4000*/  WARPGROUP.ARRIVE ;  /* 0x00000000000079c5 */ /* 0x000fe20000000000 */
[----:B------:R-:W-:Y:S02]  /*4010*/  ULOP3.LUT UR9, UR8, 0x10000, URZ, 0xfc, !UPT ;  /* 0x0001000008097892 */ /* 0x000fe4000f8efc3f */
[----:B------:R-:W-:Y:S02]  /*4020*/  USHF.R.U32.HI UR4, URZ, 0x4, UR4 ;  /* 0x000000043f047899 */ /* 0x000fe40008011604 */
[----:B------:R-:W-:Y:S02]  /*4030*/  ULEA UR9, UR37, UR9, 0xc ;  /* 0x0000000925097291 */ /* 0x000fe4000f8e603f */
[----:B------:R-:W-:Y:S01]  /*4040*/  ULOP3.LUT UR4, UR4, 0x3fff, URZ, 0xc0, !UPT ;  /* 0x00003fff04047892 */ /* 0x000fe2000f8ec03f */
[----:B------:R-:W-:Y:S01]  /*4050*/  UMOV UR5, 0x40000040 ;  /* 0x4000004000057882 */ /* 0x000fe20000000000 */
[----:B------:R-:W-:-:S02]  /*4060*/  UMOV UR7, 0x40000040 ;  /* 0x4000004000077882 */ /* 0x000fc40000000000 */
[----:B------:R-:W-:-:S04]  /*4070*/  ULOP3.LUT UR4, UR4, 0x10000, URZ, 0xfc, !UPT ;  /* 0x0001000004047892 */ /* 0x000fc8000f8efc3f */
[----:B------:R-:W-:-:S03]  /*4080*/  ULEA UR10, UR37, UR4, 0xb ;  /* 0x00000004250a7291 */ /* 0x000fc6000f8e583f */
[----:B------:R-:W-:-:S04]  /*4090*/  UMOV UR4, UR9 ;  /* 0x0000000900047c82 */ /* 0x000fc80008000000 */
[----:B------:R-:W-:Y:S02]  /*40a0*/  UMOV UR6, UR10 ;  /* 0x0000000a00067c82 */ /* 0x000fe40008000000 */
[----:B------:R-:W-:Y:S01]  /*40b0*/  HGMMA.64x128x16.F32 R88, gdesc[UR4], RZ, !UPT, gsb0 ;  /* 0x01e00000045879f0 */ /* 0x000fe2000c0008ff */
[----:B------:R-:W-:Y:S01]  /*40c0*/  UIADD3 UR4, UR9, 0x400, URZ ;  /* 0x0000040009047890 */ /* 0x000fe2000fffe03f */
[----:B------:R-:W-:Y:S01]  /*40d0*/  UMOV UR5, 0x40000040 ;  /* 0x4000004000057882 */ /* 0x000fe20000000000 */
[----:B------:R-:W-:Y:S02]  /*40e0*/  WARPGROUP.DEPBAR.LE gsb0, 0x0 ;  /* 0x00008000000079c5 */ /* 0x000fe40000010000 */
[----:B------:R-:W-:-:S07]  /*40f0*/  WARPGROUP.ARRIVE ;  /* 0x00000000000079c5 */ /* 0x000fce0000000000 */
[----:B------:R-:W-:Y:S01]  /*4100*/  HGMMA.64x128x16.F32 R24, gdesc[UR4], RZ, !UPT, gsb0 ;  /* 0x01e00000041879f0 */ /* 0x000fe2000c0008ff */
[----:B------:R-:W-:Y:S02]  /*4110*/  UIADD3 UR4, UR9, 0x2, URZ ;  /* 0x0000000209047890 */ /* 0x000fe4000fffe03f */
[----:B------:R-:W-:Y:S01]  /*4120*/  UIADD3 UR6, UR10, 0x2, URZ ;  /* 0x000000020a067890 */ /* 0x000fe2000fffe03f */
[----:B------:R-:W-:Y:S01]  /*4130*/  UMOV UR5, 0x40000040 ;  /* 0x4000004000057882 */ /* 0x000fe20000000000 */
[----:B------:R-:W-:Y:S01]  /*4140*/  UMOV UR7, 0x40000040 ;  /* 0x4000004000077882 */ /* 0x000fe20000000000 */
[----:B------:R-:W-:Y:S02]  /*4150*/  WARPGROUP.DEPBAR.LE gsb0, 0x0 ;  /* 0x00008000000079c5 */ /* 0x000fe40000010000 */
[----:B------:R-:W-:-:S06]  /*4160*/  WARPGROUP.ARRIVE ;  /* 0x00000000000079c5 */ /* 0x000fcc0000000000 */
[----:B------:R-:W-:Y:S01]  /*4170*/  HGMMA.64x128x16.F32 R88, gdesc[UR4], R88, gsb0 ;  /* 0x01e00000045879f0 */ /* 0x000fe20008000858 */
[----:B------:R-:W-:Y:S01]  /*4180*/  UIADD3 UR4, UR9, 0x402, URZ ;  /* 0x0000040209047890 */ /* 0x000fe2000fffe03f */
[----:B------:R-:W-:Y:S01]  /*4190*/  UMOV UR5, 0x40000040 ;  /* 0x4000004000057882 */ /* 0x000fe20000000000 */
[----:B------:R-:W-:Y:S02]  /*41a0*/  WARPGROUP.DEPBAR.LE gsb0, 0x0 ;  /* 0x00008000000079c5 */ /* 0x000fe40000010000 */
[----:B------:R-:W-:-:S07]  /*41b0*/  WARPGROUP.ARRIVE ;  /* 0x00000000000079c5 */ /* 0x000fce0000000000 */
[----:B------:R-:W-:Y:S01]  /*41c0*/  HGMMA.64x128x16.F32 R24, gdesc[UR4], R24, gsb0 ;  /* 0x01e00000041879f0 */ /* 0x000fe20008000818 */
        /* <DEDUP_REMOVED lines=64> */
[----:B------:R-:W-:Y:S01]  /*45d0*/  UMOV UR10, 0x1 ;  /* 0x00000001000a7882 */ /* 0x000fe20000000000 */
[----:B------:R-:W-:Y:S02]  /*45e0*/  WARPGROUP.DEPBAR.LE gsb0, 0x0 ;  /* 0x00008000000079c5 */ /* 0x000fe40000010000 */
[----:B------:R-:W-:-:S06]  /*45f0*/  WARPGROUP.ARRIVE ;  /* 0x00000000000079c5 */ /* 0x000fcc0000000000 */
[----:B------:R-:W-:Y:S01]  /*4600*/  HGMMA.64x128x16.F32 R88, gdesc[UR4], R88, gsb0 ;  /* 0x01e00000045879f0 */ /* 0x000fe20008000858 */
[----:B------:R-:W-:Y:S01]  /*4610*/  UIADD3 UR4, UR9, 0xc06, URZ ;  /* 0x00000c0609047890 */ /* 0x000fe2000fffe03f */
[----:B------:R-:W-:Y:S01]  /*4620*/  UMOV UR5, 0x40000040 ;  /* 0x4000004000057882 */ /* 0x000fe20000000000 */
[----:B------:R-:W-:-:S04]  /*4630*/  UIADD3 UR9, UR37, 0x1, URZ ;  /* 0x0000000125097890 */ /* 0x000fc8000fffe03f */
[----:B------:R-:W-:-:S04]  /*4640*/  UISETP.NE.AND UP0, UPT, UR9, 0x2, UPT ;  /* 0x000000020900788c */ /* 0x000fc8000bf05270 */
[----:B------:R-:W-:Y:S01]  /*4650*/  USEL UR9, UR9, URZ, UP0 ;  /* 0x0000003f09097287 */ /* 0x000fe20008000000 */
[----:B------:R-:W-:Y:S02]  /*4660*/  WARPGROUP.DEPBAR.LE gsb0, 0x0 ;  /* 0x00008000000079c5 */ /* 0x000fe40000010000 */
[----:B------:R-:W-:-:S06]  /*4670*/  WARPGROUP.ARRIVE ;  /* 0x00000000000079c5 */ /* 0x000fcc0000000000 */
[----:B------:R-:W-:Y:S01]  /*4680*/  HGMMA.64x128x16.F32 R24, gdesc[UR4], R24, gsb0 ;  /* 0x01e00000041879f0 */ /* 0x000fe20008000818 */
[----:B------:R-:W-:-:S04]  /*4690*/  USEL UR4, URZ, 0x1, UP0 ;  /* 0x000000013f047887 */ /* 0x000fc80008000000 */
[----:B------:R-:W-:-:S06]  /*46a0*/  ULOP3.LUT UR4, UR38, UR4, URZ, 0x3c, !UPT ;  /* 0x0000000426047292 */ /* 0x000fcc000f8e3c3f */
[----:B------:R-:W-:Y:S01]  /*46b0*/  IMAD.U32 R4, RZ, RZ, UR4 ;  /* 0x00000004ff047e24 */ /* 0x000fe2000f8e00ff */
[----:B------:R-:W-:-:S06]  /*46c0*/  WARPGROUP.DEPBAR.LE gsb0, 0x0 ;  /* 0x00008000000079c5 */ /* 0x000fcc0000010000 */
.L_x_33:
[----:B-12---:R-:W-:-:S05]  /*46d0*/  VIMNMX R2, R5, 0x1, PT ;  /* 0x0000000105027848 */ /* 0x006fca0003fe0100 */
[----:B------:R-:W-:-:S05]  /*46e0*/  IMAD.IADD R6, R5, 0x1, -R2 ;  /* 0x0000000105067824 */ /* 0x000fca00078e0a02 */
[----:B------:R-:W-:-:S13]  /*46f0*/  ISETP.GE.AND P0, PT, R6, 0x1, PT ;  /* 0x000000010600780c */ /* 0x000fda0003f06270 */
[----:B------:R-:W-:Y:S05]  /*4700*/  @!P0 BRA `(.L_x_38) ;  /* 0x0000000800308947 */ /* 0x000fea0003800000 */
[----:B------:R-:W-:Y:S02]  /*4710*/  IMAD.MOV.U32 R2, RZ, RZ, R6 ;  /* 0x000000ffff027224 */ /* 0x000fe400078e0006 */
[----:B------:R-:W-:-:S07]  /*4720*/  IMAD.U32 R3, RZ, RZ, UR37 ;  /* 0x00000025ff037e24 */ /* 0x000fce000f8e00ff */
.L_x_45:
[----:B------:R-:W-:-:S06]  /*4730*/  UISETP.NE.AND UP0, UPT, UR51, 0x3, UPT ;  /* 0x000000033300788c */ /* 0x000fcc000bf05270 */
[----:B------:R-:W-:-:S13]  /*4740*/  PLOP3.LUT P1, PT, PT, PT, UP0, 0x80, 0x0 ;  /* 0x000000000000781c */ /* 0x000fda0003f2f008 */
[----:B------:R-:W-:Y:S05]  /*4750*/  @!P1 BRA `(.L_x_39) ;  /* 0x0000000000049947 */ /* 0x000fea0003800000 */
[----:B------:R-:W-:Y:S01]  /*4760*/  BPT.TRAP 0x1 ;  /* 0x000000040000795c */ /* 0x000fe20000300000 */
.L_x_39:
[----:B------:R-:W-:Y:S01]  /*4770*/  ULEA UR4, UR9, UR47, 0x3 ;  /* 0x0000002f09047291 */ /* 0x000fe2000f8e183f */
[----:B------:R-:W-:-:S08]  /*4780*/  SHF.L.U32 R5, R4, 0x1f, RZ ;  /* 0x0000001f04057819 */ /* 0x000fd000000006ff */
[----:B------:R1:W2:Y:S01]  /*4790*/  SYNCS.PHASECHK.TRANS64.TRYWAIT P0, [UR4+0x38480], R5 ;  /* 0x03848005ff0075a7 */ /* 0x0002a20008000144 */
[----:B------:R-:W-:Y:S05]  /*47a0*/  @!P1 BRA `(.L_x_40) ;  /* 0x0000000000049947 */ /* 0x000fea0003800000 */
[----:B------:R-:W-:Y:S01]  /*47b0*/  BPT.TRAP 0x1 ;  /* 0x000000040000795c */ /* 0x000fe20000300000 */
.L_x_40:
[----:B--2---:R-:W-:Y:S05]  /*47c0*/  @P0 BRA `(.L_x_41) ;  /* 0x0000000000080947 */ /* 0x004fea0003800000 */
[----:B------:R-:W2:Y:S02]  /*47d0*/  SYNCS.PHASECHK.TRANS64.TRYWAIT P0, [UR4+0x38480], R5 ;  /* 0x03848005ff0075a7 */ /* 0x000ea40008000144 */
[----:B--2---:R-:W-:Y:S05]  /*47e0*/  @!P0 BRA `(.L_x_42) ;  /* 0x000000a400888947 */ /* 0x004fea0003800000 */
.L_x_41:
[----:B------:R-:W-:Y:S01]  /*47f0*/  UIADD3 UR4, UR47, 0x20000, URZ ;  /* 0x000200002f047890 */ /* 0x000fe2000fffe03f */
[----:B------:R-:W-:Y:S01]  /*4800*/  WARPGROUP.ARRIVE ;  /* 0x00000000000079c5 */ /* 0x000fe20000000000 */
[----:B------:R-:W-:Y:S02]  /*4810*/  ULOP3.LUT UR11, UR8, 0x10000, URZ, 0xfc, !UPT ;  /* 0x00010000080b7892 */ /* 0x000fe4000f8efc3f */
[----:B------:R-:W-:Y:S02]  /*4820*/  USHF.R.U32.HI UR4, URZ, 0x4, UR4 ;  /* 0x000000043f047899 */ /* 0x000fe40008011604 */
[----:B------:R-:W-:Y:S02]  /*4830*/  UISETP.NE.U32.AND UP0, UPT, UR10, URZ, UPT ;  /* 0x0000003f0a00728c */ /* 0x000fe4000bf05070 */
[----:B------:R-:W-:Y:S02]  /*4840*/  ULOP3.LUT UR4, UR4, 0x3fff, URZ, 0xc0, !UPT ;  /* 0x00003fff04047892 */ /* 0x000fe4000f8ec03f */
[----:B------:R-:W-:-:S02]  /*4850*/  ULEA UR11, UR9, UR11, 0xc ;  /* 0x0000000b090b7291 */ /* 0x000fc4000f8e603f */
[----:B------:R-:W-:Y:S01]  /*4860*/  ULOP3.LUT UR4, UR4, 0x10000, URZ, 0xfc, !UPT ;  /* 0x0001000004047892 */ /* 0x000fe2000f8efc3f */
[----:B------:R-:W-:Y:S01]  /*4870*/  UMOV UR5, 0x40000040 ;  /* 0x4000004000057882 */ /* 0x000fe20000000000 */
[----:B------:R-:W-:Y:S02]  /*4880*/  UMOV UR7, 0x40000040 ;  /* 0x4000004000077882 */ /* 0x000fe40000000000 */
[----:B------:R-:W-:-:S03]  /*4890*/  ULEA UR12, UR9, UR4, 0xb ;  /* 0x00000004090c7291 */ /* 0x000fc6000f8e583f */
[----:B------:R-:W-:-:S04]  /*48a0*/  UMOV UR4, UR11 ;  /* 0x0000000b00047c82 */ /* 0x000fc80008000000 */
[----:B------:R-:W-:Y:S02]  /*48b0*/  UMOV UR6, UR12 ;  /* 0x0000000c00067c82 */ /* 0x000fe40008000000 */
[----:B------:R-:W-:Y:S01]  /*48c0*/  HGMMA.64x128x16.F32 R88, gdesc[UR4], R88, UP0, gsb0 ;  /* 0x01e00000045879f0 */ /* 0x000fe2000b800858 */
[----:B------:R-:W-:Y:S01]  /*48d0*/  UIADD3 UR4, UR11, 0x400, URZ ;  /* 0x000004000b047890 */ /* 0x000fe2000fffe03f */
[----:B------:R-:W-:Y:S01]  /*48e0*/  UMOV UR5, 0x40000040 ;  /* 0x4000004000057882 */ /* 0x000fe20000000000 */
[----:B------:R-:W-:Y:S02]  /*48f0*/  WARPGROUP.DEPBAR.LE gsb0, 0x0 ;  /* 0x00008000000079c5 */ /* 0x000fe40000010000 */
[----:B------:R-:W-:-:S07]  /*4900*/  WARPGROUP.ARRIVE ;  /* 0x00000000000079c5 */ /* 0x000fce0000000000 */
[----:B------:R-:W-:Y:S01]  /*4910*/  HGMMA.64x128x16.F32 R24, gdesc[UR4], R24, UP0, gsb0 ;  /* 0x01e00000041879f0 */ /* 0x000fe2000b800818 */
[----:B------:R-:W-:Y:S02]  /*4920*/  UIADD3 UR4, UR11, 0x2, URZ ;  /* 0x000000020b047890 */ /* 0x000fe4000fffe03f */
[----:B------:R-:W-:Y:S01]  /*4930*/  UIADD3 UR6, UR12, 0x2, URZ ;  /* 0x000000020c067890 */ /* 0x000fe2000fffe03f */
[----:B------:R-:W-:Y:S01]  /*4940*/  UMOV UR5, 0x40000040 ;  /* 0x4000004000057882 */ /* 0x000fe20000000000 */
[----:B------:R-:W-:Y:S01]  /*4950*/  UMOV UR7, 0x40000040 ;  /* 0x4000004000077882 */ /* 0x000fe20000000000 */
[----:B------:R-:W-:Y:S02]  /*4960*/  WARPGROUP.DEPBAR.LE gsb0, 0x0 ;  /* 0x00008000000079c5 */ /* 0x000fe40000010000 */
[----:B------:R-:W-:-:S06]  /*4970*/  WARPGROUP.ARRIVE ;  /* 0x00000000000079c5 */ /* 0x000fcc0000000000 */
        /* <DEDUP_REMOVED lines=77> */
[----:B------:R-:W-:Y:S03]  /*4e50*/  HGMMA.64x128x16.F32 R24, gdesc[UR4], R24, UP0, gsb0 ;  /* 0x01e00000041879f0 */ /* 0x000fe6000b800818 */
[----:B------:R-:W-:Y:S02]  /*4e60*/  WARPGROUP.DEPBAR.LE gsb0, 0x0 ;  /* 0x00008000000079c5 */ /* 0x000fe40000010000 */
[----:B------:R-:W-:Y:S05]  /*4e70*/  @!P1 BRA `(.L_x_43) ;  /* 0x0000000000049947 */ /* 0x000fea0003800000 */
[----:B------:R-:W-:Y:S01]  /*4e80*/  BPT.TRAP 0x1 ;  /* 0x000000040000795c */ /* 0x000fe20000300000 */
.L_x_43:
[----:B------:R-:W-:Y:S01]  /*4e90*/  ISETP.NE.AND P0, PT, R23, RZ, PT ;  /* 0x000000ff1700720c */ /* 0x000fe20003f05270 */
[----:B------:R-:W-:-:S12]  /*4ea0*/  UISETP.GT.U32.AND UP0, UPT, UR53, 0x1, UPT ;  /* 0x000000013500788c */ /* 0x000fd8000bf04070 */
[----:B-12---:R-:W-:-:S04]  /*4eb0*/  @P0 LEA R5, R3, UR47, 0x3 ;  /* 0x0000002f03050c11 */ /* 0x006fc8000f8e18ff */
[----:B------:R-:W-:-:S04]  /*4ec0*/  @P0 IADD3 R5, R5, 0x38490, RZ ;  /* 0x0003849005050810 */ /* 0x000fc80007ffe0ff */
[----:B------:R-:W-:-:S04]  /*4ed0*/  @P0 PRMT R5, R22, 0x654, R5 ;  /* 0x0000065416050816 */ /* 0x000fc80000000005 */
[----:B------:R1:W-:Y:S01]  /*4ee0*/  @P0 SYNCS.ARRIVE.TRANS64.RED.A1T0 RZ, [R5+URZ], RZ ;  /* 0x000000ff05ff09a7 */ /* 0x0003e2000810043f */
[----:B------:R-:W-:-:S13]  /*4ef0*/  PLOP3.LUT P0, PT, PT, PT, UP0, 0x80, 0x0 ;  /* 0x000000000000781c */ /* 0x000fda0003f0f008 */
[----:B-1----:R-:W-:Y:S05]  /*4f00*/  @P0 BRA `(.L_x_44) ;  /* 0x0000000000040947 */ /* 0x002fea0003800000 */
[----:B------:R-:W-:Y:S01]  /*4f10*/  BPT.TRAP 0x1 ;  /* 0x000000040000795c */ /* 0x000fe20000300000 */
.L_x_44:
[----:B------:R-:W-:Y:S01]  /*4f20*/  UIADD3 UR9, UR9, 0x1, URZ ;  /* 0x0000000109097890 */ /* 0x000fe2000fffe03f */
[C---:B------:R-:W-:Y:S01]  /*4f30*/  ISETP.GT.AND P1, PT, R2.reuse, 0x1, PT ;  /* 0x000000010200780c */ /* 0x040fe20003f24270 */
[----:B------:R-:W-:Y:S02]  /*4f40*/  VIADD R3, R3, 0x1 ;  /* 0x0000000103037836 */ /* 0x000fe40000000000 */
[----:B------:R-:W-:Y:S01]  /*4f50*/  UISETP.NE.AND UP0, UPT, UR9, 0x2, UPT ;  /* 0x000000020900788c */ /* 0x000fe2000bf05270 */
[----:B------:R-:W-:Y:S02]  /*4f60*/  VIADD R2, R2, 0xffffffff ;  /* 0xffffffff02027836 */ /* 0x000fe40000000000 */
[C---:B------:R-:W-:Y:S01]  /*4f70*/  ISETP.NE.AND P0, PT, R3.reuse, 0x2, PT ;  /* 0x000000020300780c */ /* 0x040fe20003f05270 */
[----:B------:R-:W-:Y:S02]  /*4f80*/  USEL UR4, URZ, 0x1, UP0 ;  /* 0x000000013f047887 */ /* 0x000fe40008000000 */
[----:B------:R-:W-:Y:S01]  /*4f90*/  USEL UR9, UR9, URZ, UP0 ;  /* 0x0000003f09097287 */ /* 0x000fe20008000000 */
[----:B------:R-:W-:-:S03]  /*4fa0*/  SEL R3, R3, RZ, P0 ;  /* 0x000000ff03037207 */ /* 0x000fc60000000000 */
[----:B------:R-:W-:Y:S01]  /*4fb0*/  LOP3.LUT R4, R4, UR4, RZ, 0x3c, !PT ;  /* 0x0000000404047c12 */ /* 0x000fe2000f8e3cff */
[----:B------:R-:W-:Y:S07]  /*4fc0*/  @P1 BRA `(.L_x_45) ;  /* 0xfffffff400d81947 */ /* 0x000fee000383ffff */
.L_x_38:
[----:B------:R-:W-:-:S13]  /*4fd0*/  ISETP.GE.AND P0, PT, R155, 0x1, PT ;  /* 0x000000019b00780c */ /* 0x000fda0003f06270 */
[----:B------:R-:W-:Y:S05]  /*4fe0*/  @!P0 BRA `(.L_x_46) ;  /* 0x0000000000408947 */ /* 0x000fea0003800000 */
[----:B------:R-:W-:-:S06]  /*4ff0*/  UISETP.NE.AND UP0, UPT, UR51, 0x3, UPT ;  /* 0x000000033300788c */ /* 0x000fcc000bf05270 */
[----:B------:R-:W-:-:S13]  /*5000*/  PLOP3.LUT P0, PT, PT, PT, UP0, 0x80, 0x0 ;  /* 0x000000000000781c */ /* 0x000fda0003f0f008 */
[----:B------:R-:W-:Y:S05]  /*5010*/  @!P0 BRA `(.L_x_47) ;  /* 0x0000000000048947 */ /* 0x000fea0003800000 */
[----:B------:R-:W-:Y:S01]  /*5020*/  BPT.TRAP 0x1 ;  /* 0x000000040000795c */ /* 0x000fe20000300000 */
.L_x_47:
[----:B------:R-:W-:Y:S01]  /*5030*/  ISETP.NE.AND P0, PT, R23, RZ, PT ;  /* 0x000000ff1700720c */ /* 0x000fe20003f05270 */
[----:B------:R-:W-:Y:S01]  /*5040*/  IMAD.U32 R3, RZ, RZ, UR47 ;  /* 0x0000002fff037e24 */ /* 0x000fe2000f8e00ff */
[----:B------:R-:W-:-:S11]  /*5050*/  UISETP.GT.U32.AND UP0, UPT, UR53, 0x1, UPT ;  /* 0x000000013500788c */ /* 0x000fd6000bf04070 */
[----:B------:R-:W-:-:S04]  /*5060*/  @P0 VIADD R2, R6, UR37 ;  /* 0x0000002506020c36 */ /* 0x000fc80008000000 */
[----:B------:R-:W-:-:S05]  /*5070*/  @P0 IMAD.SHL.U32 R2, R2, 0x8, RZ ;  /* 0x0000000802020824 */ /* 0x000fca00078e00ff */
[----:B------:R-:W-:-:S04]  /*5080*/  @P0 LOP3.LUT R2, R2, 0x8, RZ, 0xc0, !PT ;  /* 0x0000000802020812 */ /* 0x000fc800078ec0ff */
[----:B------:R-:W-:-:S04]  /*5090*/  @P0 IADD3 R3, R3, 0x38490, R2 ;  /* 0x0003849003030810 */ /* 0x000fc80007ffe002 */
[----:B------:R-:W-:-:S04]  /*50a0*/  @P0 PRMT R3, R22, 0x654, R3 ;  /* 0x0000065416030816 */ /* 0x000fc80000000003 */
[----:B------:R1:W-:Y:S01]  /*50b0*/  @P0 SYNCS.ARRIVE.TRANS64.RED.A1T0 RZ, [R3+URZ], RZ ;  /* 0x000000ff03ff09a7 */ /* 0x0003e2000810043f */
[----:B------:R-:W-:-:S13]  /*50c0*/  PLOP3.LUT P0, PT, PT, PT, UP0, 0x80, 0x0 ;  /* 0x000000000000781c */ /* 0x000fda0003f0f008 */
[----:B-1----:R-:W-:Y:S05]  /*50d0*/  @P0 BRA `(.L_x_46) ;  /* 0x0000000000040947 */ /* 0x002fea0003800000 */
[----:B------:R-:W-:Y:S01]  /*50e0*/  BPT.TRAP 0x1 ;  /* 0x000000040000795c */ /* 0x000fe20000300000 */
.L_x_46:
[----:B------:R-:W-:Y:S01]  /*50f0*/  R2UR UR45, R16 ;  /* 0x00000000102d72ca */ /* 0x000fe200000e0000 */
[----:B------:R-:W-:Y:S01]  /*5100*/  UIADD3 UR4, UR47, 0x30000, URZ ;  /* 0x000300002f047890 */ /* 0x000fe2000fffe03f */
[----:B------:R-:W-:Y:S02]  /*5110*/  R2UR UR46, R17 ;  /* 0x00000000112e72ca */ /* 0x000fe400000e0000 */
[----:B------:R-:W-:Y:S01]  /*5120*/  LOP3.LUT P0, RZ, R0, 0xff, RZ, 0xc0, !PT ;  /* 0x000000ff00ff7812 */ /* 0x000fe2000780c0ff */
[----:B------:R-:W-:-:S06]  /*5130*/  ULOP3.LUT UP0, URZ, UR4, 0x3ff, URZ, 0xc0, !UPT ;  /* 0x000003ff043f7892 */ /* 0x000fcc000f80c03f */
[----:B------:R-:W-:Y:S02]  /*5140*/  PLOP3.LUT P1, PT, PT, PT, UP0, 0x80, 0x0 ;  /* 0x000000000000781c */ /* 0x000fe40003f2f008 */
[----:B------:R-:W-:Y:S02]  /*5150*/  USHF.L.U32 UR45, UR45, 0x8, URZ ;  /* 0x000000082d2d7899 */ /* 0x000fe4000800063f */
[----:B------:R-:W-:Y:S02]  /*5160*/  USHF.L.U32 UR46, UR46, 0x7, URZ ;  /* 0x000000072e2e7899 */ /* 0x000fe4000800063f */
[----:B------:R-:W-:Y:S10]  /*5170*/  @!P0 BRA `(.L_x_48) ;  /* 0x00000000000c8947 */ /* 0x000ff40003800000 */
[----:B------:R-:W-:-:S04]  /*5180*/  DEPBAR {5,4,3,2,1,0} ;  /* 0x0000003f0000791a */ /* 0x000fc80000000000 */
[----:B------:R1:W-:Y:S02]  /*5190*/  UTMACCTL.IV [UR60] ;  /* 0x000000003c0079b9 */ /* 0x0003e40008000000 */
[----:B-1----:R-:W-:Y:S01]  /*51a0*/  NOP ;  /* 0x0000000000007918 */ /* 0x002fe20000000000 */
.L_x_48:
[----:B------:R-:W-:Y:S05]  /*51b0*/  @!P1 BRA `(.L_x_49) ;  /* 0x00000000007c9947 */ /* 0x000fea0003800000 */
[----:B------:R-:W-:Y:S01]  /*51c0*/  MOV R2, 0x0 ;  /* 0x0000000000027802 */ /* 0x000fe20000000f00 */
[----:B------:R-:W-:Y:S01]  /*51d0*/  ULDC.64 UR4, c[0x4][0x68] ;  /* 0x01001a0000047ab9 */ /* 0x000fe20000000a00 */
[----:B------:R-:W-:Y:S01]  /*51e0*/  ULDC.64 UR6, c[0x4][0x8] ;  /* 0x0100020000067ab9 */ /* 0x000fe20000000a00 */
[----:B------:R-:W-:Y:S01]  /*51f0*/  IMAD.U32 R4, RZ, RZ, UR4 ;  /* 0x00000004ff047e24 */ /* 0x000fe2000f8e00ff */
[----:B------:R1:W2:Y:S01]  /*5200*/  LDC.64 R14, c[0x4][R2] ;  /* 0x01000000020e7b82 */ /* 0x0002a20000000a00 */
[----:B------:R-:W-:Y:S01]  /*5210*/  IMAD.U32 R5, RZ, RZ, UR5 ;  /* 0x00000005ff057e24 */ /* 0x000fe2000f8e00ff */
[----:B------:R-:W-:Y:S01]  /*5220*/  ULDC.64 UR4, c[0x4][0x70] ;  /* 0x01001c0000047ab9 */ /* 0x000fe20000000a00 */
[----:B------:R-:W-:Y:S01]  /*5230*/  IMAD.U32 R10, RZ, RZ, UR6 ;  /* 0x00000006ff0a7e24 */ /* 0x000fe2000f8e00ff */
[----:B------:R-:W-:Y:S01]  /*5240*/  MOV R8, 0x70 ;  /* 0x0000007000087802 */ /* 0x000fe20000000f00 */
[----:B------:R-:W-:Y:S02]  /*5250*/  IMAD.U32 R6, RZ, RZ, UR4 ;  /* 0x00000004ff067e24 */ /* 0x000fe4000f8e00ff */
[----:B------:R-:W-:-:S02]  /*5260*/  IMAD.U32 R7, RZ, RZ, UR5 ;  /* 0x00000005ff077e24 */ /* 0x000fc4000f8e00ff */
[----:B------:R-:W-:Y:S02]  /*5270*/  IMAD.U32 R11, RZ, RZ, UR7 ;  /* 0x00000007ff0b7e24 */ /* 0x000fe4000f8e00ff */
[----:B------:R-:W-:Y:S02]  /*5280*/  IMAD.MOV.U32 R12, RZ, RZ, 0x1 ;  /* 0x00000001ff0c7424 */ /* 0x000fe400078e00ff */
[----:B-1----:R-:W-:-:S07]  /*5290*/  IMAD.MOV.U32 R13, RZ, RZ, RZ ;  /* 0x000000ffff0d7224 */ /* 0x002fce00078e00ff */
[----:B------:R-:W-:-:S07]  /*52a0*/  LEPC R20, `(.L_x_50) ;  /* 0x000000001014794e */ /* 0x000fce0000000000 */
[----:B--2---:R-:W-:Y:S05]  /*52b0*/  CALL.ABS.NOINC R14 ;  /* 0x000000000e007343 */ /* 0x004fea0003c00000 */
.L_x_50:
[----:B------:R-:W1:Y:S01]  /*52c0*/  LDC.64 R2, c[0x4][R2] ;  /* 0x0100000002027b82 */ /* 0x000e620000000a00 */
[----:B------:R-:W-:Y:S01]  /*52d0*/  ULDC.64 UR4, c[0x4][0x68] ;  /* 0x01001a0000047ab9 */ /* 0x000fe20000000a00 */
[----:B------:R-:W-:Y:S01]  /*52e0*/  ULDC.64 UR6, c[0x4][0x8] ;  /* 0x0100020000067ab9 */ /* 0x000fe20000000a00 */
[----:B------:R-:W-:Y:S02]  /*52f0*/  IMAD.U32 R4, RZ, RZ, UR4 ;  /* 0x00000004ff047e24 */ /* 0x000fe4000f8e00ff */
[----:B------:R-:W-:Y:S01]  /*5300*/  IMAD.U32 R5, RZ, RZ, UR5 ;  /* 0x00000005ff057e24 */ /* 0x000fe2000f8e00ff */
[----:B------:R-:W-:Y:S01]  /*5310*/  ULDC.64 UR4, c[0x4][0x70] ;  /* 0x01001c0000047ab9 */ /* 0x000fe20000000a00 */
[----:B------:R-:W-:Y:S02]  /*5320*/  IMAD.U32 R10, RZ, RZ, UR6 ;  /* 0x00000006ff0a7e24 */ /* 0x000fe4000f8e00ff */
[----:B------:R-:W-:Y:S02]  /*5330*/  IMAD.U32 R6, RZ, RZ, UR4 ;  /* 0x00000004ff067e24 */ /* 0x000fe4000f8e00ff */
[----:B------:R-:W-:-:S02]  /*5340*/  IMAD.U32 R7, RZ, RZ, UR5 ;  /* 0x00000005ff077e24 */ /* 0x000fc4000f8e00ff */
[----:B------:R-:W-:Y:S02]  /*5350*/  IMAD.U32 R11, RZ, RZ, UR7 ;  /* 0x00000007ff0b7e24 */ /* 0x000fe4000f8e00ff */
[----:B------:R-:W-:Y:S02]  /*5360*/  IMAD.MOV.U32 R8, RZ, RZ, 0x70 ;  /* 0x00000070ff087424 */ /* 0x000fe400078e00ff */
[----:B------:R-:W-:Y:S02]  /*5370*/  IMAD.MOV.U32 R12, RZ, RZ, 0x1 ;  /* 0x00000001ff0c7424 */ /* 0x000fe400078e00ff */
[----:B------:R-:W-:-:S07]  /*5380*/  IMAD.MOV.U32 R13, RZ, RZ, RZ ;  /* 0x000000ffff0d7224 */ /* 0x000fce00078e00ff */
[----:B------:R-:W-:-:S07]  /*5390*/  LEPC R20, `(.L_x_49) ;  /* 0x000000001014794e */ /* 0x000fce0000000000 */
[----:B-1----:R-:W-:Y:S05]  /*53a0*/  CALL.ABS.NOINC R2 ;  /* 0x0000000002007343 */ /* 0x002fea0003c00000 */
.L_x_49:
[----:B------:R-:W-:Y:S02]  /*53b0*/  ULDC.64 UR4, c[0x0][0x590] ;  /* 0x0001640000047ab9 */ /* 0x000fe40000000a00 */
[----:B------:R-:W-:-:S04]  /*53c0*/  ISETP.NE.U32.AND P0, PT, RZ, UR4, PT ;  /* 0x00000004ff007c0c */ /* 0x000fc8000bf05070 */
[----:B------:R-:W-:-:S13]  /*53d0*/  ISETP.NE.AND.EX P0, PT, RZ, UR5, PT, P0 ;  /* 0x00000005ff007c0c */ /* 0x000fda000bf05300 */
[----:B------:R-:W-:Y:S05]  /*53e0*/  @!P0 BRA `(.L_x_51) ;  /* 0x0000000000148947 */ /* 0x000fea0003800000 */
[----:B------:R-:W-:-:S04]  /*53f0*/  LEA R2, P0, R18, UR4, 0x3 ;  /* 0x0000000412027c11 */ /* 0x000fc8000f8018ff */
[----:B------:R-:W-:-:S06]  /*5400*/  LEA.HI.X R3, R18, UR5, R19, 0x3, P0 ;  /* 0x0000000512037c11 */ /* 0x000fcc00080f1c13 */
[----:B------:R-:W2:Y:S04]  /*5410*/  LDG.E.64 R2, desc[UR58][R2.64] ;  /* 0x0000003a02027981 */ /* 0x000ea8000c1e1b00 */
[----:B--2---:R2:W5:Y:S01]  /*5420*/  LD.E R0, desc[UR58][R2.64] ;  /* 0x0000003a02007980 */ /* 0x004562000c101900 */
[----:B------:R-:W-:Y:S05]  /*5430*/  BRA `(.L_x_52) ;  /* 0x0000000000307947 */ /* 0x000fea0003800000 */
.L_x_51:
[----:B------:R-:W-:Y:S02]  /*5440*/  ULDC.64 UR4, c[0x0][0x588] ;  /* 0x0001620000047ab9 */ /* 0x000fe40000000a00 */
[----:B------:R-:W-:-:S04]  /*5450*/  ISETP.NE.U32.AND P0, PT, RZ, UR4, PT ;  /* 0x00000004ff007c0c */ /* 0x000fc8000bf05070 */
[----:B------:R-:W-:-:S13]  /*5460*/  ISETP.NE.AND.EX P0, PT, RZ, UR5, PT, P0 ;  /* 0x00000005ff007c0c */ /* 0x000fda000bf05300 */
[----:B------:R-:W-:Y:S05]  /*5470*/  @!P0 BRA `(.L_x_53) ;  /* 0x0000000000188947 */ /* 0x000fea0003800000 */
[----:B------:R-:W1:Y:S01]  /*5480*/  LDC.64 R2, c[0x0][0x588] ;  /* 0x00016200ff027b82 */ /* 0x000e620000000a00 */
[----:B------:R-:W-:Y:S02]  /*5490*/  ULDC UR4, c[0x0][0x598] ;  /* 0x0001660000047ab9 */ /* 0x000fe40000000800 */
[----:B------:R-:W-:-:S04]  /*54a0*/  IMAD R5, R18, UR4, RZ ;  /* 0x0000000412057c24 */ /* 0x000fc8000f8e02ff */
[----:B-1----:R-:W-:-:S05]  /*54b0*/  IMAD.WIDE R2, R5, 0x4, R2 ;  /* 0x0000000405027825 */ /* 0x002fca00078e0202 */
[----:B------:R1:W5:Y:S01]  /*54c0*/  LDG.E R0, desc[UR58][R2.64] ;  /* 0x0000003a02007981 */ /* 0x000362000c1e1900 */
[----:B------:R-:W-:Y:S05]  /*54d0*/  BRA `(.L_x_52) ;  /* 0x0000000000087947 */ /* 0x000fea0003800000 */
.L_x_53:
[----:B------:R-:W-:Y:S02]  /*54e0*/  ULDC UR4, c[0x0][0x580] ;  /* 0x0001600000047ab9 */ /* 0x000fe40000000800 */
[----:B------:R-:W-:-:S07]  /*54f0*/  MOV R0, UR4 ;  /* 0x0000000400007c02 */ /* 0x000fce0008000f00 */
.L_x_52:
[----:B------:R-:W-:Y:S02]  /*5500*/  ULDC.64 UR4, c[0x0][0x5b8] ;  /* 0x00016e0000047ab9 */ /* 0x000fe40000000a00 */
[----:B------:R-:W-:-:S04]  /*5510*/  ISETP.NE.U32.AND P0, PT, RZ, UR4, PT ;  /* 0x00000004ff007c0c */ /* 0x000fc8000bf05070 */
[----:B------:R-:W-:-:S13]  /*5520*/  ISETP.NE.AND.EX P0, PT, RZ, UR5, PT, P0 ;  /* 0x00000005ff007c0c */ /* 0x000fda000bf05300 */
[----:B------:R-:W-:Y:S05]  /*5530*/  @!P0 BRA `(.L_x_54) ;  /* 0x0000000000148947 */ /* 0x000fea0003800000 */
[----:B------:R-:W-:-:S04]  /*5540*/  LEA R4, P0, R18, UR4, 0x3 ;  /* 0x0000000412047c11 */ /* 0x000fc8000f8018ff */
[----:B------:R-:W-:-:S05]  /*5550*/  LEA.HI.X R5, R18, UR5, R19, 0x3, P0 ;  /* 0x0000000512057c11 */ /* 0x000fca00080f1c13 */
[----:B-12---:R-:W2:Y:S04]  /*5560*/  LDG.E.64 R2, desc[UR58][R4.64] ;  /* 0x0000003a04027981 */ /* 0x006ea8000c1e1b00 */
[----:B--2---:R1:W5:Y:S01]  /*5570*/  LD.E R2, desc[UR58][R2.64] ;  /* 0x0000003a02027980 */ /* 0x004362000c101900 */
[----:B------:R-:W-:Y:S05]  /*5580*/  BRA `(.L_x_55) ;  /* 0x0000000000307947 */ /* 0x000fea0003800000 */
.L_x_54:
[----:B------:R-:W-:Y:S02]  /*5590*/  ULDC.64 UR4, c[0x0][0x5b0] ;  /* 0x00016c0000047ab9 */ /* 0x000fe40000000a00 */
[----:B------:R-:W-:-:S04]  /*55a0*/  ISETP.NE.U32.AND P0, PT, RZ, UR4, PT ;  /* 0x00000004ff007c0c */ /* 0x000fc8000bf05070 */
[----:B------:R-:W-:-:S13]  /*55b0*/  ISETP.NE.AND.EX P0, PT, RZ, UR5, PT, P0 ;  /* 0x00000005ff007c0c */ /* 0x000fda000bf05300 */
[----:B------:R-:W-:Y:S05]  /*55c0*/  @!P0 BRA `(.L_x_56) ;  /* 0x0000000000188947 */ /* 0x000fea0003800000 */
[----:B-12---:R-:W1:Y:S01]  /*55d0*/  LDC.64 R2, c[0x0][0x5b0] ;  /* 0x00016c00ff027b82 */ /* 0x006e620000000a00 */
[----:B------:R-:W-:Y:S02]  /*55e0*/  ULDC UR4, c[0x0][0x5c0] ;  /* 0x0001700000047ab9 */ /* 0x000fe40000000800 */
[----:B------:R-:W-:-:S04]  /*55f0*/  IMAD R5, R18, UR4, RZ ;  /* 0x0000000412057c24 */ /* 0x000fc8000f8e02ff */
[----:B-1----:R-:W-:-:S06]  /*5600*/  IMAD.WIDE R2, R5, 0x4, R2 ;  /* 0x0000000405027825 */ /* 0x002fcc00078e0202 */
[----:B------:R2:W5:Y:S01]  /*5610*/  LDG.E R2, desc[UR58][R2.64] ;  /* 0x0000003a02027981 */ /* 0x000562000c1e1900 */
[----:B------:R-:W-:Y:S05]  /*5620*/  BRA `(.L_x_55) ;  /* 0x0000000000087947 */ /* 0x000fea0003800000 */
.L_x_56:
[----:B------:R-:W-:Y:S02]  /*5630*/  ULDC UR4, c[0x0][0x5a8] ;  /* 0x00016a0000047ab9 */ /* 0x000fe40000000800 */
[----:B-12---:R-:W-:-:S07]  /*5640*/  IMAD.U32 R2, RZ, RZ, UR4 ;  /* 0x00000004ff027e24 */ /* 0x006fce000f8e00ff */
.L_x_55:
[----:B------:R-:W-:Y:S01]  /*5650*/  ISETP.GT.U32.AND P0, PT, R154, 0x3e, PT ;  /* 0x0000003e9a00780c */ /* 0x000fe20003f04070 */
[----:B------:R-:W-:Y:S01]  /*5660*/  BSSY B0, `(.L_x_57) ;  /* 0x0000007000007945 */ /* 0x000fe20003800000 */
[----:B------:R-:W-:-:S11]  /*5670*/  PRMT R8, RZ, 0x7610, R8 ;  /* 0x00007610ff087816 */ /* 0x000fd60000000008 */
[----:B------:R-:W-:Y:S05]  /*5680*/  @P0 BRA `(.L_x_58) ;  /* 0x0000000000100947 */ /* 0x000fea0003800000 */
[----:B------:R-:W-:-:S03]  /*5690*/  UMOV UR4, 0xffffffff ;  /* 0xffffffff00047882 */ /* 0x000fc60000000000 */
[----:B------:R-:W-:Y:S05]  /*56a0*/  BRA.DIV UR4, `(.L_x_59) ;  /* 0x0000009604f07947 */ /* 0x000fea000b800000 */
[----:B------:R-:W-:-:S13]  /*56b0*/  ELECT P6, URZ, PT ;  /* 0x00000000003f782f */ /* 0x000fda00038c0000 */
.L_x_266:
[----:B------:R-:W-:-:S07]  /*56c0*/  SEL R8, RZ, 0x1, !P6 ;  /* 0x00000001ff087807 */ /* 0x000fce0007000000 */
.L_x_58:
[----:B------:R-:W-:Y:S05]  /*56d0*/  BSYNC B0 ;  /* 0x0000000000007941 */ /* 0x000fea0003800000 */
.L_x_57:
[----:B-12---:R-:W-:-:S05]  /*56e0*/  IMAD.U32 R3, RZ, RZ, UR48 ;  /* 0x00000030ff037e24 */ /* 0x006fca000f8e00ff */
[----:B------:R-:W-:-:S13]  /*56f0*/  ISETP.NE.AND P1, PT, R3, 0x3, PT ;  /* 0x000000030300780c */ /* 0x000fda0003f25270 */
[----:B------:R-:W-:Y:S05]  /*5700*/  @!P1 BRA `(.L_x_60) ;  /* 0x0000000000049947 */ /* 0x000fea0003800000 */
[----:B------:R-:W-:Y:S01]  /*5710*/  BPT.TRAP 0x1 ;  /* 0x000000040000795c */ /* 0x000fe20000300000 */
.L_x_60:
[----:B------:R-:W-:Y:S01]  /*5720*/  SHF.L.U32 R3, RZ, 0x1f, RZ ;  /* 0x0000001fff037819 */ /* 0x000fe200000006ff */
[----:B------:R-:W-:Y:S01]  /*5730*/  IMAD.MOV.U32 R4, RZ, RZ, RZ ;  /* 0x000000ffff047224 */ /* 0x000fe200078e00ff */
[----:B-----5:R-:W-:Y:S02]  /*5740*/  FSETP.NEU.AND P0, PT, R0, RZ, PT ;  /* 0x000000ff0000720b */ /* 0x020fe40003f0d000 */
[----:B------:R-:W1:Y:S11]  /*5750*/  SYNCS.PHASECHK.TRANS64.TRYWAIT P2, [UR47+0x384a0], R3 ;  /* 0x0384a003ff0075a7 */ /* 0x000e76000804016f */
[----:B------:R-:W-:Y:S01]  /*5760*/  @P0 LEA R12, R153, UR47, 0x1 ;  /* 0x0000002f990c0c11 */ /* 0x000fe2000f8e08ff */
[----:B-1----:R-:W-:Y:S06]  /*5770*/  @!P2 BRA `(.L_x_61) ;  /* 0x0000009400d4a947 */ /* 0x002fec0003800000 */
.L_x_267:
[----:B------:R-:W-:Y:S05]  /*5780*/  @P0 WARPSYNC.ALL ;  /* 0x0000000000000948 */ /* 0x000fea0003800000 */
[----:B-1----:R-:W1:Y:S01]  /*5790*/  @P0 LDSM.16.MT88.4 R4, [R12+0x30000] ;  /* 0x030000000c04083b */ /* 0x002e620000004200 */
[----:B------:R-:W-:Y:S01]  /*57a0*/  PRMT R8, R8, 0x9910, RZ ;  /* 0x0000991008087816 */ /* 0x000fe200000000ff */
[----:B------:R-:W-:Y:S01]  /*57b0*/  BSSY B0, `(.L_x_62) ;  /* 0x000000d000007945 */ /* 0x000fe20003800000 */
[-C--:B------:R-:W-:Y:S01]  /*57c0*/  FMUL R88, R88, R2.reuse ;  /* 0x0000000258587220 */ /* 0x080fe20000400000 */
[-C--:B------:R-:W-:Y:S01]  /*57d0*/  FMUL R14, R89, R2.reuse ;  /* 0x00000002590e7220 */ /* 0x080fe20000400000 */
[----:B------:R-:W-:Y:S01]  /*57e0*/  ISETP.NE.AND P2, PT, R8, RZ, PT ;  /* 0x000000ff0800720c */ /* 0x000fe20003f45270 */
[----:B------:R-:W-:Y:S01]  /*57f0*/  FMUL R90, R90, R2 ;  /* 0x000000025a5a7220 */ /* 0x000fe20000400000 */
[----:B------:R2:W3:Y:S01]  /*5800*/  @P0 LDSM.16.MT88.4 R8, [R12+0x30800] ;  /* 0x030800000c08083b */ /* 0x0004e20000004200 */
[----:B-1----:R-:W-:-:S02]  /*5810*/  HADD2.F32 R13, -RZ, R4.H0_H0 ;  /* 0x20000004ff0d7230 */ /* 0x002fc40000004100 */
[----:B------:R-:W-:Y:S01]  /*5820*/  HADD2.F32 R15, -RZ, R4.H1_H1 ;  /* 0x30000004ff0f7230 */ /* 0x000fe20000004100 */
[----:B--2---:R-:W-:Y:S07]  /*5830*/  @P0 BRA `(.L_x_63) ;  /* 0x0000000000100947 */ /* 0x004fee0003800000 */
[----:B------:R-:W-:Y:S01]  /*5840*/  IMAD.MOV.U32 R5, RZ, RZ, RZ ;  /* 0x000000ffff057224 */ /* 0x000fe200078e00ff */
[----:B------:R-:W-:Y:S02]  /*5850*/  CS2R R6, SRZ ;  /* 0x0000000000067805 */ /* 0x000fe4000001ff00 */
[----:B---3--:R-:W-:Y:S02]  /*5860*/  CS2R R8, SRZ ;  /* 0x0000000000087805 */ /* 0x008fe4000001ff00 */
[----:B------:R-:W-:-:S07]  /*5870*/  CS2R R10, SRZ ;  /* 0x00000000000a7805 */ /* 0x000fce000001ff00 */
.L_x_63:
[----:B------:R-:W-:Y:S05]  /*5880*/  BSYNC B0 ;  /* 0x0000000000007941 */ /* 0x000fea0003800000 */
.L_x_62:
[--C-:B------:R-:W-:Y:S02]  /*5890*/  HADD2.F32 R17, -RZ, R5.reuse.H0_H0 ;  /* 0x20000005ff117230 */ /* 0x100fe40000004100 */
[----:B------:R-:W-:Y:S01]  /*58a0*/  FMUL R16, R91, R2 ;  /* 0x000000025b107220 */ /* 0x000fe20000400000 */
[----:B------:R-:W-:Y:S02]  /*58b0*/  HADD2.F32 R19, -RZ, R5.H1_H1 ;  /* 0x30000005ff137230 */ /* 0x000fe40000004100 */
[-C--:B------:R-:W-:Y:S01]  /*58c0*/  FFMA R12, R13, R0.reuse, R88 ;  /* 0x000000000d0c7223 */ /* 0x080fe20000000058 */
[-C--:B------:R-:W-:Y:S01]  /*58d0*/  FFMA R21, R15, R0.reuse, R14 ;  /* 0x000000000f157223 */ /* 0x080fe2000000000e */
[-C--:B------:R-:W-:Y:S01]  /*58e0*/  FFMA R90, R17, R0.reuse, R90 ;  /* 0x00000000115a7223 */ /* 0x080fe2000000005a */
[--C-:B------:R-:W-:Y:S02]  /*58f0*/  HADD2.F32 R13, -RZ, R6.reuse.H0_H0 ;  /* 0x20000006ff0d7230 */ /* 0x100fe40000004100 */
[----:B------:R-:W-:Y:S01]  /*5900*/  FFMA R89, R19, R0, R16 ;  /* 0x0000000013597223 */ /* 0x000fe20000000010 */
[----:B------:R-:W-:-:S02]  /*5910*/  HADD2.F32 R15, -RZ, R6.H1_H1 ;  /* 0x30000006ff0f7230 */ /* 0x000fc40000004100 */
[-C--:B------:R-:W-:Y:S01]  /*5920*/  FMUL R92, R92, R2.reuse ;  /* 0x000000025c5c7220 */ /* 0x080fe20000400000 */
[-C--:B------:R-:W-:Y:S01]  /*5930*/  FMUL R16, R93, R2.reuse ;  /* 0x000000025d107220 */ /* 0x080fe20000400000 */
[--C-:B------:R-:W-:Y:S02]  /*5940*/  HADD2.F32 R17, -RZ, R7.reuse.H0_H0 ;  /* 0x20000007ff117230 */ /* 0x100fe40000004100 */
[-C--:B------:R-:W-:Y:S01]  /*5950*/  FMUL R94, R94, R2.reuse ;  /* 0x000000025e5e7220 */ /* 0x080fe20000400000 */
[----:B------:R-:W-:Y:S02]  /*5960*/  HADD2.F32 R19, -RZ, R7.H1_H1 ;  /* 0x30000007ff137230 */ /* 0x000fe40000004100 */
[----:B------:R-:W-:Y:S01]  /*5970*/  FMUL R18, R95, R2 ;  /* 0x000000025f127220 */ /* 0x000fe20000400000 */
[-C--:B------:R-:W-:Y:S01]  /*5980*/  FFMA R14, R13, R0.reuse, R92 ;  /* 0x000000000d0e7223 */ /* 0x080fe2000000005c */
[-C--:B------:R-:W-:Y:S01]  /*5990*/  FFMA R91, R15, R0.reuse, R16 ;  /* 0x000000000f5b7223 */ /* 0x080fe20000000010 */
[-C--:B------:R-:W-:Y:S01]  /*59a0*/  FFMA R94, R17, R0.reuse, R94 ;  /* 0x00000000115e7223 */ /* 0x080fe2000000005e */
[----:B------:R-:W-:Y:S01]  /*59b0*/  FFMA R93, R19, R0, R18 ;  /* 0x00000000135d7223 */ /* 0x000fe20000000012 */
[----:B---3--:R-:W-:-:S02]  /*59c0*/  HADD2.F32 R13, -RZ, R8.H0_H0 ;  /* 0x20000008ff0d7230 */ /* 0x008fc40000004100 */
[-C--:B------:R-:W-:Y:S01]  /*59d0*/  FMUL R96, R96, R2.reuse ;  /* 0x0000000260607220 */ /* 0x080fe20000400000 */
[----:B------:R-:W-:Y:S02]  /*59e0*/  HADD2.F32 R15, -RZ, R8.H1_H1 ;  /* 0x30000008ff0f7230 */ /* 0x000fe40000004100 */
        /* <DEDUP_REMOVED lines=9> */
[----:B------:R-:W-:-:S02]  /*5a80*/  HADD2.F32 R13, -RZ, R10.H0_H0 ;  /* 0x2000000aff0d7230 */ /* 0x000fc40000004100 */
        /* <DEDUP_REMOVED lines=11> */
[----:B------:R-:W-:Y:S01]  /*5b40*/  F2FP.F16.F32.PACK_AB R97, R97, R98 ;  /* 0x000000626161723e */ /* 0x000fe200000000ff */
[----:B------:R-:W-:Y:S05]  /*5b50*/  WARPSYNC.ALL ;  /* 0x0000000000007948 */ /* 0x000fea0003800000 */
[----:B------:R-:W-:Y:S01]  /*5b60*/  F2FP.F16.F32.PACK_AB R12, R21, R12 ;  /* 0x0000000c150c723e */ /* 0x000fe200000000ff */
[----:B------:R-:W-:Y:S01]  /*5b70*/  BSSY B0, `(.L_x_64) ;  /* 0x000001a000007945 */ /* 0x000fe20003800000 */
[----:B------:R-:W-:-:S02]  /*5b80*/  F2FP.F16.F32.PACK_AB R13, R89, R90 ;  /* 0x0000005a590d723e */ /* 0x000fc400000000ff */
[----:B------:R-:W-:Y:S02]  /*5b90*/  F2FP.F16.F32.PACK_AB R14, R91, R14 ;  /* 0x0000000e5b0e723e */ /* 0x000fe400000000ff */
[----:B------:R-:W-:Y:S02]  /*5ba0*/  F2FP.F16.F32.PACK_AB R15, R93, R94 ;  /* 0x0000005e5d0f723e */ /* 0x000fe400000000ff */
[----:B------:R-:W-:Y:S02]  /*5bb0*/  F2FP.F16.F32.PACK_AB R98, R99, R100 ;  /* 0x000000646362723e */ /* 0x000fe400000000ff */
[----:B------:R-:W-:Y:S02]  /*5bc0*/  LEA R16, R153, UR47, 0x1 ;  /* 0x0000002f99107c11 */ /* 0x000fe4000f8e08ff */
[----:B------:R-:W-:Y:S02]  /*5bd0*/  F2FP.F16.F32.PACK_AB R96, R95, R96 ;  /* 0x000000605f60723e */ /* 0x000fe400000000ff */
[----:B------:R-:W-:Y:S01]  /*5be0*/  F2FP.F16.F32.PACK_AB R99, R18, R17 ;  /* 0x000000111263723e */ /* 0x000fe200000000ff */
[----:B------:R1:W-:Y:S04]  /*5bf0*/  STSM.16.MT88.4 [R16+0x30000], R12 ;  /* 0x0300000c10007844 */ /* 0x0003e80000004200 */
[----:B------:R1:W-:Y:S01]  /*5c00*/  STSM.16.MT88.4 [R16+0x30800], R96 ;  /* 0x0308006010007844 */ /* 0x0003e20000004200 */
[----:B------:R-:W-:Y:S01]  /*5c10*/  @!PT LDS RZ, [RZ] ;  /* 0x00000000fffff984 */ /* 0x000fe20000000800 */
[----:B------:R-:W-:Y:S01]  /*5c20*/  @!PT LDS RZ, [RZ] ;  /* 0x00000000fffff984 */ /* 0x000fe20000000800 */
[----:B------:R-:W-:Y:S01]  /*5c30*/  @!PT LDS RZ, [RZ] ;  /* 0x00000000fffff984 */ /* 0x000fe20000000800 */
[----:B------:R-:W-:Y:S01]  /*5c40*/  @!PT LDS RZ, [RZ] ;  /* 0x00000000fffff984 */ /* 0x000fe20000000800 */
[----:B------:R2:W-:Y:S06]  /*5c50*/  MEMBAR.ALL.CTA ;  /* 0x0000000000007992 */ /* 0x0005ec0000008000 */
[----:B--2---:R-:W2:Y:S02]  /*5c60*/  FENCE.VIEW.ASYNC.S ;  /* 0x00000000000073c6 */ /* 0x004ea40000000000 */
[----:B--2---:R-:W-:Y:S06]  /*5c70*/  BAR.SYNC.DEFER_BLOCKING 0x1, 0x100 ;  /* 0x0044000000007b1d */ /* 0x004fec0000010000 */
[----:B------:R-:W-:Y:S05]  /*5c80*/  @!P2 BRA `(.L_x_65) ;  /* 0x000000000020a947 */ /* 0x000fea0003800000 */
[----:B------:R-:W-:Y:S02]  /*5c90*/  UIADD3 UR44, UR47, 0x30000, URZ ;  /* 0x000300002f2c7890 */ /* 0x000fe4000fffe03f */
[----:B------:R-:W-:Y:S02]  /*5ca0*/  UIADD3 UR5, UR45, 0x40, URZ ;  /* 0x000000402d057890 */ /* 0x000fe4000fffe03f */
[----:B------:R-:W-:Y:S01]  /*5cb0*/  UIADD3 UR4, UR47, 0x31000, URZ ;  /* 0x000310002f047890 */ /* 0x000fe2000fffe03f */
[----:B------:R-:W-:-:S04]  /*5cc0*/  UMOV UR6, UR46 ;  /* 0x0000002e00067c82 */ /* 0x000fc80008000000 */
[----:B------:R2:W-:Y:S04]  /*5cd0*/  UTMASTG.2D [UR44], [UR60] ;  /* 0x0000002c3c0073b5 */ /* 0x0005e80008008000 */
[----:B------:R2:W-:Y:S01]  /*5ce0*/  UTMASTG.2D [UR4], [UR60] ;  /* 0x000000043c0073b5 */ /* 0x0005e20008008000 */
[----:B------:R0:W-:Y:S01]  /*5cf0*/  UTMACMDFLUSH ;  /* 0x00000000000079b7 */ /* 0x0001e20000000000 */
[----:B--2---:R-:W-:-:S04]  /*5d00*/  DEPBAR.LE SB0, 0x1 ;  /* 0x000080400000791a */ /* 0x004fc80000000000 */
.L_x_65:
[----:B------:R-:W-:Y:S05]  /*5d10*/  BSYNC B0 ;  /* 0x0000000000007941 */ /* 0x000fea0003800000 */
.L_x_64:
[----:B------:R-:W-:Y:S01]  /*5d20*/  BAR.SYNC.DEFER_BLOCKING 0x1, 0x100 ;  /* 0x0044000000007b1d */ /* 0x000fe20000010000 */
[----:B------:R-:W-:-:S13]  /*5d30*/  ISETP.NE.AND P3, PT, RZ, UR36, PT ;  /* 0x00000024ff007c0c */ /* 0x000fda000bf65270 */
[----:B------:R-:W-:Y:S05]  /*5d40*/  @!P3 BRA `(.L_x_66) ;  /* 0x000000000024b947 */ /* 0x000fea0003800000 */
[----:B------:R-:W-:Y:S05]  /*5d50*/  @!P1 BRA `(.L_x_67) ;  /* 0x0000000000049947 */ /* 0x000fea0003800000 */
[----:B------:R-:W-:Y:S01]  /*5d60*/  BPT.TRAP 0x1 ;  /* 0x000000040000795c */ /* 0x000fe20000300000 */
.L_x_67:
[----:B------:R-:W-:Y:S02]  /*5d70*/  ULEA UR4, UR56, UR47, 0x3 ;  /* 0x0000002f38047291 */ /* 0x000fe4000f8e183f */
[----:B------:R-:W-:Y:S02]  /*5d80*/  UIADD3 UR56, UR56, 0x1, URZ ;  /* 0x0000000138387890 */ /* 0x000fe4000fffe03f */
[----:B------:R-:W-:Y:S02]  /*5d90*/  UIADD3 UR4, UR4, 0x384c0, URZ ;  /* 0x000384c004047890 */ /* 0x000fe4000fffe03f */
[----:B------:R-:W-:Y:S02]  /*5da0*/  UISETP.NE.AND UP0, UPT, UR56, 0x4, UPT ;  /* 0x000000043800788c */ /* 0x000fe4000bf05270 */
[----:B------:R-:W-:Y:S02]  /*5db0*/  UPRMT UR4, UR43, 0x654, UR4 ;  /* 0x000006542b047896 */ /* 0x000fe40008000004 */
[----:B------:R-:W-:-:S07]  /*5dc0*/  USEL UR56, UR56, URZ, UP0 ;  /* 0x0000003f38387287 */ /* 0x000fce0008000000 */
[----:B------:R-:W-:Y:S05]  /*5dd0*/  SYNCS.ARRIVE.TRANS64.RED.A1T0 RZ, [UR4], RZ ;  /* 0x000000ffffff79a7 */ /* 0x000fea0008100404 */
.L_x_66:
[----:B------:R-:W-:Y:S05]  /*5de0*/  @!P1 BRA `(.L_x_68) ;  /* 0x0000000000049947 */ /* 0x000fea0003800000 */
[----:B------:R-:W-:Y:S01]  /*5df0*/  BPT.TRAP 0x1 ;  /* 0x000000040000795c */ /* 0x000fe20000300000 */
.L_x_68:
[----:B------:R-:W2:Y:S02]  /*5e00*/  SYNCS.PHASECHK.TRANS64.TRYWAIT P3, [UR47+0x384a8], R3 ;  /* 0x0384a803ff0075a7 */ /* 0x000ea4000806016f */
[----:B--2---:R-:W-:Y:S05]  /*5e10*/  @!P3 BRA `(.L_x_69) ;  /* 0x000000900044b947 */ /* 0x004fea0003800000 */
.L_x_268:
[----:B------:R-:W-:Y:S05]  /*5e20*/  @P0 WARPSYNC.ALL ;  /* 0x0000000000000948 */ /* 0x000fea0003800000 */
[----:B------:R-:W2:Y:S01]  /*5e30*/  @P0 LDSM.16.MT88.4 R4, [R16+0x32000] ;  /* 0x032000001004083b */ /* 0x000ea20000004200 */
[-C--:B-1----:R-:W-:Y:S01]  /*5e40*/  FMUL R13, R24, R2.reuse ;  /* 0x00000002180d7220 */ /* 0x082fe20000400000 */
[-C--:B------:R-:W-:Y:S01]  /*5e50*/  FMUL R25, R25, R2.reuse ;  /* 0x0000000219197220 */ /* 0x080fe20000400000 */
[-C--:B------:R-:W-:Y:S01]  /*5e60*/  FMUL R15, R26, R2.reuse ;  /* 0x000000021a0f7220 */ /* 0x080fe20000400000 */
[----:B------:R-:W1:Y:S01]  /*5e70*/  @P0 LDSM.16.MT88.4 R8, [R16+0x32800] ;  /* 0x032800001008083b */ /* 0x000e620000004200 */
[-C--:B------:R-:W-:Y:S01]  /*5e80*/  FMUL R27, R27, R2.reuse ;  /* 0x000000021b1b7220 */ /* 0x080fe20000400000 */
        /* <DEDUP_REMOVED lines=8> */
[----:B------:R-:W-:Y:S01]  /*5f10*/  FMUL R39, R39, R2 ;  /* 0x0000000227277220 */ /* 0x000fe20000400000 */
[----:B------:R-:W-:Y:S05]  /*5f20*/  WARPSYNC.ALL ;  /* 0x0000000000007948 */ /* 0x000fea0003800000 */
[----:B------:R-:W-:Y:S01]  /*5f30*/  BSSY B0, `(.L_x_70) ;  /* 0x0000040000007945 */ /* 0x000fe20003800000 */
[----:B--2---:R-:W-:-:S02]  /*5f40*/  HADD2.F32 R12, -RZ, R4.H0_H0 ;  /* 0x20000004ff0c7230 */ /* 0x004fc40000004100 */
[----:B------:R-:W-:Y:S02]  /*5f50*/  HADD2.F32 R14, -RZ, R4.H1_H1 ;  /* 0x30000004ff0e7230 */ /* 0x000fe40000004100 */
[--C-:B------:R-:W-:Y:S02]  /*5f60*/  HADD2.F32 R18, -RZ, R5.reuse.H0_H0 ;  /* 0x20000005ff127230 */ /* 0x100fe40000004100 */
[-C--:B------:R-:W-:Y:S01]  /*5f70*/  FFMA R13, R12, R0.reuse, R13 ;  /* 0x000000000c0d7223 */ /* 0x080fe2000000000d */
[----:B------:R-:W-:Y:S02]  /*5f80*/  HADD2.F32 R20, -RZ, R5.H1_H1 ;  /* 0x30000005ff147230 */ /* 0x000fe40000004100 */
[-C--:B------:R-:W-:Y:S01]  /*5f90*/  FFMA R12, R14, R0.reuse, R25 ;  /* 0x000000000e0c7223 */ /* 0x080fe20000000019 */
[----:B------:R-:W-:Y:S02]  /*5fa0*/  HADD2.F32 R24, -RZ, R7.H0_H0 ;  /* 0x20000007ff187230 */ /* 0x000fe40000004100 */
[----:B------:R-:W-:Y:S01]  /*5fb0*/  FFMA R15, R18, R0, R15 ;  /* 0x00000000120f7223 */ /* 0x000fe2000000000f */
[----:B------:R-:W-:-:S02]  /*5fc0*/  HADD2.F32 R18, -RZ, R6.H0_H0 ;  /* 0x20000006ff127230 */ /* 0x000fc40000004100 */
[-C--:B------:R-:W-:Y:S01]  /*5fd0*/  FFMA R14, R20, R0.reuse, R27 ;  /* 0x00000000140e7223 */ /* 0x080fe2000000001b */
[----:B------:R-:W-:Y:S02]  /*5fe0*/  HADD2.F32 R20, -RZ, R6.H1_H1 ;  /* 0x30000006ff147230 */ /* 0x000fe40000004100 */
[-C--:B------:R-:W-:Y:S01]  /*5ff0*/  FFMA R19, R24, R0.reuse, R19 ;  /* 0x0000000018137223 */ /* 0x080fe20000000013 */
[----:B------:R-:W-:Y:S02]  /*6000*/  HADD2.F32 R26, -RZ, R7.H1_H1 ;  /* 0x30000007ff1a7230 */ /* 0x000fe40000004100 */
[-C--:B------:R-:W-:Y:S01]  /*6010*/  FFMA R17, R18, R0.reuse, R17 ;  /* 0x0000000012117223 */ /* 0x080fe20000000011 */
[----:B-1----:R-:W-:Y:S02]  /*6020*/  HADD2.F32 R24, -RZ, R8.H0_H0 ;  /* 0x20000008ff187230 */ /* 0x002fe40000004100 */
[----:B------:R-:W-:Y:S01]  /*6030*/  FFMA R18, R20, R0, R29 ;  /* 0x0000000014127223 */ /* 0x000fe2000000001d */
[----:B------:R-:W-:-:S02]  /*6040*/  HADD2.F32 R28, -RZ, R9.H0_H0 ;  /* 0x20000009ff1c7230 */ /* 0x000fc40000004100 */
[----:B------:R-:W-:Y:S01]  /*6050*/  FFMA R20, R26, R0, R31 ;  /* 0x000000001a147223 */ /* 0x000fe2000000001f */
[----:B------:R-:W-:Y:S02]  /*6060*/  HADD2.F32 R26, -RZ, R8.H1_H1 ;  /* 0x30000008ff1a7230 */ /* 0x000fe40000004100 */
[----:B------:R-:W-:Y:S01]  /*6070*/  FMUL R25, R34, R2 ;  /* 0x0000000222197220 */ /* 0x000fe20000400000 */
[----:B------:R-:W-:Y:S02]  /*6080*/  HADD2.F32 R30, -RZ, R9.H1_H1 ;  /* 0x30000009ff1e7230 */ /* 0x000fe40000004100 */
[----:B------:R-:W-:Y:S01]  /*6090*/  FFMA R21, R24, R0, R21 ;  /* 0x0000000018157223 */ /* 0x000fe20000000015 */
[----:B------:R-:W-:Y:S01]  /*60a0*/  FMUL R27, R36, R2 ;  /* 0x00000002241b7220 */ /* 0x000fe20000400000 */
[-C--:B------:R-:W-:Y:S01]  /*60b0*/  FFMA R24, R26, R0.reuse, R33 ;  /* 0x000000001a187223 */ /* 0x080fe20000000021 */
[-C--:B------:R-:W-:Y:S01]  /*60c0*/  FFMA R25, R28, R0.reuse, R25 ;  /* 0x000000001c197223 */ /* 0x080fe20000000019 */
[----:B------:R-:W-:Y:S01]  /*60d0*/  FFMA R26, R30, R0, R35 ;  /* 0x000000001e1a7223 */ /* 0x000fe20000000023 */
[----:B------:R-:W-:-:S02]  /*60e0*/  HADD2.F32 R28, -RZ, R10.H0_H0 ;  /* 0x2000000aff1c7230 */ /* 0x000fc40000004100 */
[----:B------:R-:W-:Y:S01]  /*60f0*/  FMUL R29, R38, R2 ;  /* 0x00000002261d7220 */ /* 0x000fe20000400000 */
[----:B------:R-:W-:Y:S01]  /*6100*/  HADD2.F32 R30, -RZ, R10.H1_H1 ;  /* 0x3000000aff1e7230 */ /* 0x000fe20000004100 */
[----:B------:R-:W-:Y:S01]  /*6110*/  F2FP.F16.F32.PACK_AB R12, R12, R13 ;  /* 0x0000000d0c0c723e */ /* 0x000fe200000000ff */
[--C-:B------:R-:W-:Y:S02]  /*6120*/  HADD2.F32 R32, -RZ, R11.reuse.H0_H0 ;  /* 0x2000000bff207230 */ /* 0x100fe40000004100 */
[-C--:B------:R-:W-:Y:S01]  /*6130*/  FFMA R27, R28, R0.reuse, R27 ;  /* 0x000000001c1b7223 */ /* 0x080fe2000000001b */
[----:B------:R-:W-:Y:S02]  /*6140*/  HADD2.F32 R34, -RZ, R11.H1_H1 ;  /* 0x3000000bff227230 */ /* 0x000fe40000004100 */
[-C--:B------:R-:W-:Y:S01]  /*6150*/  FFMA R28, R30, R0.reuse, R37 ;  /* 0x000000001e1c7223 */ /* 0x080fe20000000025 */
[----:B------:R-:W-:Y:S01]  /*6160*/  F2FP.F16.F32.PACK_AB R13, R14, R15 ;  /* 0x0000000f0e0d723e */ /* 0x000fe200000000ff */
[-C--:B------:R-:W-:Y:S01]  /*6170*/  FFMA R29, R32, R0.reuse, R29 ;  /* 0x00000000201d7223 */ /* 0x080fe2000000001d */
[----:B------:R-:W-:Y:S01]  /*6180*/  F2FP.F16.F32.PACK_AB R25, R26, R25 ;  /* 0x000000191a19723e */ /* 0x000fe200000000ff */
[----:B------:R-:W-:Y:S01]  /*6190*/  FFMA R30, R34, R0, R39 ;  /* 0x00000000221e7223 */ /* 0x000fe20000000027 */
[----:B------:R-:W-:-:S02]  /*61a0*/  F2FP.F16.F32.PACK_AB R14, R18, R17 ;  /* 0x00000011120e723e */ /* 0x000fc400000000ff */
[----:B------:R-:W-:Y:S02]  /*61b0*/  F2FP.F16.F32.PACK_AB R15, R20, R19 ;  /* 0x00000013140f723e */ /* 0x000fe400000000ff */
[----:B------:R-:W-:Y:S02]  /*61c0*/  F2FP.F16.F32.PACK_AB R26, R28, R27 ;  /* 0x0000001b1c1a723e */ /* 0x000fe400000000ff */
[----:B------:R-:W-:Y:S01]  /*61d0*/  F2FP.F16.F32.PACK_AB R24, R24, R21 ;  /* 0x000000151818723e */ /* 0x000fe200000000ff */
[----:B------:R1:W-:Y:S01]  /*61e0*/  STSM.16.MT88.4 [R16+0x32000], R12 ;  /* 0x0320000c10007844 */ /* 0x0003e20000004200 */
[----:B------:R-:W-:-:S05]  /*61f0*/  F2FP.F16.F32.PACK_AB R27, R30, R29 ;  /* 0x0000001d1e1b723e */ /* 0x000fca00000000ff */
        /* <DEDUP_REMOVED lines=11> */
[----:B------:R-:W-:Y:S02]  /*62b0*/  UIADD3 UR9, UR45, 0xc0, URZ ;  /* 0x000000c02d097890 */ /* 0x000fe4000fffe03f */
[----:B------:R-:W-:Y:S01]  /*62c0*/  UIADD3 UR8, UR47, 0x33000, URZ ;  /* 0x000330002f087890 */ /* 0x000fe2000fffe03f */
[----:B------:R-:W-:Y:S01]  /*62d0*/  UMOV UR6, UR46 ;  /* 0x0000002e00067c82 */ /* 0x000fe20008000000 */
[----:B------:R-:W-:-:S03]  /*62e0*/  UMOV UR10, UR46 ;  /* 0x0000002e000a7c82 */ /* 0x000fc60008000000 */
[----:B------:R2:W-:Y:S04]  /*62f0*/  UTMASTG.2D [UR4], [UR60] ;  /* 0x000000043c0073b5 */ /* 0x0005e80008008000 */
[----:B------:R2:W-:Y:S01]  /*6300*/  UTMASTG.2D [UR8], [UR60] ;  /* 0x000000083c0073b5 */ /* 0x0005e20008008000 */
[----:B------:R0:W-:Y:S01]  /*6310*/  UTMACMDFLUSH ;  /* 0x00000000000079b7 */ /* 0x0001e20000000000 */
[----:B--2---:R-:W-:-:S04]  /*6320*/  DEPBAR.LE SB0, 0x1 ;  /* 0x000080400000791a */ /* 0x004fc80000000000 */
.L_x_71:
[----:B------:R-:W-:Y:S05]  /*6330*/  BSYNC B0 ;  /* 0x0000000000007941 */ /* 0x000fea0003800000 */
.L_x_70:
[----:B------:R-:W-:Y:S06]  /*6340*/  BAR.SYNC.DEFER_BLOCKING 0x1, 0x100 ;  /* 0x0044000000007b1d */ /* 0x000fec0000010000 */
[----:B------:R-:W-:Y:S05]  /*6350*/  @!P1 BRA `(.L_x_72) ;  /* 0x0000000000049947 */ /* 0x000fea0003800000 */
[----:B------:R-:W-:Y:S01]  /*6360*/  BPT.TRAP 0x1 ;  /* 0x000000040000795c */ /* 0x000fe20000300000 */
.L_x_72:
[----:B------:R-:W-:-:S04]  /*6370*/  ULEA UR4, UR56, UR47, 0x3 ;  /* 0x0000002f38047291 */ /* 0x000fc8000f8e183f */
[----:B------:R-:W-:-:S04]  /*6380*/  UIADD3 UR4, UR4, 0x384c0, URZ ;  /* 0x000384c004047890 */ /* 0x000fc8000fffe03f */
[----:B------:R-:W-:-:S09]  /*6390*/  UPRMT UR4, UR43, 0x654, UR4 ;  /* 0x000006542b047896 */ /* 0x000fd20008000004 */
[----:B------:R-:W-:Y:S01]  /*63a0*/  SYNCS.ARRIVE.TRANS64.RED.A1T0 RZ, [UR4], RZ ;  /* 0x000000ffffff79a7 */ /* 0x000fe20008100404 */
[----:B------:R-:W-:Y:S05]  /*63b0*/  @!P1 BRA `(.L_x_73) ;  /* 0x0000000000049947 */ /* 0x000fea0003800000 */
[----:B------:R-:W-:Y:S01]  /*63c0*/  BPT.TRAP 0x1 ;  /* 0x000000040000795c */ /* 0x000fe20000300000 */
.L_x_73:
[----:B------:R-:W2:Y:S02]  /*63d0*/  SYNCS.PHASECHK.TRANS64.TRYWAIT P3, [UR47+0x384b0], R3 ;  /* 0x0384b003ff0075a7 */ /* 0x000ea4000806016f */
[----:B--2---:R-:W-:Y:S05]  /*63e0*/  @!P3 BRA `(.L_x_74) ;  /* 0x0000008800e8b947 */ /* 0x004fea0003800000 */
.L_x_269:
        /* <DEDUP_REMOVED lines=38> */
[-C--:B------:R-:W-:Y:S01]  /*6650*/  FFMA R20, R26, R0.reuse, R111 ;  /* 0x000000001a147223 */ /* 0x080fe2000000006f */
[----:B------:R-:W-:Y:S02]  /*6660*/  HADD2.F32 R26, -RZ, R8.H1_H1 ;  /* 0x30000008ff1a7230 */ /* 0x000fe40000004100 */
        /* <DEDUP_REMOVED lines=41> */
.L_x_76:
[----:B------:R-:W-:Y:S05]  /*6900*/  BSYNC B0 ;  /* 0x0000000000007941 */ /* 0x000fea0003800000 */
.L_x_75:
[----:B------:R-:W-:Y:S06]  /*6910*/  BAR.SYNC.DEFER_BLOCKING 0x1, 0x100 ;  /* 0x0044000000007b1d */ /* 0x000fec0000010000 */
[----:B------:R-:W-:Y:S05]  /*6920*/  @!P1 BRA `(.L_x_77) ;  /* 0x0000000000049947 */ /* 0x000fea0003800000 */
[----:B------:R-:W-:Y:S01]  /*6930*/  BPT.TRAP 0x1 ;  /* 0x000000040000795c */ /* 0x000fe20000300000 */
.L_x_77:
[----:B------:R-:W-:-:S04]  /*6940*/  UIADD3 UR56, UR56, 0x1, URZ ;  /* 0x0000000138387890 */ /* 0x000fc8000fffe03f */
[----:B------:R-:W-:-:S04]  /*6950*/  UISETP.NE.AND UP0, UPT, UR56, 0x4, UPT ;  /* 0x000000043800788c */ /* 0x000fc8000bf05270 */
[----:B------:R-:W-:-:S04]  /*6960*/  USEL UR56, UR56, URZ, UP0 ;  /* 0x0000003f38387287 */ /* 0x000fc80008000000 */
[----:B------:R-:W-:-:S04]  /*6970*/  ULEA UR4, UR56, UR47, 0x3 ;  /* 0x0000002f38047291 */ /* 0x000fc8000f8e183f */
[----:B------:R-:W-:-:S04]  /*6980*/  UIADD3 UR4, UR4, 0x384c0, URZ ;  /* 0x000384c004047890 */ /* 0x000fc8000fffe03f */
[----:B------:R-:W-:-:S09]  /*6990*/  UPRMT UR4, UR43, 0x654, UR4 ;  /* 0x000006542b047896 */ /* 0x000fd20008000004 */
[----:B------:R-:W-:Y:S01]  /*69a0*/  SYNCS.ARRIVE.TRANS64.RED.A1T0 RZ, [UR4], RZ ;  /* 0x000000ffffff79a7 */ /* 0x000fe20008100404 */
[----:B------:R-:W-:Y:S05]  /*69b0*/  @!P1 BRA `(.L_x_78) ;  /* 0x0000000000049947 */ /* 0x000fea0003800000 */
[----:B------:R-:W-:Y:S01]  /*69c0*/  BPT.TRAP 0x1 ;  /* 0x000000040000795c */ /* 0x000fe20000300000 */
.L_x_78:
[----:B------:R-:W2:Y:S02]  /*69d0*/  SYNCS.PHASECHK.TRANS64.TRYWAIT P3, [UR47+0x384b8], R3 ;  /* 0x0384b803ff0075a7 */ /* 0x000ea4000806016f */
[----:B--2---:R-:W-:Y:S05]  /*69e0*/  @!P3 BRA `(.L_x_79) ;  /* 0x000000840080b947 */ /* 0x004fea0003800000 */
.L_x_270:
        /* <DEDUP_REMOVED lines=60> */
[----:B------:R-:W-:Y:S02]  /*6db0*/  F2FP.F16.F32.PACK_AB R34, R28, R25 ;  /* 0x000000191c22723e */ /* 0x000fe400000000ff */
        /* <DEDUP_REMOVED lines=20> */
.L_x_81:
[----:B------:R-:W-:Y:S05]  /*6f00*/  BSYNC B0 ;  /* 0x0000000000007941 */ /* 0x000fea0003800000 */
.L_x_80:
[----:B------:R-:W-:Y:S06]  /*6f10*/  BAR.SYNC.DEFER_BLOCKING 0x1, 0x100 ;  /* 0x0044000000007b1d */ /* 0x000fec0000010000 */
[----:B------:R-:W-:Y:S05]  /*6f20*/  @!P1 BRA `(.L_x_82) ;  /* 0x0000000000049947 */ /* 0x000fea0003800000 */
[----:B------:R-:W-:Y:S01]  /*6f30*/  BPT.TRAP 0x1 ;  /* 0x000000040000795c */ /* 0x000fe20000300000 */
.L_x_82:
        /* <DEDUP_REMOVED lines=9> */
.L_x_83:
[----:B------:R-:W-:-:S05]  /*6fd0*/  IMAD.MOV.U32 R3, RZ, RZ, 0x1 ;  /* 0x00000001ff037424 */ /* 0x000fca00078e00ff */
[----:B------:R-:W-:-:S04]  /*6fe0*/  SHF.L.U32 R3, R3, 0x1f, RZ ;  /* 0x0000001f03037819 */ /* 0x000fc800000006ff */
[----:B------:R-:W2:Y:S02]  /*6ff0*/  SYNCS.PHASECHK.TRANS64.TRYWAIT P3, [UR47+0x384a0], R3 ;  /* 0x0384a003ff0075a7 */ /* 0x000ea4000806016f */
[----:B--2---:R-:W-:Y:S05]  /*7000*/  @!P3 BRA `(.L_x_84) ;  /* 0x000000800010b947 */ /* 0x004fea0003800000 */
.L_x_271:
        /* <DEDUP_REMOVED lines=81> */
.L_x_86:
[----:B------:R-:W-:Y:S05]  /*7520*/  BSYNC B0 ;  /* 0x0000000000007941 */ /* 0x000fea0003800000 */
.L_x_85:
[----:B------:R-:W-:Y:S06]  /*7530*/  BAR.SYNC.DEFER_BLOCKING 0x1, 0x100 ;  /* 0x0044000000007b1d */ /* 0x000fec0000010000 */
[----:B------:R-:W-:Y:S05]  /*7540*/  @!P1 BRA `(.L_x_87) ;  /* 0x0000000000049947 */ /* 0x000fea0003800000 */
[----:B------:R-:W-:Y:S01]  /*7550*/  BPT.TRAP 0x1 ;  /* 0x000000040000795c */ /* 0x000fe20000300000 */
.L_x_87:
        /* <DEDUP_REMOVED lines=9> */
.L_x_88:
[----:B------:R-:W2:Y:S02]  /*75f0*/  SYNCS.PHASECHK.TRANS64.TRYWAIT P3, [UR47+0x384a8], R3 ;  /* 0x0384a803ff0075a7 */ /* 0x000ea4000806016f */
[----:B--2---:R-:W-:Y:S05]  /*7600*/  @!P3 BRA `(.L_x_89) ;  /* 0x0000007800a8b947 */ /* 0x004fea0003800000 */
.L_x_272:
        /* <DEDUP_REMOVED lines=81> */
.L_x_91:
[----:B------:R-:W-:Y:S05]  /*7b20*/  BSYNC B0 ;  /* 0x0000000000007941 */ /* 0x000fea0003800000 */
.L_x_90:
[----:B------:R-:W-:Y:S06]  /*7b30*/  BAR.SYNC.DEFER_BLOCKING 0x1, 0x100 ;  /* 0x0044000000007b1d */ /* 0x000fec0000010000 */
[----:B------:R-:W-:Y:S05]  /*7b40*/  @!P1 BRA `(.L_x_92) ;  /* 0x0000000000049947 */ /* 0x000fea0003800000 */
[----:B------:R-:W-:Y:S01]  /*7b50*/  BPT.TRAP 0x1 ;  /* 0x000000040000795c */ /* 0x000fe20000300000 */
.L_x_92:
        /* <DEDUP_REMOVED lines=9> */
.L_x_93:
[----:B------:R-:W2:Y:S02]  /*7bf0*/  SYNCS.PHASECHK.TRANS64.TRYWAIT P3, [UR47+0x384b0], R3 ;  /* 0x0384b003ff0075a7 */ /* 0x000ea4000806016f */
[----:B--2---:R-:W-:Y:S05]  /*7c00*/  @!P3 BRA `(.L_x_94) ;  /* 0x000000740040b947 */ /* 0x004fea0003800000 */
.L_x_273:
        /* <DEDUP_REMOVED lines=33> */
[--C-:B-1----:R-:W-:Y:S02]  /*7e20*/  HADD2.F32 R26, -RZ, R8.reuse.H0_H0 ;  /* 0x20000008ff1a7230 */ /* 0x102fe40000004100 */
[-C--:B------:R-:W-:Y:S01]  /*7e30*/  FFMA R19, R20, R0.reuse, R19 ;  /* 0x0000000014137223 */ /* 0x080fe20000000013 */
[----:B------:R-:W-:Y:S02]  /*7e40*/  HADD2.F32 R28, -RZ, R8.H1_H1 ;  /* 0x30000008ff1c7230 */ /* 0x000fe40000004100 */
[----:B------:R-:W-:Y:S01]  /*7e50*/  FFMA R20, R24, R0, R143 ;  /* 0x0000000018147223 */ /* 0x000fe2000000008f */
[----:B------:R-:W-:-:S02]  /*7e60*/  HADD2.F32 R30, -RZ, R9.H0_H0 ;  /* 0x20000009ff1e7230 */ /* 0x000fc40000004100 */
[-C--:B------:R-:W-:Y:S01]  /*7e70*/  FFMA R21, R26, R0.reuse, R21 ;  /* 0x000000001a157223 */ /* 0x080fe20000000015 */
[----:B------:R-:W-:Y:S02]  /*7e80*/  HADD2.F32 R12, -RZ, R4.H1_H1 ;  /* 0x30000004ff0c7230 */ /* 0x000fe40000004100 */
[-C--:B------:R-:W-:Y:S01]  /*7e90*/  FFMA R24, R28, R0.reuse, R145 ;  /* 0x000000001c187223 */ /* 0x080fe20000000091 */
[----:B------:R-:W-:Y:S02]  /*7ea0*/  HADD2.F32 R26, -RZ, R9.H1_H1 ;  /* 0x30000009ff1a7230 */ /* 0x000fe40000004100 */
[-C--:B------:R-:W-:Y:S01]  /*7eb0*/  FFMA R25, R30, R0.reuse, R25 ;  /* 0x000000001e197223 */ /* 0x080fe20000000019 */
[--C-:B------:R-:W-:Y:S02]  /*7ec0*/  HADD2.F32 R28, -RZ, R10.reuse.H0_H0 ;  /* 0x2000000aff1c7230 */ /* 0x100fe40000004100 */
[----:B------:R-:W-:Y:S01]  /*7ed0*/  FFMA R12, R12, R0, R137 ;  /* 0x000000000c0c7223 */ /* 0x000fe20000000089 */
[----:B------:R-:W-:-:S02]  /*7ee0*/  HADD2.F32 R30, -RZ, R10.H1_H1 ;  /* 0x3000000aff1e7230 */ /* 0x000fc40000004100 */
[-C--:B------:R-:W-:Y:S01]  /*7ef0*/  FFMA R26, R26, R0.reuse, R147 ;  /* 0x000000001a1a7223 */ /* 0x080fe20000000093 */
        /* <DEDUP_REMOVED lines=34> */
.L_x_96:
[----:B------:R-:W-:Y:S05]  /*8120*/  BSYNC B0 ;  /* 0x0000000000007941 */ /* 0x000fea0003800000 */
.L_x_95:
[----:B------:R-:W-:Y:S06]  /*8130*/  BAR.SYNC.DEFER_BLOCKING 0x1, 0x100 ;  /* 0x0044000000007b1d */ /* 0x000fec0000010000 */
[----:B------:R-:W-:Y:S05]  /*8140*/  @!P1 BRA `(.L_x_97) ;  /* 0x0000000000049947 */ /* 0x000fea0003800000 */
[----:B------:R-:W-:Y:S01]  /*8150*/  BPT.TRAP 0x1 ;  /* 0x000000040000795c */ /* 0x000fe20000300000 */
.L_x_97:
        /* <DEDUP_REMOVED lines=9> */
.L_x_98:
[----:B------:R-:W2:Y:S02]  /*81f0*/  SYNCS.PHASECHK.TRANS64.TRYWAIT P3, [UR47+0x384b8], R3 ;  /* 0x0384b803ff0075a7 */ /* 0x000ea4000806016f */
[----:B--2---:R-:W-:Y:S05]  /*8200*/  @!P3 BRA `(.L_x_99) ;  /* 0x0000006c00d8b947 */ /* 0x004fea0003800000 */
.L_x_274:
[----:B------:R-:W-:Y:S05]  /*8210*/  @P0 WARPSYNC.ALL ;  /* 0x0000000000000948 */ /* 0x000fea0003800000 */
[----:B------:R-:W2:Y:S01]  /*8220*/  @P0 LDSM.16.MT88.4 R4, [R16+0x36000] ;  /* 0x036000001004083b */ /* 0x000ea20000004200 */
[-C--:B------:R-:W-:Y:S01]  /*8230*/  FMUL R74, R74, R2.reuse ;  /* 0x000000024a4a7220 */ /* 0x080fe20000400000 */
[-C--:B-1----:R-:W-:Y:S01]  /*8240*/  FMUL R14, R75, R2.reuse ;  /* 0x000000024b0e7220 */ /* 0x082fe20000400000 */
        /* <DEDUP_REMOVED lines=19> */
[----:B------:R-:W-:Y:S02]  /*8380*/  HADD2.F32 R21, -RZ, R7.H0_H0 ;  /* 0x20000007ff157230 */ /* 0x000fe40000004100 */
[-C--:B------:R-:W-:Y:S01]  /*8390*/  FFMA R15, R15, R0.reuse, R74 ;  /* 0x000000000f0f7223 */ /* 0x080fe2000000004a */
[--C-:B-1----:R-:W-:Y:S02]  /*83a0*/  HADD2.F32 R25, -RZ, R8.reuse.H0_H0 ;  /* 0x20000008ff197230 */ /* 0x102fe40000004100 */
[-C--:B------:R-:W-:Y:S01]  /*83b0*/  FFMA R14, R5, R0.reuse, R14 ;  /* 0x00000000050e7223 */ /* 0x080fe2000000000e */
[----:B------:R-:W-:Y:S02]  /*83c0*/  HADD2.F32 R27, -RZ, R8.H1_H1 ;  /* 0x30000008ff1b7230 */ /* 0x000fe40000004100 */
[----:B------:R-:W-:Y:S01]  /*83d0*/  FFMA R21, R21, R0, R78 ;  /* 0x0000000015157223 */ /* 0x000fe2000000004e */
[----:B------:R-:W-:-:S02]  /*83e0*/  HADD2.F32 R29, -RZ, R9.H0_H0 ;  /* 0x20000009ff1d7230 */ /* 0x000fc40000004100 */
[-C--:B------:R-:W-:Y:S01]  /*83f0*/  FFMA R25, R25, R0.reuse, R80 ;  /* 0x0000000019197223 */ /* 0x080fe20000000050 */
[--C-:B------:R-:W-:Y:S02]  /*8400*/  HADD2.F32 R3, -RZ, R4.reuse.H0_H0 ;  /* 0x20000004ff037230 */ /* 0x100fe40000004100 */
[-C--:B------:R-:W-:Y:S01]  /*8410*/  FFMA R24, R27, R0.reuse, R24 ;  /* 0x000000001b187223 */ /* 0x080fe20000000018 */
[----:B------:R-:W-:Y:S02]  /*8420*/  HADD2.F32 R13, -RZ, R4.H1_H1 ;  /* 0x30000004ff0d7230 */ /* 0x000fe40000004100 */
[-C--:B------:R-:W-:Y:S01]  /*8430*/  FFMA R29, R29, R0.reuse, R82 ;  /* 0x000000001d1d7223 */ /* 0x080fe20000000052 */
[--C-:B------:R-:W-:Y:S02]  /*8440*/  HADD2.F32 R17, -RZ, R6.reuse.H0_H0 ;  /* 0x20000006ff117230 */ /* 0x100fe40000004100 */
[----:B------:R-:W-:Y:S01]  /*8450*/  FFMA R3, R3, R0, R72 ;  /* 0x0000000003037223 */ /* 0x000fe20000000048 */
[----:B------:R-:W-:-:S02]  /*8460*/  HADD2.F32 R19, -RZ, R6.H1_H1 ;  /* 0x30000006ff137230 */ /* 0x000fc40000004100 */
        /* <DEDUP_REMOVED lines=40> */
[----:B------:R2:W-:Y:S02]  /*86f0*/  UTMASTG.2D [UR8], [UR60] ;  /* 0x000000083c0073b5 */ /* 0x0005e40008008000 */
[----:B--2---:R0:W-:Y:S02]  /*8700*/  UTMACMDFLUSH ;  /* 0x00000000000079b7 */ /* 0x0041e40000000000 */
.L_x_101:
[----:B------:R-:W-:Y:S05]  /*8710*/  BSYNC B0 ;  /* 0x0000000000007941 */ /* 0x000fea0003800000 */
.L_x_100:
[----:B------:R-:W-:Y:S04]  /*8720*/  BSSY B0, `(.L_x_102) ;  /* 0x0000003000007945 */ /* 0x000fe80003800000 */
[----:B------:R-:W-:Y:S05]  /*8730*/  @!P2 BRA `(.L_x_103) ;  /* 0x000000000004a947 */ /* 0x000fea0003800000 */
[----:B------:R-:W-:-:S04]  /*8740*/  DEPBAR.LE SB0, 0x1 ;  /* 0x000080400000791a */ /* 0x000fc80000000000 */
.L_x_103:
[----:B------:R-:W-:Y:S05]  /*8750*/  BSYNC B0 ;  /* 0x0000000000007941 */ /* 0x000fea0003800000 */
.L_x_102:
[----:B------:R-:W-:Y:S06]  /*8760*/  BAR.SYNC.DEFER_BLOCKING 0x1, 0x100 ;  /* 0x0044000000007b1d */ /* 0x000fec0000010000 */
[----:B------:R-:W-:Y:S05]  /*8770*/  @!P1 BRA `(.L_x_104) ;  /* 0x0000000000049947 */ /* 0x000fea0003800000 */
[----:B------:R-:W-:Y:S01]  /*8780*/  BPT.TRAP 0x1 ;  /* 0x000000040000795c */ /* 0x000fe20000300000 */
.L_x_104:
[----:B------:R-:W-:Y:S02]  /*8790*/  UIADD3 UR4, UR7, 0x1, URZ ;  /* 0x0000000107047890 */ /* 0x000fe4000fffe03f */
[----:B------:R-:W-:Y:S02]  /*87a0*/  UISETP.NE.AND UP1, UPT, UR50, 0x3, UPT ;  /* 0x000000033200788c */ /* 0x000fe4000bf25270 */
[----:B------:R-:W-:-:S04]  /*87b0*/  UISETP.NE.AND UP0, UPT, UR4, 0x4, UPT ;  /* 0x000000040400788c */ /* 0x000fc8000bf05270 */
[----:B------:R-:W-:Y:S01]  /*87c0*/  USEL UR4, UR4, URZ, UP0 ;  /* 0x0000003f04047287 */ /* 0x000fe20008000000 */
[----:B------:R-:W-:-:S03]  /*87d0*/  PLOP3.LUT P2, PT, PT, PT, UP1, 0x80, 0x0 ;  /* 0x000000000000781c */ /* 0x000fc60003f4f018 */
[----:B------:R-:W-:Y:S02]  /*87e0*/  ULEA UR5, UR4, UR47, 0x3 ;  /* 0x0000002f04057291 */ /* 0x000fe4000f8e183f */
[----:B------:R-:W-:Y:S02]  /*87f0*/  UIADD3 UR4, UR4, 0x1, URZ ;  /* 0x0000000104047890 */ /* 0x000fe4000fffe03f */
[----:B------:R-:W-:Y:S02]  /*8800*/  UIADD3 UR5, UR5, 0x384c0, URZ ;  /* 0x000384c005057890 */ /* 0x000fe4000fffe03f */
[----:B------:R-:W-:Y:S02]  /*8810*/  UISETP.NE.AND UP0, UPT, UR4, 0x4, UPT ;  /* 0x000000040400788c */ /* 0x000fe4000bf05270 */
[----:B------:R-:W-:Y:S02]  /*8820*/  UPRMT UR5, UR43, 0x654, UR5 ;  /* 0x000006542b057896 */ /* 0x000fe40008000005 */
[----:B------:R-:W-:-:S07]  /*8830*/  USEL UR56, UR4, URZ, UP0 ;  /* 0x0000003f04387287 */ /* 0x000fce0008000000 */
[----:B------:R-:W-:Y:S01]  /*8840*/  SYNCS.ARRIVE.TRANS64.RED.A1T0 RZ, [UR5], RZ ;  /* 0x000000ffffff79a7 */ /* 0x000fe20008100405 */
[----:B------:R-:W-:Y:S05]  /*8850*/  @!P2 BRA `(.L_x_105) ;  /* 0x000000000004a947 */ /* 0x000fea0003800000 */
[----:B------:R-:W-:Y:S01]  /*8860*/  BPT.TRAP 0x1 ;  /* 0x000000040000795c */ /* 0x000fe20000300000 */
.L_x_105:
[----:B------:R-:W-:Y:S01]  /*8870*/  ULEA UR4, UR39, UR47, 0x3 ;  /* 0x0000002f27047291 */ /* 0x000fe2000f8e183f */
[----:B------:R-:W-:-:S08]  /*8880*/  SHF.L.U32 R0, R156, 0x1f, RZ ;  /* 0x0000001f9c007819 */ /* 0x000fd000000006ff */
[----:B------:R-:W2:Y:S02]  /*8890*/  SYNCS.PHASECHK.TRANS64.TRYWAIT P0, [UR4+0x38400], R0 ;  /* 0x03840000ff0075a7 */ /* 0x000ea40008000144 */
[----:B--2---:R-:W-:Y:S05]  /*88a0*/  @!P0 BRA `(.L_x_106) ;  /* 0x0000006800488947 */ /* 0x004fea0003800000 */
.L_x_275:
[----:B------:R-:W-:-:S09]  /*88b0*/  ULEA UR5, UR39, UR47, 0x4 ;  /* 0x0000002f27057291 */ /* 0x000fd2000f8e203f */
[----:B-1----:R-:W1:Y:S01]  /*88c0*/  LDS.128 R16, [UR5+0x384f0] ;  /* 0x0384f005ff107984 */ /* 0x002e620008000c00 */
[----:B------:R-:W-:Y:S01]  /*88d0*/  @!PT LDS RZ, [RZ] ;  /* 0x00000000fffff984 */ /* 0x000fe20000000800 */
[----:B------:R-:W-:Y:S01]  /*88e0*/  @!PT LDS RZ, [RZ] ;  /* 0x00000000fffff984 */ /* 0x000fe20000000800 */
[----:B------:R-:W-:Y:S01]  /*88f0*/  @!PT LDS RZ, [RZ] ;  /* 0x00000000fffff984 */ /* 0x000fe20000000800 */
[----:B------:R-:W-:Y:S01]  /*8900*/  @!PT LDS RZ, [RZ] ;  /* 0x00000000fffff984 */ /* 0x000fe20000000800 */
[----:B------:R3:W-:Y:S06]  /*8910*/  MEMBAR.ALL.CTA ;  /* 0x0000000000007992 */ /* 0x0007ec0000008000 */
[----:B---3--:R-:W3:Y:S01]  /*8920*/  FENCE.VIEW.ASYNC.S ;  /* 0x00000000000073c6 */ /* 0x008ee20000000000 */
[----:B------:R-:W-:Y:S05]  /*8930*/  @!P2 BRA `(.L_x_107) ;  /* 0x000000000004a947 */ /* 0x000fea0003800000 */
[----:B------:R-:W-:Y:S01]  /*8940*/  BPT.TRAP 0x1 ;  /* 0x000000040000795c */ /* 0x000fe20000300000 */
.L_x_107:
[----:B-1----:R-:W-:Y:S01]  /*8950*/  ISETP.NE.AND P0, PT, R19, RZ, PT ;  /* 0x000000ff1300720c */ /* 0x002fe20003f05270 */
[----:B------:R-:W-:Y:S01]  /*8960*/  UIADD3 UR4, UR4, 0x38440, URZ ;  /* 0x0003844004047890 */ /* 0x000fe2000fffe03f */
[CC--:B------:R-:W-:Y:S02]  /*8970*/  ISETP.NE.AND P2, PT, R157.reuse, R18.reuse, PT ;  /* 0x000000129d00720c */ /* 0x0c0fe40003f45270 */
[----:B------:R-:W-:Y:S01]  /*8980*/  ISETP.EQ.OR P0, PT, R157, R18, !P0 ;  /* 0x000000129d00720c */ /* 0x000fe20004702670 */
[----:B------:R-:W-:-:S09]  /*8990*/  UPRMT UR4, UR43, 0x654, UR4 ;  /* 0x000006542b047896 */ /* 0x000fd20008000004 */
[----:B---3--:R-:W-:Y:S03]  /*89a0*/  SYNCS.ARRIVE.TRANS64.RED.A1T0 RZ, [UR4], RZ ;  /* 0x000000ffffff79a7 */ /* 0x008fe60008100404 */
[----:B------:R-:W-:Y:S05]  /*89b0*/  @P0 BRA `(.L_x_108) ;  /* 0x0000000000fc0947 */ /* 0x000fea0003800000 */
[----:B------:R-:W-:-:S13]  /*89c0*/  ISETP.NE.AND P0, PT, RZ, UR55, PT ;  /* 0x00000037ff007c0c */ /* 0x000fda000bf05270 */
[----:B------:R-:W-:Y:S05]  /*89d0*/  @P0 BRA `(.L_x_108) ;  /* 0x0000000000f40947 */ /* 0x000fea0003800000 */
[----:B--2---:R-:W1:Y:S01]  /*89e0*/  S2R R0, SR_LANEID ;  /* 0x0000000000007919 */ /* 0x004e620000000000 */
[----:B------:R-:W-:Y:S01]  /*89f0*/  ELECT P0, URZ, PT ;  /* 0x00000000003f782f */ /* 0x000fe20003800000 */
[----:B------:R-:W-:Y:S01]  /*8a00*/  BSSY B0, `(.L_x_109) ;  /* 0x000002f000007945 */ /* 0x000fe20003800000 */
[----:B-1----:R-:W-:-:S11]  /*8a10*/  IMAD.SHL.U32 R15, R0, 0x4, RZ ;  /* 0x00000004000f7824 */ /* 0x002fd600078e00ff */
[----:B------:R-:W-:Y:S05]  /*8a20*/  @!P0 BRA `(.L_x_110) ;  /* 0x0000000000b08947 */ /* 0x000fea0003800000 */
[----:B------:R-:W-:Y:S01]  /*8a30*/  IMAD.SHL.U32 R0, R18, 0x8, RZ ;  /* 0x0000000812007824 */ /* 0x000fe200078e00ff */
[----:B------:R-:W-:Y:S01]  /*8a40*/  SHF.R.S32.HI R3, RZ, 0x1f, R18 ;  /* 0x0000001fff037819 */ /* 0x000fe20000011412 */
[----:B------:R-:W-:-:S03]  /*8a50*/  ULDC.64 UR4, c[0x0][0x820] ;  /* 0x0002080000047ab9 */ /* 0x000fc60000000a00 */
[----:B------:R-:W-:Y:S02]  /*8a60*/  SHF.L.U64.HI R8, R18, 0x3, R3 ;  /* 0x0000000312087819 */ /* 0x000fe40000010203 */
[----:B------:R-:W-:Y:S01]  /*8a70*/  IADD3 R4, P0, R0, UR4, RZ ;  /* 0x0000000400047c10 */ /* 0x000fe2000ff1e0ff */
[----:B------:R-:W1:Y:S03]  /*8a80*/  LDC.64 R2, c[0x0][0x290] ;  /* 0x0000a400ff027b82 */ /* 0x000e660000000a00 */
[----:B------:R-:W-:Y:S01]  /*8a90*/  IADD3.X R5, R8, UR5, RZ, P0, !PT ;  /* 0x0000000508057c10 */ /* 0x000fe200087fe4ff */
[----:B------:R-:W-:-:S05]  /*8aa0*/  ULDC.64 UR4, c[0x0][0x818] ;  /* 0x0002060000047ab9 */ /* 0x000fca0000000a00 */
[----:B------:R-:W2:Y:S01]  /*8ab0*/  LDG.E.64 R4, desc[UR58][R4.64] ;  /* 0x0000003a04047981 */ /* 0x000ea2000c1e1b00 */
[----:B-1----:R-:W-:Y:S01]  /*8ac0*/  IMAD.WIDE R6, R18, 0xc, R2 ;  /* 0x0000000c12067825 */ /* 0x002fe200078e0202 */
[----:B------:R-:W-:Y:S02]  /*8ad0*/  IADD3 R2, P0, R0, UR4, RZ ;  /* 0x0000000400027c10 */ /* 0x000fe4000ff1e0ff */
[----:B------:R-:W1:Y:S02]  /*8ae0*/  LDS R0, [UR49+0x1c] ;  /* 0x00001c31ff007984 */ /* 0x000e640008000800 */
[----:B------:R-:W-:Y:S02]  /*8af0*/  IADD3.X R3, R8, UR5, RZ, P0, !PT ;  /* 0x0000000508037c10 */ /* 0x000fe400087fe4ff */
[----:B------:R-:W3:Y:S04]  /*8b00*/  LDG.E R12, desc[UR58][R6.64] ;  /* 0x0000003a060c7981 */ /* 0x000ee8000c1e1900 */
[----:B------:R4:W5:Y:S04]  /*8b10*/  LDG.E R13, desc[UR58][R6.64+0x4] ;  /* 0x0000043a060d7981 */ /* 0x000968000c1e1900 */
[----:B------:R-:W5:Y:S01]  /*8b20*/  LDG.E.64 R2, desc[UR58][R2.64] ;  /* 0x0000003a02027981 */ /* 0x000f62000c1e1b00 */
[----:B------:R-:W-:-:S03]  /*8b30*/  IMAD.U32 R8, RZ, RZ, UR49 ;  /* 0x00000031ff087e24 */ /* 0x000fc6000f8e00ff */
[----:B------:R-:W-:Y:S02]  /*8b40*/  STS [UR49+0x30], RZ ;  /* 0x000030ffff007988 */ /* 0x000fe40008000831 */
[----:B------:R-:W-:Y:S02]  /*8b50*/  SHF.R.U64 R8, R8, 0x4, RZ ;  /* 0x0000000408087819 */ /* 0x000fe400000012ff */
[----:B----4-:R-:W-:-:S03]  /*8b60*/  CS2R R6, SRZ ;  /* 0x0000000000067805 */ /* 0x010fc6000001ff00 */
[----:B------:R-:W-:Y:S04]  /*8b70*/  STS [UR49+0x10], R8 ;  /* 0x00001008ff007988 */ /* 0x000fe80008000831 */
[----:B------:R-:W-:Y:S01]  /*8b80*/  STS [UR49+0x14], R8 ;  /* 0x00001408ff007988 */ /* 0x000fe20008000831 */
[C---:B--2---:R-:W-:Y:S01]  /*8b90*/  SHF.L.U64.HI R11, R4.reuse, 0x1, R5 ;  /* 0x00000001040b7819 */ /* 0x044fe20000010205 */
[----:B------:R-:W-:-:S03]  /*8ba0*/  IMAD.SHL.U32 R10, R4, 0x2, RZ ;  /* 0x00000002040a7824 */ /* 0x000fc600078e00ff */
[----:B------:R-:W-:Y:S02]  /*8bb0*/  LOP3.LUT R11, R11, 0x1fffffff, RZ, 0xc0, !PT ;  /* 0x1fffffff0b0b7812 */ /* 0x000fe400078ec0ff */
[----:B------:R-:W-:Y:S02]  /*8bc0*/  LOP3.LUT R10, R10, 0xfffffffe, RZ, 0xc0, !PT ;  /* 0xfffffffe0a0a7812 */ /* 0x000fe400078ec0ff */
[--C-:B------:R-:W-:Y:S02]  /*8bd0*/  SHF.R.U32.HI R5, RZ, 0x4, R11.reuse ;  /* 0x00000004ff057819 */ /* 0x100fe4000001160b */
[----:B------:R-:W-:Y:S02]  /*8be0*/  SHF.R.U64 R10, R10, 0x4, R11 ;  /* 0x000000040a0a7819 */ /* 0x000fe4000000120b */
[----:B-1----:R-:W-:-:S03]  /*8bf0*/  LOP3.LUT R0, R0, 0xf, R5, 0xb8, !PT ;  /* 0x0000000f00007812 */ /* 0x002fc600078eb805 */
[----:B------:R-:W-:Y:S04]  /*8c00*/  STS [UR49+0xc], R10 ;  /* 0x00000c0aff007988 */ /* 0x000fe80008000831 */
[----:B------:R-:W-:Y:S01]  /*8c10*/  STS [UR49+0x1c], R0 ;  /* 0x00001c00ff007988 */ /* 0x000fe20008000831 */
[----:B---3--:R-:W-:-:S03]  /*8c20*/  VIADD R4, R12, 0xffffffff ;  /* 0xffffffff0c047836 */ /* 0x008fc60000000000 */
[----:B------:R-:W1:Y:S04]  /*8c30*/  LDS R5, [UR49+0x1c] ;  /* 0x00001c31ff057984 */ /* 0x000e680008000800 */
[----:B-----5:R-:W-:Y:S01]  /*8c40*/  STS.64 [UR49], R2 ;  /* 0x00000002ff007988 */ /* 0x020fe20008000a31 */
[----:B-1----:R-:W-:-:S05]  /*8c50*/  LOP3.LUT R5, R5, 0xf0, RZ, 0xb8, !PT ;  /* 0x000000f005057812 */ /* 0x002fca00078eb8ff */
[----:B------:R1:W-:Y:S04]  /*8c60*/  STS [UR49+0x1c], R5 ;  /* 0x00001c05ff007988 */ /* 0x0003e80008000831 */
[----:B------:R-:W2:Y:S01]  /*8c70*/  LDS R9, [UR49+0x1c] ;  /* 0x00001c31ff097984 */ /* 0x000ea20008000800 */
[----:B-1----:R-:W-:-:S05]  /*8c80*/  VIADD R5, R13, 0xffffffff ;  /* 0xffffffff0d057836 */ /* 0x002fca0000000000 */
[----:B------:R-:W-:Y:S01]  /*8c90*/  STS.128 [UR49+0x20], R4 ;  /* 0x00002004ff007988 */ /* 0x000fe20008000c31 */
[----:B--2---:R-:W-:-:S05]  /*8ca0*/  LOP3.LUT R9, R9, 0xf00, RZ, 0xb8, !PT ;  /* 0x00000f0009097812 */ /* 0x004fca00078eb8ff */
[----:B------:R-:W-:Y:S04]  /*8cb0*/  STS.64 [UR49+0x18], R8 ;  /* 0x00001808ff007988 */ /* 0x000fe80008000a31 */
[----:B------:R-:W1:Y:S02]  /*8cc0*/  LDS R14, [UR49+0x1c] ;  /* 0x00001c31ff0e7984 */ /* 0x000e640008000800 */
[----:B-1----:R-:W-:-:S05]  /*8cd0*/  LOP3.LUT R0, R14, 0xf000, RZ, 0xb8, !PT ;  /* 0x0000f0000e007812 */ /* 0x002fca00078eb8ff */
[----:B------:R1:W-:Y:S02]  /*8ce0*/  STS [UR49+0x1c], R0 ;  /* 0x00001c00ff007988 */ /* 0x0003e40008000831 */
.L_x_110:
[----:B------:R-:W-:Y:S05]  /*8cf0*/  BSYNC B0 ;  /* 0x0000000000007941 */ /* 0x000fea0003800000 */
.L_x_109:
[----:B------:R-:W-:Y:S01]  /*8d00*/  NOP ;  /* 0x0000000000007918 */ /* 0x000fe20000000000 */
[----:B------:R2:W3:Y:S01]  /*8d10*/  LDS R5, [R15+UR49] ;  /* 0x000000310f057984 */ /* 0x0004e20008000800 */
[----:B------:R-:W-:Y:S02]  /*8d20*/  ELECT P0, URZ, PT ;  /* 0x00000000003f782f */ /* 0x000fe40003800000 */
[----:B------:R-:W-:Y:S01]  /*8d30*/  IADD3 R2, P3, R15, UR60, RZ ;  /* 0x0000003c0f027c10 */ /* 0x000fe2000ff7e0ff */
[----:B------:R-:W-:Y:S03]  /*8d40*/  BSSY B0, `(.L_x_111) ;  /* 0x0000005000007945 */ /* 0x000fe60003800000 */
[----:B------:R-:W-:-:S07]  /*8d50*/  IADD3.X R3, RZ, UR61, RZ, P3, !PT ;  /* 0x0000003dff037c10 */ /* 0x000fce0009ffe4ff */
[----:B--2---:R-:W-:Y:S05]  /*8d60*/  @!P0 BRA `(.L_x_112) ;  /* 0x0000000000088947 */ /* 0x004fea0003800000 */
[----:B------:R0:W-:Y:S01]  /*8d70*/  UTMACMDFLUSH ;  /* 0x00000000000079b7 */ /* 0x0001e20000000000 */
[----:B------:R-:W-:-:S04]  /*8d80*/  DEPBAR.LE SB0, 0x0 ;  /* 0x000080000000791a */ /* 0x000fc80000000000 */
.L_x_112:
[----:B------:R-:W-:Y:S05]  /*8d90*/  BSYNC B0 ;  /* 0x0000000000007941 */ /* 0x000fea0003800000 */
.L_x_111:
[----:B---3--:R3:W5:Y:S02]  /*8da0*/  ATOMG.E.EXCH.STRONG.GPU PT, RZ, [R2], R5 ;  /* 0x0000000502ff73a8 */ /* 0x00876400041ee100 */
.L_x_108:
[----:B------:R-:W-:Y:S01]  /*8db0*/  R2UR UR4, R155 ;  /* 0x000000009b0472ca */ /* 0x000fe200000e0000 */
[----:B------:R-:W-:Y:S01]  /*8dc0*/  UIADD3 UR39, UR39, 0x1, URZ ;  /* 0x0000000127277890 */ /* 0x000fe2000fffe03f */
[----:B------:R-:W-:Y:S01]  /*8dd0*/  ISETP.NE.AND P0, PT, R19, RZ, PT ;  /* 0x000000ff1300720c */ /* 0x000fe20003f05270 */
[----:B------:R-:W-:Y:S01]  /*8de0*/  UIADD3 UR36, UR36, 0x8, URZ ;  /* 0x0000000824247890 */ /* 0x000fe2000fffe03f */
[----:B-12---:R-:W-:Y:S01]  /*8df0*/  SEL R0, RZ, 0x1, !P2 ;  /* 0x00000001ff007807 */ /* 0x006fe20005000000 */
[----:B------:R-:W-:-:S04]  /*8e00*/  UISETP.NE.AND UP3, UPT, UR39, 0x8, UPT ;  /* 0x000000082700788c */ /* 0x000fc8000bf65270 */
[----:B------:R-:W-:Y:S02]  /*8e10*/  USEL UR6, URZ, 0x1, UP3 ;  /* 0x000000013f067887 */ /* 0x000fe40009800000 */
[----:B------:R-:W-:Y:S02]  /*8e20*/  USEL UR39, UR39, URZ, UP3 ;  /* 0x0000003f27277287 */ /* 0x000fe40009800000 */
[----:B------:R-:W-:Y:S02]  /*8e30*/  UIADD3 UR4, UR4, 0x7f, URZ ;  /* 0x0000007f04047890 */ /* 0x000fe4000fffe03f */
[----:B------:R-:W-:Y:S02]  /*8e40*/  LOP3.LUT R156, R156, UR6, RZ, 0x3c, !PT ;  /* 0x000000069c9c7c12 */ /* 0x000fe4000f8e3cff */
[----:B------:R-:W-:-:S04]  /*8e50*/  USHF.R.S32.HI UR5, URZ, 0x1f, UR4 ;  /* 0x0000001f3f057899 */ /* 0x000fc80008011404 */
[----:B------:R-:W-:-:S04]  /*8e60*/  ULEA.HI UR5, UR5, UR4, URZ, 0x7 ;  /* 0x0000000405057291 */ /* 0x000fc8000f8f383f */
[----:B------:R-:W-:-:S04]  /*8e70*/  USHF.R.S32.HI UR5, URZ, 0x7, UR5 ;  /* 0x000000073f057899 */ /* 0x000fc80008011405 */
[----:B------:R-:W-:-:S04]  /*8e80*/  UIADD3 UR37, UR37, UR5, URZ ;  /* 0x0000000525257290 */ /* 0x000fc8000fffe03f */
[----:B------:R-:W-:Y:S02]  /*8e90*/  USHF.R.U32.HI UR4, URZ, 0x1, UR37 ;  /* 0x000000013f047899 */ /* 0x000fe40008011625 */
[----:B------:R-:W-:Y:S02]  /*8ea0*/  UISETP.GT.U32.AND UP0, UPT, UR37, 0x1, UPT ;  /* 0x000000012500788c */ /* 0x000fe4000bf04070 */
[----:B------:R-:W-:Y:S02]  /*8eb0*/  ULOP3.LUT UR4, UR4, 0x1, URZ, 0xc0, !UPT ;  /* 0x0000000104047892 */ /* 0x000fe4000f8ec03f */
[----:B------:R-:W-:Y:S02]  /*8ec0*/  UISETP.LT.U32.AND UP1, UPT, UR5, 0x2, UP0 ;  /* 0x000000020500788c */ /* 0x000fe40008721070 */
[----:B------:R-:W-:Y:S02]  /*8ed0*/  UISETP.NE.U32.AND UP2, UPT, UR4, 0x1, UPT ;  /* 0x000000010400788c */ /* 0x000fe4000bf45070 */
[----:B------:R-:W-:-:S02]  /*8ee0*/  ULOP3.LUT UR37, UR37, 0x1, URZ, 0xc0, !UPT ;  /* 0x0000000125257892 */ /* 0x000fc4000f8ec03f */
[----:B------:R-:W-:Y:S02]  /*8ef0*/  UISETP.GT.U32.AND UP0, UPT, UR5, 0x1, !UP2 ;  /* 0x000000010500788c */ /* 0x000fe4000d704070 */
[----:B------:R-:W-:Y:S02]  /*8f00*/  USEL UR5, URZ, 0x1, !UP1 ;  /* 0x000000013f057887 */ /* 0x000fe4000c800000 */
[----:B------:R-:W-:-:S04]  /*8f10*/  USEL UR4, URZ, 0x1, !UP0 ;  /* 0x000000013f047887 */ /* 0x000fc8000c000000 */
[----:B------:R-:W-:Y:S01]  /*8f20*/  ULOP3.LUT UR38, UR4, UR38, UR5, 0x96, !UPT ;  /* 0x0000002604267292 */ /* 0x000fe2000f8e9605 */
[----:B------:R-:W-:Y:S11]  /*8f30*/  @P0 BRA `(.L_x_113) ;  /* 0xffffffa800a00947 */ /* 0x000ff6000383ffff */
[----:B------:R-:W-:-:S04]  /*8f40*/  DEPBAR.LE SB0, 0x0 ;  /* 0x000080000000791a */ /* 0x000fc80000000000 */
[----:B------:R-:W-:Y:S05]  /*8f50*/  @!P1 BRA `(.L_x_114) ;  /* 0x0000000000049947 */ /* 0x000fea0003800000 */
[----:B------:R-:W-:Y:S01]  /*8f60*/  BPT.TRAP 0x1 ;  /* 0x000000040000795c */ /* 0x000fe20000300000 */
.L_x_114:
[----:B------:R-:W-:-:S04]  /*8f70*/  ULEA UR47, UR56, UR47, 0x3 ;  /* 0x0000002f382f7291 */ /* 0x000fc8000f8e183f */
[----:B------:R-:W-:-:S04]  /*8f80*/  UIADD3 UR47, UR47, 0x384c0, URZ ;  /* 0x000384c02f2f7890 */ /* 0x000fc8000fffe03f */
[----:B------:R-:W-:-:S09]  /*8f90*/  UPRMT UR47, UR43, 0x654, UR47 ;  /* 0x000006542b2f7896 */ /* 0x000fd2000800002f */
[----:B-----5:R-:W-:Y:S01]  /*8fa0*/  SYNCS.ARRIVE.TRANS64.RED.A1T0 RZ, [UR47], RZ ;  /* 0x000000ffffff79a7 */ /* 0x020fe2000810042f */
[----:B------:R-:W-:Y:S05]  /*8fb0*/  EXIT ;  /* 0x000000000000794d */ /* 0x000fea0003800000 */
.L_x_23:
[----:B------:R-:W-:-:S08]  /*8fc0*/  NOP ;  /* 0x0000000000007918 */ /* 0x000fd00000000000 */
[----:B-----5:R-:W1:-:S00]  /*8fd0*/  USETMAXREG.DEALLOC.CTAPOOL 0x28 ;  /* 0x00000028000079c8 */ /* 0x020e4000080e0500 */
[----:B------:R-:W-:-:S06]  /*8fe0*/  UISETP.NE.AND UP1, UPT, UR55, 0x3, UPT ;  /* 0x000000033700788c */ /* 0x000fcc000bf25270 */
[----:B------:R-:W-:-:S13]  /*8ff0*/  PLOP3.LUT P1, PT, PT, PT, UP1, 0x80, 0x0 ;  /* 0x000000000000781c */ /* 0x000fda0003f2f018 */
[----:B-1----:R-:W-:Y:S05]  /*9000*/  @!P1 BRA `(.L_x_115) ;  /* 0x00000038009c9947 */ /* 0x002fea0003800000 */
[----:B------:R-:W-:-:S13]  /*9010*/  ISETP.NE.AND P0, PT, RZ, UR55, PT ;  /* 0x00000037ff007c0c */ /* 0x000fda000bf05270 */
[----:B------:R-:W-:Y:S05]  /*9020*/  @!P0 BRA `(.L_x_116) ;  /* 0x0000001c00a48947 */ /* 0x000fea0003800000 */
[----:B------:R-:W-:-:S06]  /*9030*/  UISETP.NE.AND UP0, UPT, UR55, 0x2, UPT ;  /* 0x000000023700788c */ /* 0x000fcc000bf05270 */
[----:B------:R-:W-:-:S13]  /*9040*/  PLOP3.LUT P0, PT, PT, PT, UP0, 0x80, 0x0 ;  /* 0x000000000000781c */ /* 0x000fda0003f0f008 */
[----:B--2---:R-:W-:Y:S05]  /*9050*/  @P0 EXIT ;  /* 0x000000000000094d */ /* 0x004fea0003800000 */
[----:B------:R-:W1:Y:S01]  /*9060*/  S2UR UR4, SR_CTAID.Y ;  /* 0x00000000000479c3 */ /* 0x000e620000002600 */
[----:B------:R-:W-:Y:S01]  /*9070*/  ELECT P0, URZ, PT ;  /* 0x00000000003f782f */ /* 0x000fe20003800000 */
[----:B------:R-:W-:Y:S01]  /*9080*/  BSSY B0, `(.L_x_117) ;  /* 0x000001d000007945 */ /* 0x000fe20003800000 */
[----:B-1----:R-:W-:-:S11]  /*9090*/  UIMAD UR4, UR4, UR41, UR40 ;  /* 0x00000029040472a4 */ /* 0x002fd6000f8e0228 */
[----:B------:R-:W-:Y:S05]  /*90a0*/  @!P0 BRA `(.L_x_118) ;  /* 0x0000000000688947 */ /* 0x000fea0003800000 */
[----:B------:R-:W1:Y:S01]  /*90b0*/  LDC.64 R4, c[0x0][0x600] ;  /* 0x00018000ff047b82 */ /* 0x000e620000000a00 */
[----:B------:R-:W-:Y:S02]  /*90c0*/  UMOV UR5, 0x400 ;  /* 0x0000040000057882 */ /* 0x000fe40000000000 */
[----:B------:R-:W-:-:S05]  /*90d0*/  ULEA UR5, UR42, UR5, 0x18 ;  /* 0x000000052a057291 */ /* 0x000fca000f8ec03f */
[----:B------:R-:W1:Y:S08]  /*90e0*/  LDC.64 R6, c[0x0][0x608] ;  /* 0x00018200ff067b82 */ /* 0x000e700000000a00 */
[----:B------:R-:W2:Y:S08]  /*90f0*/  LDC.64 R32, c[0x0][0x610] ;  /* 0x00018400ff207b82 */ /* 0x000eb00000000a00 */
[----:B------:R-:W2:Y:S01]  /*9100*/  LDC.64 R34, c[0x0][0x618] ;  /* 0x00018600ff227b82 */ /* 0x000ea20000000a00 */
[----:B-1----:R1:W-:Y:S07]  /*9110*/  STS.128 [UR5+0x38680], R4 ;  /* 0x03868004ff007988 */ /* 0x0023ee0008000c05 */
[----:B------:R-:W3:Y:S08]  /*9120*/  LDC.64 R28, c[0x0][0x620] ;  /* 0x00018800ff1c7b82 */ /* 0x000ef00000000a00 */
[----:B------:R-:W3:Y:S01]  /*9130*/  LDC.64 R30, c[0x0][0x628] ;  /* 0x00018a00ff1e7b82 */ /* 0x000ee20000000a00 */
[----:B--2---:R2:W-:Y:S07]  /*9140*/  STS.128 [UR5+0x38690], R32 ;  /* 0x03869020ff007988 */ /* 0x0045ee0008000c05 */
[----:B------:R-:W4:Y:S08]  /*9150*/  LDC.64 R24, c[0x0][0x630] ;  /* 0x00018c00ff187b82 */ /* 0x000f300000000a00 */
[----:B------:R-:W4:Y:S08]  /*9160*/  LDC.64 R26, c[0x0][0x638] ;  /* 0x00018e00ff1a7b82 */ /* 0x000f300000000a00 */
[----:B------:R-:W5:Y:S01]  /*9170*/  LDC.64 R20, c[0x0][0x640] ;  /* 0x00019000ff147b82 */ /* 0x000f620000000a00 */
[----:B---3--:R2:W-:Y:S07]  /*9180*/  STS.128 [UR5+0x386a0], R28 ;  /* 0x0386a01cff007988 */ /* 0x0085ee0008000c05 */
[----:B------:R-:W5:Y:S08]  /*9190*/  LDC.64 R22, c[0x0][0x648] ;  /* 0x00019200ff167b82 */ /* 0x000f700000000a00 */
[----:B------:R-:W3:Y:S01]  /*91a0*/  LDC.64 R12, c[0x0][0x650] ;  /* 0x00019400ff0c7b82 */ /* 0x000ee20000000a00 */
[----:B----4-:R2:W-:Y:S07]  /*91b0*/  STS.128 [UR5+0x386b0], R24 ;  /* 0x0386b018ff007988 */ /* 0x0105ee0008000c05 */
[----:B------:R-:W3:Y:S08]  /*91c0*/  LDC.64 R14, c[0x0][0x658] ;  /* 0x00019600ff0e7b82 */ /* 0x000ef00000000a00 */
[----:B------:R-:W4:Y:S01]  /*91d0*/  LDC.64 R8, c[0x0][0x660] ;  /* 0x00019800ff087b82 */ /* 0x000f220000000a00 */
[----:B-----5:R2:W-:Y:S07]  /*91e0*/  STS.128 [UR5+0x386c0], R20 ;  /* 0x0386c014ff007988 */ /* 0x0205ee0008000c05 */
[----:B------:R-:W4:Y:S08]  /*91f0*/  LDC.64 R10, c[0x0][0x668] ;  /* 0x00019a00ff0a7b82 */ /* 0x000f300000000a00 */
[----:B-1----:R-:W1:Y:S01]  /*9200*/  LDC.64 R4, c[0x0][0x670] ;  /* 0x00019c00ff047b82 */ /* 0x002e620000000a00 */
[----:B---3--:R2:W-:Y:S07]  /*9210*/  STS.128 [UR5+0x386d0], R12 ;  /* 0x0386d00cff007988 */ /* 0x0085ee0008000c05 */
[----:B------:R-:W1:Y:S01]  /*9220*/  LDC.64 R6, c[0x0][0x678] ;  /* 0x00019e00ff067b82 */ /* 0x000e620000000a00 */
[----:B----4-:R2:W-:Y:S04]  /*9230*/  STS.128 [UR5+0x386e0], R8 ;  /* 0x0386e008ff007988 */ /* 0x0105e80008000c05 */
[----:B-1----:R2:W-:Y:S02]  /*9240*/  STS.128 [UR5+0x386f0], R4 ;  /* 0x0386f004ff007988 */ /* 0x0025e40008000c05 */
.L_x_118:
[----:B------:R-:W-:Y:S05]  /*9250*/  BSYNC B0 ;  /* 0x0000000000007941 */ /* 0x000fea0003800000 */
.L_x_117:
[----:B------:R-:W-:Y:S01]  /*9260*/  ELECT P0, URZ, PT ;  /* 0x00000000003f782f */ /* 0x000fe20003800000 */
[----:B------:R-:W-:Y:S01]  /*9270*/  NOP ;  /* 0x0000000000007918 */ /* 0x000fe20000000000 */
[----:B------:R-:W-:Y:S01]  /*9280*/  ULDC UR5, c[0x0][0x884] ;  /* 0x0002210000057ab9 */ /* 0x000fe20000000800 */
[----:B------:R-:W-:Y:S01]  /*9290*/  ULDC.64 UR38, c[0x0][0x800] ;  /* 0x0002000000267ab9 */ /* 0x000fe20000000a00 */
[----:B------:R-:W-:Y:S01]  /*92a0*/  ULEA UR4, UR5, UR4, 0x1 ;  /* 0x0000000405047291 */ /* 0x000fe2000f8e083f */
[----:B------:R-:W-:Y:S03]  /*92b0*/  BSSY B0, `(.L_x_119) ;  /* 0x0000033000007945 */ /* 0x000fe60003800000 */
[----:B------:R-:W-:-:S05]  /*92c0*/  UIMAD.WIDE UR38, UR4, 0x80, UR38 ;  /* 0x00000080042678a5 */ /* 0x000fca000f8e0226 */
[----:B------:R-:W-:Y:S07]  /*92d0*/  @!P0 BRA `(.L_x_120) ;  /* 0x0000000000c08947 */ /* 0x000fee0003800000 */
[----:B------:R-:W-:Y:S01]  /*92e0*/  ULDC.64 UR4, c[0x0][0x808] ;  /* 0x0002020000047ab9 */ /* 0x000fe20000000a00 */
[----:B------:R-:W-:Y:S01]  /*92f0*/  ULDC.64 UR6, c[0x0][0x810] ;  /* 0x0002040000067ab9 */ /* 0x000fe20000000a00 */
[----:B------:R-:W-:Y:S02]  /*9300*/  ISETP.NE.U32.AND P0, PT, RZ, UR4, PT ;  /* 0x00000004ff007c0c */ /* 0x000fe4000bf05070 */
[----:B------:R-:W-:Y:S02]  /*9310*/  ISETP.NE.U32.AND P1, PT, RZ, UR6, PT ;  /* 0x00000006ff007c0c */ /* 0x000fe4000bf25070 */
[----:B------:R-:W-:Y:S02]  /*9320*/  ISETP.NE.AND.EX P0, PT, RZ, UR5, PT, P0 ;  /* 0x00000005ff007c0c */ /* 0x000fe4000bf05300 */
[----:B------:R-:W-:-:S11]  /*9330*/  ISETP.NE.AND.EX P1, PT, RZ, UR7, PT, P1 ;  /* 0x00000007ff007c0c */ /* 0x000fd6000bf25310 */
[----:B------:R-:W-:Y:S05]  /*9340*/  @!P0 BRA `(.L_x_121) ;  /* 0x0000000000188947 */ /* 0x000fea0003800000 */
[----:B--2---:R-:W-:-:S04]  /*9350*/  LEA R4, P0, R18, UR4, 0x3 ;  /* 0x0000000412047c11 */ /* 0x004fc8000f8018ff */
[----:B------:R-:W-:-:S06]  /*9360*/  LEA.HI.X R5, R18, UR5, R3, 0x3, P0 ;  /* 0x0000000512057c11 */ /* 0x000fcc00080f1c03 */
[----:B------:R-:W2:Y:S01]  /*9370*/  LDG.E.64 R4, desc[UR58][R4.64] ;  /* 0x0000003a04047981 */ /* 0x000ea2000c1e1b00 */
[----:B------:R-:W-:Y:S02]  /*9380*/  UMOV UR4, 0x400 ;  /* 0x0000040000047882 */ /* 0x000fe40000000000 */
[----:B------:R-:W-:-:S09]  /*9390*/  ULEA UR4, UR42, UR4, 0x18 ;  /* 0x000000042a047291 */ /* 0x000fd2000f8ec03f */
[----:B--2---:R1:W-:Y:S03]  /*93a0*/  STS.64 [UR4+0x38680], R4 ;  /* 0x03868004ff007988 */ /* 0x0043e60008000a04 */
.L_x_121:
[----:B------:R-:W-:Y:S05]  /*93b0*/  @!P1 BRA `(.L_x_120) ;  /* 0x0000000000889947 */ /* 0x000fea0003800000 */
[----:B-12---:R-:W-:-:S04]  /*93c0*/  LEA R4, P0, R18, UR6, 0x3 ;  /* 0x0000000612047c11 */ /* 0x006fc8000f8018ff */
[----:B------:R-:W-:-:S06]  /*93d0*/  LEA.HI.X R5, R18, UR7, R3, 0x3, P0 ;  /* 0x0000000712057c11 */ /* 0x000fcc00080f1c03 */
[----:B------:R-:W2:Y:S01]  /*93e0*/  LDG.E.64 R4, desc[UR58][R4.64] ;  /* 0x0000003a04047981 */ /* 0x000ea2000c1e1b00 */
[----:B------:R-:W-:Y:S02]  /*93f0*/  UMOV UR4, 0x400 ;  /* 0x0000040000047882 */ /* 0x000fe40000000000 */
[----:B------:R-:W-:-:S04]  /*9400*/  ULEA UR4, UR42, UR4, 0x18 ;  /* 0x000000042a047291 */ /* 0x000fc8000f8ec03f */
[----:B------:R-:W-:-:S05]  /*9410*/  UIADD3 UR5, UR4, 0x38680, URZ ;  /* 0x0003868004057890 */ /* 0x000fca000fffe03f */
[----:B------:R-:W1:Y:S01]  /*9420*/  LDS R3, [UR4+0x3869c] ;  /* 0x03869c04ff037984 */ /* 0x000e620008000800 */
[----:B------:R-:W-:-:S03]  /*9430*/  IMAD.U32 R8, RZ, RZ, UR5 ;  /* 0x00000005ff087e24 */ /* 0x000fc6000f8e00ff */
[----:B------:R-:W-:Y:S02]  /*9440*/  STS [UR4+0x386b0], RZ ;  /* 0x0386b0ffff007988 */ /* 0x000fe40008000804 */
[----:B------:R-:W-:-:S05]  /*9450*/  SHF.R.U64 R8, R8, 0x4, RZ ;  /* 0x0000000408087819 */ /* 0x000fca00000012ff */
[----:B------:R-:W-:Y:S04]  /*9460*/  STS [UR4+0x38690], R8 ;  /* 0x03869008ff007988 */ /* 0x000fe80008000804 */
[----:B------:R-:W-:Y:S01]  /*9470*/  STS [UR4+0x38694], R8 ;  /* 0x03869408ff007988 */ /* 0x000fe20008000804 */
[----:B--2---:R-:W-:Y:S01]  /*9480*/  SHF.L.U64.HI R11, R4, 0x1, R5 ;  /* 0x00000001040b7819 */ /* 0x004fe20000010205 */
[----:B------:R-:W-:-:S03]  /*9490*/  VIADD R5, R0, 0xffffffff ;  /* 0xffffffff00057836 */ /* 0x000fc60000000000 */
[----:B------:R-:W-:-:S04]  /*94a0*/  LOP3.LUT R11, R11, 0x1fffffff, RZ, 0xc0, !PT ;  /* 0x1fffffff0b0b7812 */ /* 0x000fc800078ec0ff */
[----:B------:R-:W-:-:S04]  /*94b0*/  SHF.R.U32.HI R6, RZ, 0x4, R11 ;  /* 0x00000004ff067819 */ /* 0x000fc8000001160b */
[----:B-1----:R-:W-:-:S05]  /*94c0*/  LOP3.LUT R3, R3, 0xf, R6, 0xb8, !PT ;  /* 0x0000000f03037812 */ /* 0x002fca00078eb806 */
[----:B------:R1:W-:Y:S04]  /*94d0*/  STS [UR4+0x3869c], R3 ;  /* 0x03869c03ff007988 */ /* 0x0003e80008000804 */
[----:B------:R-:W2:Y:S01]  /*94e0*/  LDS R6, [UR4+0x3869c] ;  /* 0x03869c04ff067984 */ /* 0x000ea20008000800 */
[----:B-1----:R-:W-:Y:S02]  /*94f0*/  IMAD.SHL.U32 R3, R4, 0x2, RZ ;  /* 0x0000000204037824 */ /* 0x002fe400078e00ff */
[----:B------:R-:W-:-:S03]  /*9500*/  VIADD R4, R2, 0xffffffff ;  /* 0xffffffff02047836 */ /* 0x000fc60000000000 */
[----:B------:R-:W-:-:S04]  /*9510*/  LOP3.LUT R2, R3, 0xfffffffe, RZ, 0xc0, !PT ;  /* 0xfffffffe03027812 */ /* 0x000fc800078ec0ff */
[----:B------:R-:W-:-:S05]  /*9520*/  SHF.R.U64 R2, R2, 0x4, R11 ;  /* 0x0000000402027819 */ /* 0x000fca000000120b */
[----:B------:R-:W-:Y:S01]  /*9530*/  STS [UR4+0x3868c], R2 ;  /* 0x03868c02ff007988 */ /* 0x000fe20008000804 */
[----:B--2---:R-:W-:-:S05]  /*9540*/  LOP3.LUT R6, R6, 0xf0, RZ, 0xb8, !PT ;  /* 0x000000f006067812 */ /* 0x004fca00078eb8ff */
[----:B------:R1:W-:Y:S04]  /*9550*/  STS [UR4+0x3869c], R6 ;  /* 0x03869c06ff007988 */ /* 0x0003e80008000804 */
[----:B------:R-:W2:Y:S01]  /*9560*/  LDS R9, [UR4+0x3869c] ;  /* 0x03869c04ff097984 */ /* 0x000ea20008000800 */
[----:B-1----:R-:W-:-:S05]  /*9570*/  CS2R R6, SRZ ;  /* 0x0000000000067805 */ /* 0x002fca000001ff00 */
[----:B------:R-:W-:Y:S01]  /*9580*/  STS.128 [UR4+0x386a0], R4 ;  /* 0x0386a004ff007988 */ /* 0x000fe20008000c04 */
[----:B--2---:R-:W-:-:S05]  /*9590*/  LOP3.LUT R9, R9, 0xf00, RZ, 0xb8, !PT ;  /* 0x00000f0009097812 */ /* 0x004fca00078eb8ff */
[----:B------:R-:W-:Y:S04]  /*95a0*/  STS.64 [UR4+0x38698], R8 ;  /* 0x03869808ff007988 */ /* 0x000fe80008000a04 */
[----:B------:R-:W1:Y:S02]  /*95b0*/  LDS R10, [UR4+0x3869c] ;  /* 0x03869c04ff0a7984 */ /* 0x000e640008000800 */
[----:B-1----:R-:W-:-:S05]  /*95c0*/  LOP3.LUT R0, R10, 0xf000, RZ, 0xb8, !PT ;  /* 0x0000f0000a007812 */ /* 0x002fca00078eb8ff */
[----:B------:R3:W-:Y:S02]  /*95d0*/  STS [UR4+0x3869c], R0 ;  /* 0x03869c00ff007988 */ /* 0x0007e40008000804 */
.L_x_120:
[----:B------:R-:W-:Y:S05]  /*95e0*/  BSYNC B0 ;  /* 0x0000000000007941 */ /* 0x000fea0003800000 */
.L_x_119:
[----:B---3--:R-:W3:Y:S01]  /*95f0*/  S2R R0, SR_LANEID ;  /* 0x0000000000007919 */ /* 0x008ee20000000000 */
[----:B------:R-:W-:Y:S01]  /*9600*/  ELECT P0, URZ, PT ;  /* 0x00000000003f782f */ /* 0x000fe20003800000 */
[----:B------:R-:W-:Y:S01]  /*9610*/  NOP ;  /* 0x0000000000007918 */ /* 0x000fe20000000000 */
[----:B------:R-:W-:Y:S01]  /*9620*/  UMOV UR34, URZ ;  /* 0x0000003f00227c82 */ /* 0x000fe20008000000 */
[----:B------:R-:W-:Y:S10]  /*9630*/  BSSY B0, `(.L_x_122) ;  /* 0x0000004000007945 */ /* 0x000ff40003800000 */
[----:B------:R-:W-:Y:S05]  /*9640*/  @!P0 BRA `(.L_x_123) ;  /* 0x0000000000088947 */ /* 0x000fea0003800000 */
[----:B------:R0:W-:Y:S01]  /*9650*/  UTMACMDFLUSH ;  /* 0x00000000000079b7 */ /* 0x0001e20000000000 */
[----:B------:R-:W-:-:S04]  /*9660*/  DEPBAR.LE SB0, 0x0 ;  /* 0x000080000000791a */ /* 0x000fc80000000000 */
.L_x_123:
[----:B------:R-:W-:Y:S05]  /*9670*/  BSYNC B0 ;  /* 0x0000000000007941 */ /* 0x000fea0003800000 */
.L_x_122:
[----:B------:R-:W-:Y:S01]  /*9680*/  UMOV UR31, 0x400 ;  /* 0x00000400001f7882 */ /* 0x000fe20000000000 */
[----:B-123--:R-:W-:Y:S01]  /*9690*/  IMAD.SHL.U32 R4, R0, 0x4, RZ ;  /* 0x0000000400047824 */ /* 0x00efe200078e00ff */
[----:B------:R-:W-:-:S04]  /*96a0*/  ULEA UR31, UR42, UR31, 0x18 ;  /* 0x0000001f2a1f7291 */ /* 0x000fc8000f8ec03f */
[----:B------:R-:W-:Y:S01]  /*96b0*/  UIADD3 UR30, UR31, 0x38680, URZ ;  /* 0x000386801f1e7890 */ /* 0x000fe2000fffe03f */
[----:B------:R-:W-:Y:S01]  /*96c0*/  IADD3 R2, P0, R4, UR38, RZ ;  /* 0x0000002604027c10 */ /* 0x000fe2000ff1e0ff */
[----:B------:R-:W-:-:S04]  /*96d0*/  IMAD.MOV.U32 R0, RZ, RZ, RZ ;  /* 0x000000ffff007224 */ /* 0x000fc800078e00ff */
[----:B------:R-:W-:-:S03]  /*96e0*/  IMAD.X R3, RZ, RZ, UR39, P0 ;  /* 0x00000027ff037e24 */ /* 0x000fc600080e06ff */
[----:B------:R-:W1:Y:S01]  /*96f0*/  LDS R5, [R4+UR30] ;  /* 0x0000001e04057984 */ /* 0x000e620008000800 */
[----:B------:R-:W-:-:S03]  /*9700*/  SHF.L.U32 R0, R0, 0x1f, RZ ;  /* 0x0000001f00007819 */ /* 0x000fc600000006ff */
[----:B-1----:R1:W2:Y:S02]  /*9710*/  ATOMG.E.EXCH.STRONG.GPU PT, RZ, [R2], R5 ;  /* 0x0000000502ff73a8 */ /* 0x0022a400041ee100 */
[----:B--2---:R-:W2:Y:S01]  /*9720*/  SYNCS.PHASECHK.TRANS64.TRYWAIT P0, [UR31+0x384e8], R0 ;  /* 0x0384e800ff0075a7 */ /* 0x004ea2000800015f */
[----:B------:R-:W-:Y:S02]  /*9730*/  ULOP3.LUT UR29, UR54, 0x1, URZ, 0xfc, !UPT ;  /* 0x00000001361d7892 */ /* 0x000fe4000f8efc3f */
[----:B------:R-:W-:Y:S01]  /*9740*/  ULOP3.LUT UR33, UR52, 0x2, URZ, 0xfc, !UPT ;  /* 0x0000000234217892 */ /* 0x000fe2000f8efc3f */
[----:B-12---:R-:W-:Y:S11]  /*9750*/  @!P0 BRA `(.L_x_124) ;  /* 0x0000005800b48947 */ /* 0x006ff60003800000 */
.L_x_276:
[----:B------:R-:W-:Y:S01]  /*9760*/  IMAD.MOV.U32 R2, RZ, RZ, 0x1 ;  /* 0x00000001ff027424 */ /* 0x000fe200078e00ff */
[----:B------:R-:W-:Y:S01]  /*9770*/  ULDC UR28, c[0x0][0x598] ;  /* 0x00016600001c7ab9 */ /* 0x000fe20000000800 */
[----:B------:R-:W-:Y:S01]  /*9780*/  IMAD.MOV.U32 R12, RZ, RZ, RZ ;  /* 0x000000ffff0c7224 */ /* 0x000fe200078e00ff */
[----:B------:R-:W-:Y:S01]  /*9790*/  ULDC UR32, c[0x0][0x580] ;  /* 0x0001600000207ab9 */ /* 0x000fe20000000800 */
[----:B------:R-:W-:Y:S01]  /*97a0*/  ULDC.64 UR4, c[0x0][0x590] ;  /* 0x0001640000047ab9 */ /* 0x000fe20000000a00 */
[----:B------:R-:W-:-:S05]  /*97b0*/  ULDC.64 UR6, c[0x0][0x588] ;  /* 0x0001620000067ab9 */ /* 0x000fca0000000a00 */
.L_x_185:
[----:B------:R-:W-:-:S06]  /*97c0*/  UISETP.NE.AND UP0, UPT, UR29, 0x3, UPT ;  /* 0x000000031d00788c */ /* 0x000fcc000bf05270 */
[----:B------:R-:W-:-:S13]  /*97d0*/  PLOP3.LUT P1, PT, PT, PT, UP0, 0x80, 0x0 ;  /* 0x000000000000781c */ /* 0x000fda0003f2f008 */
[----:B---345:R-:W-:Y:S05]  /*97e0*/  @!P1 BRA `(.L_x_125) ;  /* 0x0000000000049947 */ /* 0x038fea0003800000 */
[----:B------:R-:W-:Y:S01]  /*97f0*/  BPT.TRAP 0x1 ;  /* 0x000000040000795c */ /* 0x000fe20000300000 */
.L_x_125:
[----:B------:R-:W-:Y:S01]  /*9800*/  ULEA UR8, UR34, UR31, 0x3 ;  /* 0x0000001f22087291 */ /* 0x000fe2000f8e183f */
[----:B-1----:R-:W-:-:S08]  /*9810*/  SHF.L.U32 R0, R12, 0x1f, RZ ;  /* 0x0000001f0c007819 */ /* 0x002fd000000006ff */
[----:B------:R-:W1:Y:S02]  /*9820*/  SYNCS.PHASECHK.TRANS64.TRYWAIT P0, [UR8+0x38400], R0 ;  /* 0x03840000ff0075a7 */ /* 0x000e640008000148 */
[----:B-1----:R-:W-:Y:S05]  /*9830*/  @!P0 BRA `(.L_x_126) ;  /* 0x0000005800948947 */ /* 0x002fea0003800000 */
.L_x_277:
[----:B------:R-:W-:-:S09]  /*9840*/  ULEA UR9, UR34, UR31, 0x4 ;  /* 0x0000001f22097291 */ /* 0x000fd2000f8e203f */
[----:B------:R-:W2:Y:S01]  /*9850*/  LDS.128 R4, [UR9+0x384f0] ;  /* 0x0384f009ff047984 */ /* 0x000ea20008000c00 */
        /* <DEDUP_REMOVED lines=8> */
.L_x_127:
[----:B------:R-:W-:Y:S01]  /*98e0*/  UIADD3 UR8, UR8, 0x38440, URZ ;  /* 0x0003844008087890 */ /* 0x000fe2000fffe03f */
[----:B------:R-:W-:Y:S02]  /*98f0*/  R2UR UR18, R16 ;  /* 0x00000000101272ca */ /* 0x000fe400000e0000 */
[----:B------:R-:W-:Y:S01]  /*9900*/  R2UR UR19, R17 ;  /* 0x00000000111372ca */ /* 0x000fe200000e0000 */
[----:B------:R-:W-:Y:S01]  /*9910*/  UPRMT UR8, UR42, 0x654, UR8 ;  /* 0x000006542a087896 */ /* 0x000fe20008000008 */
[----:B------:R-:W-:Y:S02]  /*9920*/  LOP3.LUT P1, RZ, R2, 0xff, RZ, 0xc0, !PT ;  /* 0x000000ff02ff7812 */ /* 0x000fe4000782c0ff */
[----:B------:R-:W-:-:S04]  /*9930*/  ISETP.NE.U32.AND P0, PT, RZ, UR4, PT ;  /* 0x00000004ff007c0c */ /* 0x000fc8000bf05070 */
[----:B------:R-:W-:Y:S02]  /*9940*/  ISETP.NE.AND.EX P0, PT, RZ, UR5, PT, P0 ;  /* 0x00000005ff007c0c */ /* 0x000fe4000bf05300 */
[----:B---3--:R-:W-:Y:S01]  /*9950*/  SYNCS.ARRIVE.TRANS64.RED.A1T0 RZ, [UR8], RZ ;  /* 0x000000ffffff79a7 */ /* 0x008fe20008100408 */
[----:B------:R-:W-:Y:S02]  /*9960*/  USHF.L.U32 UR18, UR18, 0x8, URZ ;  /* 0x0000000812127899 */ /* 0x000fe4000800063f */
[----:B------:R-:W-:Y:S02]  /*9970*/  USHF.L.U32 UR19, UR19, 0x7, URZ ;  /* 0x0000000713137899 */ /* 0x000fe4000800063f */
[----:B------:R-:W-:Y:S10]  /*9980*/  @!P1 BRA `(.L_x_128) ;  /* 0x00000000000c9947 */ /* 0x000ff40003800000 */
[----:B------:R-:W-:-:S04]  /*9990*/  DEPBAR {5,4,3,2,1,0} ;  /* 0x0000003f0000791a */ /* 0x000fc80000000000 */
[----:B------:R3:W-:Y:S02]  /*99a0*/  UTMACCTL.IV [UR38] ;  /* 0x00000000260079b9 */ /* 0x0007e40008000000 */
[----:B---3--:R-:W-:Y:S01]  /*99b0*/  NOP ;  /* 0x0000000000007918 */ /* 0x008fe20000000000 */
.L_x_128:
[----:B------:R-:W-:Y:S05]  /*99c0*/  @!P0 BRA `(.L_x_129) ;  /* 0x0000000000188947 */ /* 0x000fea0003800000 */
[----:B-1----:R-:W1:Y:S02]  /*99d0*/  LDC.64 R2, c[0x0][0x590] ;  /* 0x00016400ff027b82 */ /* 0x002e640000000a00 */
[----:B-1----:R-:W-:-:S06]  /*99e0*/  IMAD.WIDE R2, R18, 0x8, R2 ;  /* 0x0000000812027825 */ /* 0x002fcc00078e0202 */
[----:B------:R-:W3:Y:S04]  /*99f0*/  LDG.E.64 R2, desc[UR58][R2.64] ;  /* 0x0000003a02027981 */ /* 0x000ee8000c1e1b00 */
[----:B---3--:R-:W3:Y:S02]  /*9a00*/  LD.E R0, desc[UR58][R2.64] ;  /* 0x0000003a02007980 */ /* 0x008ee4000c101900 */
[----:B---3--:R-:W-:Y:S01]  /*9a10*/  FSETP.NEU.AND P0, PT, R0, RZ, PT ;  /* 0x000000ff0000720b */ /* 0x008fe20003f0d000 */
[----:B------:R-:W-:-:S12]  /*9a20*/  BRA `(.L_x_130) ;  /* 0x0000000000247947 */ /* 0x000fd80003800000 */
.L_x_129:
[----:B------:R-:W-:Y:S02]  /*9a30*/  ISETP.NE.U32.AND P1, PT, RZ, UR6, PT ;  /* 0x00000006ff007c0c */ /* 0x000fe4000bf25070 */
[----:B------:R-:W-:Y:S02]  /*9a40*/  FSETP.NEU.AND P0, PT, RZ, UR32, PT ;  /* 0x00000020ff007c0b */ /* 0x000fe4000bf0d000 */
[----:B------:R-:W-:-:S13]  /*9a50*/  ISETP.NE.AND.EX P1, PT, RZ, UR7, PT, P1 ;  /* 0x00000007ff007c0c */ /* 0x000fda000bf25310 */
[----:B------:R-:W-:Y:S05]  /*9a60*/  @!P1 BRA `(.L_x_130) ;  /* 0x0000000000149947 */ /* 0x000fea0003800000 */
[----:B-1----:R-:W1:Y:S01]  /*9a70*/  LDC.64 R2, c[0x0][0x588] ;  /* 0x00016200ff027b82 */ /* 0x002e620000000a00 */
[----:B------:R-:W-:-:S04]  /*9a80*/  IMAD R9, R18, UR28, RZ ;  /* 0x0000001c12097c24 */ /* 0x000fc8000f8e02ff */
[----:B-1----:R-:W-:-:S06]  /*9a90*/  IMAD.WIDE R2, R9, 0x4, R2 ;  /* 0x0000000409027825 */ /* 0x002fcc00078e0202 */
[----:B------:R-:W3:Y:S02]  /*9aa0*/  LDG.E R2, desc[UR58][R2.64] ;  /* 0x0000003a02027981 */ /* 0x000ee4000c1e1900 */
[----:B---3--:R-:W-:-:S13]  /*9ab0*/  FSETP.NEU.AND P0, PT, R2, RZ, PT ;  /* 0x000000ff0200720b */ /* 0x008fda0003f0d000 */
.L_x_130:
[----:B------:R-:W-:Y:S01]  /*9ac0*/  UISETP.NE.AND UP0, UPT, UR33, 0x3, UPT ;  /* 0x000000032100788c */ /* 0x000fe2000bf05270 */
[----:B------:R-:W-:-:S05]  /*9ad0*/  ELECT P1, URZ, PT ;  /* 0x00000000003f782f */ /* 0x000fca0003820000 */
[----:B------:R-:W-:Y:S02]  /*9ae0*/  PLOP3.LUT P2, PT, PT, PT, UP0, 0x80, 0x0 ;  /* 0x000000000000781c */ /* 0x000fe40003f4f008 */
[----:B------:R-:W-:-:S11]  /*9af0*/  PLOP3.LUT P0, PT, P0, P1, PT, 0x2a, 0x0 ;  /* 0x000000000000781c */ /* 0x000fd60000702572 */
[----:B------:R-:W-:Y:S05]  /*9b00*/  @!P2 BRA `(.L_x_131) ;  /* 0x000000000004a947 */ /* 0x000fea0003800000 */
[----:B------:R-:W-:Y:S01]  /*9b10*/  BPT.TRAP 0x1 ;  /* 0x000000040000795c */ /* 0x000fe20000300000 */
.L_x_131:
[----:B-1----:R-:W-:-:S05]  /*9b20*/  IMAD.MOV.U32 R0, RZ, RZ, 0x1 ;  /* 0x00000001ff007424 */ /* 0x002fca00078e00ff */
[----:B------:R-:W-:-:S04]  /*9b30*/  SHF.L.U32 R0, R0, 0x1f, RZ ;  /* 0x0000001f00007819 */ /* 0x000fc800000006ff */
[----:B------:R-:W1:Y:S02]  /*9b40*/  SYNCS.PHASECHK.TRANS64.TRYWAIT P1, [UR31+0x384c0], R0 ;  /* 0x0384c000ff0075a7 */ /* 0x000e64000802015f */
[----:B-1----:R-:W-:Y:S05]  /*9b50*/  @!P1 BRA `(.L_x_132) ;  /* 0x0000005400e49947 */ /* 0x002fea0003800000 */
.L_x_278:
[----:B------:R-:W-:Y:S04]  /*9b60*/  BSSY B0, `(.L_x_133) ;  /* 0x0000010000007945 */ /* 0x000fe80003800000 */
[----:B------:R-:W-:Y:S05]  /*9b70*/  @P0 BRA `(.L_x_134) ;  /* 0x0000000000380947 */ /* 0x000fea0003800000 */
[----:B------:R-:W-:Y:S02]  /*9b80*/  UIADD3 UR16, UR31, 0x30000, URZ ;  /* 0x000300001f107890 */ /* 0x000fe4000fffe03f */
[----:B------:R-:W-:Y:S02]  /*9b90*/  UIADD3 UR17, UR31, 0x384a0, URZ ;  /* 0x000384a01f117890 */ /* 0x000fe4000fffe03f */
[----:B------:R-:W-:Y:S02]  /*9ba0*/  UIADD3 UR10, UR18, 0x40, URZ ;  /* 0x00000040120a7890 */ /* 0x000fe4000fffe03f */
[----:B------:R-:W-:Y:S01]  /*9bb0*/  UIADD3 UR8, UR31, 0x31000, URZ ;  /* 0x000310001f087890 */ /* 0x000fe2000fffe03f */
[----:B------:R-:W-:Y:S01]  /*9bc0*/  UMOV UR12, 0x0 ;  /* 0x00000000000c7882 */ /* 0x000fe20000000000 */
[----:B------:R-:W-:Y:S01]  /*9bd0*/  UMOV UR13, 0x10000000 ;  /* 0x10000000000d7882 */ /* 0x000fe20000000000 */
[----:B------:R-:W-:Y:S01]  /*9be0*/  UMOV UR11, UR19 ;  /* 0x00000013000b7c82 */ /* 0x000fe20008000000 */
[----:B------:R-:W-:Y:S01]  /*9bf0*/  UMOV UR9, UR17 ;  /* 0x0000001100097c82 */ /* 0x000fe20008000000 */
[----:B------:R3:W-:Y:S04]  /*9c00*/  UTMALDG.2D [UR16], [UR38], desc[UR12] ;  /* 0x00000c10260075b4 */ /* 0x0007e80008009000 */
[----:B------:R3:W-:Y:S02]  /*9c10*/  UTMALDG.2D [UR8], [UR38], desc[UR12] ;  /* 0x00000c08260075b4 */ /* 0x0007e40008009000 */
[----:B---3--:R-:W-:Y:S05]  /*9c20*/  @!P2 BRA `(.L_x_135) ;  /* 0x000000000004a947 */ /* 0x008fea0003800000 */
[----:B------:R-:W-:Y:S01]  /*9c30*/  BPT.TRAP 0x1 ;  /* 0x000000040000795c */ /* 0x000fe20000300000 */
.L_x_135:
[----:B------:R-:W3:Y:S02]  /*9c40*/  LDC R2, c[0x0][0x828] ;  /* 0x00020a00ff027b82 */ /* 0x000ee40000000800 */
[----:B---3--:R3:W-:Y:S02]  /*9c50*/  SYNCS.ARRIVE.TRANS64.RED.A0TR RZ, [UR31+0x384a0], R2 ;  /* 0x0384a002ffff79a7 */ /* 0x0087e4000830041f */
.L_x_134:
[----:B------:R-:W-:Y:S05]  /*9c60*/  BSYNC B0 ;  /* 0x0000000000007941 */ /* 0x000fea0003800000 */
.L_x_133:
[----:B------:R-:W-:Y:S05]  /*9c70*/  @!P2 BRA `(.L_x_136) ;  /* 0x000000000004a947 */ /* 0x000fea0003800000 */
[----:B------:R-:W-:Y:S01]  /*9c80*/  BPT.TRAP 0x1 ;  /* 0x000000040000795c */ /* 0x000fe20000300000 */
.L_x_136:
[----:B------:R-:W-:-:S04]  /*9c90*/  UIADD3 UR13, UR31, 0x384a0, URZ ;  /* 0x000384a01f0d7890 */ /* 0x000fc8000fffe03f */
[----:B------:R-:W-:-:S09]  /*9ca0*/  UPRMT UR16, UR42, 0x654, UR13 ;  /* 0x000006542a107896 */ /* 0x000fd2000800000d */
[----:B------:R-:W-:Y:S01]  /*9cb0*/  SYNCS.ARRIVE.TRANS64.RED.A1T0 RZ, [UR16], RZ ;  /* 0x000000ffffff79a7 */ /* 0x000fe20008100410 */
[----:B------:R-:W-:Y:S05]  /*9cc0*/  @!P2 BRA `(.L_x_137) ;  /* 0x000000000004a947 */ /* 0x000fea0003800000 */
[----:B------:R-:W-:Y:S01]  /*9cd0*/  BPT.TRAP 0x1 ;  /* 0x000000040000795c */ /* 0x000fe20000300000 */
.L_x_137:
[----:B------:R-:W4:Y:S02]  /*9ce0*/  SYNCS.PHASECHK.TRANS64.TRYWAIT P1, [UR31+0x384c8], R0 ;  /* 0x0384c800ff0075a7 */ /* 0x000f24000802015f */
[----:B----4-:R-:W-:Y:S05]  /*9cf0*/  @!P1 BRA `(.L_x_138) ;  /* 0x0000005400949947 */ /* 0x010fea0003800000 */
.L_x_279:
[----:B------:R-:W-:Y:S04]  /*9d00*/  BSSY B0, `(.L_x_139) ;  /* 0x0000012000007945 */ /* 0x000fe80003800000 */
[----:B------:R-:W-:Y:S05]  /*9d10*/  @P0 BRA `(.L_x_140) ;  /* 0x0000000000400947 */ /* 0x000fea0003800000 */
[----:B------:R-:W-:Y:S02]  /*9d20*/  UIADD3 UR10, UR18, 0x80, URZ ;  /* 0x00000080120a7890 */ /* 0x000fe4000fffe03f */
        /* <DEDUP_REMOVED lines=8> */
[----:B------:R-:W-:Y:S01]  /*9db0*/  UMOV UR21, UR9 ;  /* 0x0000000900157c82 */ /* 0x000fe20008000000 */
[----:B------:R4:W-:Y:S03]  /*9dc0*/  UTMALDG.2D [UR8], [UR38], desc[UR14] ;  /* 0x00000e08260075b4 */ /* 0x0009e60008009000 */
[----:B------:R4:W-:Y:S02]  /*9dd0*/  UTMALDG.2D [UR20], [UR38], desc[UR14] ;  /* 0x00000e14260075b4 */ /* 0x0009e40008009000 */
[----:B----4-:R-:W-:Y:S05]  /*9de0*/  @!P2 BRA `(.L_x_141) ;  /* 0x000000000004a947 */ /* 0x010fea0003800000 */
[----:B------:R-:W-:Y:S01]  /*9df0*/  BPT.TRAP 0x1 ;  /* 0x000000040000795c */ /* 0x000fe20000300000 */
.L_x_141:
[----:B---3--:R-:W3:Y:S02]  /*9e00*/  LDC R2, c[0x0][0x828] ;  /* 0x00020a00ff027b82 */ /* 0x008ee40000000800 */
[----:B---3--:R4:W-:Y:S02]  /*9e10*/  SYNCS.ARRIVE.TRANS64.RED.A0TR RZ, [UR31+0x384a8], R2 ;  /* 0x0384a802ffff79a7 */ /* 0x0089e4000830041f */
.L_x_140:
[----:B------:R-:W-:Y:S05]  /*9e20*/  BSYNC B0 ;  /* 0x0000000000007941 */ /* 0x000fea0003800000 */
.L_x_139:
[----:B------:R-:W-:Y:S05]  /*9e30*/  @!P2 BRA `(.L_x_142) ;  /* 0x000000000004a947 */ /* 0x000fea0003800000 */
[----:B------:R-:W-:Y:S01]  /*9e40*/  BPT.TRAP 0x1 ;  /* 0x000000040000795c */ /* 0x000fe20000300000 */
.L_x_142:
[----:B------:R-:W-:Y:S02]  /*9e50*/  UIADD3 UR9, UR31, 0x384a8, URZ ;  /* 0x000384a81f097890 */ /* 0x000fe4000fffe03f */
[----:B------:R-:W-:Y:S02]  /*9e60*/  UIADD3 UR23, UR19, 0x20, URZ ;  /* 0x0000002013177890 */ /* 0x000fe4000fffe03f */
[----:B------:R-:W-:-:S09]  /*9e70*/  UPRMT UR36, UR42, 0x654, UR9 ;  /* 0x000006542a247896 */ /* 0x000fd20008000009 */
[----:B------:R-:W-:Y:S01]  /*9e80*/  SYNCS.ARRIVE.TRANS64.RED.A1T0 RZ, [UR36], RZ ;  /* 0x000000ffffff79a7 */ /* 0x000fe20008100424 */
[----:B------:R-:W-:Y:S05]  /*9e90*/  @!P2 BRA `(.L_x_143) ;  /* 0x000000000004a947 */ /* 0x000fea0003800000 */
[----:B------:R-:W-:Y:S01]  /*9ea0*/  BPT.TRAP 0x1 ;  /* 0x000000040000795c */ /* 0x000fe20000300000 */
.L_x_143:
[----:B------:R-:W5:Y:S02]  /*9eb0*/  SYNCS.PHASECHK.TRANS64.TRYWAIT P1, [UR31+0x384d0], R0 ;  /* 0x0384d000ff0075a7 */ /* 0x000f64000802015f */
[----:B-----5:R-:W-:Y:S05]  /*9ec0*/  @!P1 BRA `(.L_x_144) ;  /* 0x0000005400389947 */ /* 0x020fea0003800000 */
.L_x_280:
        /* <DEDUP_REMOVED lines=13> */
[----:B-1----:R-:W-:Y:S05]  /*9fa0*/  @!P2 BRA `(.L_x_147) ;  /* 0x000000000004a947 */ /* 0x002fea0003800000 */
[----:B------:R-:W-:Y:S01]  /*9fb0*/  BPT.TRAP 0x1 ;  /* 0x000000040000795c */ /* 0x000fe20000300000 */
.L_x_147:
[----:B---34-:R-:W1:Y:S02]  /*9fc0*/  LDC R2, c[0x0][0x828] ;  /* 0x00020a00ff027b82 */ /* 0x018e640000000800 */
[----:B-1----:R1:W-:Y:S02]  /*9fd0*/  SYNCS.ARRIVE.TRANS64.RED.A0TR RZ, [UR31+0x384b0], R2 ;  /* 0x0384b002ffff79a7 */ /* 0x0023e4000830041f */
.L_x_146:
[----:B------:R-:W-:Y:S05]  /*9fe0*/  BSYNC B0 ;  /* 0x0000000000007941 */ /* 0x000fea0003800000 */
.L_x_145:
[----:B------:R-:W-:Y:S05]  /*9ff0*/  @!P2 BRA `(.L_x_148) ;  /* 0x000000000004a947 */ /* 0x000fea0003800000 */
[----:B------:R-:W-:Y:S01]  /*a000*/  BPT.TRAP 0x1 ;  /* 0x000000040000795c */ /* 0x000fe20000300000 */
.L_x_148:
[----:B------:R-:W-:-:S04]  /*a010*/  UIADD3 UR17, UR31, 0x384b0, URZ ;  /* 0x000384b01f117890 */ /* 0x000fc8000fffe03f */
[----:B------:R-:W-:-:S09]  /*a020*/  UPRMT UR35, UR42, 0x654, UR17 ;  /* 0x000006542a237896 */ /* 0x000fd20008000011 */
[----:B------:R-:W-:Y:S01]  /*a030*/  SYNCS.ARRIVE.TRANS64.RED.A1T0 RZ, [UR35], RZ ;  /* 0x000000ffffff79a7 */ /* 0x000fe20008100423 */
[----:B------:R-:W-:Y:S05]  /*a040*/  @!P2 BRA `(.L_x_149) ;  /* 0x000000000004a947 */ /* 0x000fea0003800000 */
[----:B------:R-:W-:Y:S01]  /*a050*/  BPT.TRAP 0x1 ;  /* 0x000000040000795c */ /* 0x000fe20000300000 */
.L_x_149:
[----:B------:R-:W5:Y:S02]  /*a060*/  SYNCS.PHASECHK.TRANS64.TRYWAIT P1, [UR31+0x384d8], R0 ;  /* 0x0384d800ff0075a7 */ /* 0x000f64000802015f */
[----:B-----5:R-:W-:Y:S05]  /*a070*/  @!P1 BRA `(.L_x_150) ;  /* 0x0000005000e49947 */ /* 0x020fea0003800000 */
.L_x_281:
        /* <DEDUP_REMOVED lines=13> */
[----:B-1----:R-:W-:Y:S05]  /*a150*/  @!P2 BRA `(.L_x_153) ;  /* 0x000000000004a947 */ /* 0x002fea0003800000 */
[----:B------:R-:W-:Y:S01]  /*a160*/  BPT.TRAP 0x1 ;  /* 0x000000040000795c */ /* 0x000fe20000300000 */
.L_x_153:
[----:B---34-:R-:W1:Y:S02]  /*a170*/  LDC R2, c[0x0][0x828] ;  /* 0x00020a00ff027b82 */ /* 0x018e640000000800 */
[----:B-1----:R1:W-:Y:S02]  /*a180*/  SYNCS.ARRIVE.TRANS64.RED.A0TR RZ, [UR31+0x384b8], R2 ;  /* 0x0384b802ffff79a7 */ /* 0x0023e4000830041f */
.L_x_152:
[----:B------:R-:W-:Y:S05]  /*a190*/  BSYNC B0 ;  /* 0x0000000000007941 */ /* 0x000fea0003800000 */
.L_x_151:
[----:B------:R-:W-:Y:S05]  /*a1a0*/  @!P2 BRA `(.L_x_154) ;  /* 0x000000000004a947 */ /* 0x000fea0003800000 */
[----:B------:R-:W-:Y:S01]  /*a1b0*/  BPT.TRAP 0x1 ;  /* 0x000000040000795c */ /* 0x000fe20000300000 */
.L_x_154:
[----:B------:R-:W-:Y:S02]  /*a1c0*/  UIADD3 UR25, UR31, 0x384b8, URZ ;  /* 0x000384b81f197890 */ /* 0x000fe4000fffe03f */
[----:B------:R-:W-:Y:S02]  /*a1d0*/  UIADD3 UR15, UR19, 0x40, URZ ;  /* 0x00000040130f7890 */ /* 0x000fe4000fffe03f */
[----:B------:R-:W-:-:S09]  /*a1e0*/  UPRMT UR37, UR42, 0x654, UR25 ;  /* 0x000006542a257896 */ /* 0x000fd20008000019 */
[----:B------:R-:W-:Y:S01]  /*a1f0*/  SYNCS.ARRIVE.TRANS64.RED.A1T0 RZ, [UR37], RZ ;  /* 0x000000ffffff79a7 */ /* 0x000fe20008100425 */
[----:B------:R-:W-:Y:S05]  /*a200*/  @!P2 BRA `(.L_x_155) ;  /* 0x000000000004a947 */ /* 0x000fea0003800000 */
[----:B------:R-:W-:Y:S01]  /*a210*/  BPT.TRAP 0x1 ;  /* 0x000000040000795c */ /* 0x000fe20000300000 */
.L_x_155:
[----:B-1-34-:R-:W-:-:S04]  /*a220*/  SHF.L.U32 R2, RZ, 0x1f, RZ ;  /* 0x0000001fff027819 */ /* 0x01afc800000006ff */
[----:B------:R-:W1:Y:S02]  /*a230*/  SYNCS.PHASECHK.TRANS64.TRYWAIT P1, [UR31+0x384c0], R2 ;  /* 0x0384c002ff0075a7 */ /* 0x000e64000802015f */
[----:B-1----:R-:W-:Y:S05]  /*a240*/  @!P1 BRA `(.L_x_156) ;  /* 0x0000005000889947 */ /* 0x002fea0003800000 */
.L_x_282:
[----:B------:R-:W-:Y:S04]  /*a250*/  BSSY B0, `(.L_x_157) ;  /* 0x0000010000007945 */ /* 0x000fe80003800000 */
[----:B------:R-:W-:Y:S05]  /*a260*/  @P0 BRA `(.L_x_158) ;  /* 0x0000000000380947 */ /* 0x000fea0003800000 */
        /* <DEDUP_REMOVED lines=10> */
[----:B---3--:R-:W-:Y:S05]  /*a310*/  @!P2 BRA `(.L_x_159) ;  /* 0x000000000004a947 */ /* 0x008fea0003800000 */
[----:B------:R-:W-:Y:S01]  /*a320*/  BPT.TRAP 0x1 ;  /* 0x000000040000795c */ /* 0x000fe20000300000 */
.L_x_159:
[----:B-1----:R-:W1:Y:S02]  /*a330*/  LDC R3, c[0x0][0x828] ;  /* 0x00020a00ff037b82 */ /* 0x002e640000000800 */
[----:B-1----:R3:W-:Y:S02]  /*a340*/  SYNCS.ARRIVE.TRANS64.RED.A0TR RZ, [UR31+0x384a0], R3 ;  /* 0x0384a003ffff79a7 */ /* 0x0027e4000830041f */
.L_x_158:
[----:B------:R-:W-:Y:S05]  /*a350*/  BSYNC B0 ;  /* 0x0000000000007941 */ /* 0x000fea0003800000 */
.L_x_157:
[----:B------:R-:W-:Y:S05]  /*a360*/  @!P2 BRA `(.L_x_160) ;  /* 0x000000000004a947 */ /* 0x000fea0003800000 */
[----:B------:R-:W-:Y:S01]  /*a370*/  BPT.TRAP 0x1 ;  /* 0x000000040000795c */ /* 0x000fe20000300000 */
.L_x_160:
[----:B------:R-:W-:Y:S01]  /*a380*/  SYNCS.ARRIVE.TRANS64.RED.A1T0 RZ, [UR16], RZ ;  /* 0x000000ffffff79a7 */ /* 0x000fe20008100410 */
[----:B------:R-:W-:Y:S05]  /*a390*/  @!P2 BRA `(.L_x_161) ;  /* 0x000000000004a947 */ /* 0x000fea0003800000 */
[----:B------:R-:W-:Y:S01]  /*a3a0*/  BPT.TRAP 0x1 ;  /* 0x000000040000795c */ /* 0x000fe20000300000 */
.L_x_161:
[----:B------:R-:W4:Y:S02]  /*a3b0*/  SYNCS.PHASECHK.TRANS64.TRYWAIT P1, [UR31+0x384c8], R2 ;  /* 0x0384c802ff0075a7 */ /* 0x000f24000802015f */
[----:B----4-:R-:W-:Y:S05]  /*a3c0*/  @!P1 BRA `(.L_x_162) ;  /* 0x0000005000409947 */ /* 0x010fea0003800000 */
.L_x_283:
        /* <DEDUP_REMOVED lines=12> */
[----:B----4-:R-:W-:Y:S05]  /*a490*/  @!P2 BRA `(.L_x_165) ;  /* 0x000000000004a947 */ /* 0x010fea0003800000 */
[----:B------:R-:W-:Y:S01]  /*a4a0*/  BPT.TRAP 0x1 ;  /* 0x000000040000795c */ /* 0x000fe20000300000 */
.L_x_165:
[----:B-1-3--:R-:W1:Y:S02]  /*a4b0*/  LDC R3, c[0x0][0x828] ;  /* 0x00020a00ff037b82 */ /* 0x00ae640000000800 */
[----:B-1----:R4:W-:Y:S02]  /*a4c0*/  SYNCS.ARRIVE.TRANS64.RED.A0TR RZ, [UR31+0x384a8], R3 ;  /* 0x0384a803ffff79a7 */ /* 0x0029e4000830041f */
.L_x_164:
[----:B------:R-:W-:Y:S05]  /*a4d0*/  BSYNC B0 ;  /* 0x0000000000007941 */ /* 0x000fea0003800000 */
.L_x_163:
[----:B------:R-:W-:Y:S05]  /*a4e0*/  @!P2 BRA `(.L_x_166) ;  /* 0x000000000004a947 */ /* 0x000fea0003800000 */
[----:B------:R-:W-:Y:S01]  /*a4f0*/  BPT.TRAP 0x1 ;  /* 0x000000040000795c */ /* 0x000fe20000300000 */
.L_x_166:
[----:B------:R-:W-:Y:S01]  /*a500*/  SYNCS.ARRIVE.TRANS64.RED.A1T0 RZ, [UR36], RZ ;  /* 0x000000ffffff79a7 */ /* 0x000fe20008100424 */
[----:B------:R-:W-:Y:S01]  /*a510*/  UIADD3 UR19, UR19, 0x60, URZ ;  /* 0x0000006013137890 */ /* 0x000fe2000fffe03f */
[----:B------:R-:W-:Y:S11]  /*a520*/  @!P2 BRA `(.L_x_167) ;  /* 0x000000000004a947 */ /* 0x000ff60003800000 */
[----:B------:R-:W-:Y:S01]  /*a530*/  BPT.TRAP 0x1 ;  /* 0x000000040000795c */ /* 0x000fe20000300000 */
.L_x_167:
[----:B------:R-:W5:Y:S02]  /*a540*/  SYNCS.PHASECHK.TRANS64.TRYWAIT P1, [UR31+0x384d0], R2 ;  /* 0x0384d002ff0075a7 */ /* 0x000f64000802015f */
[----:B-----5:R-:W-:Y:S05]  /*a550*/  @!P1 BRA `(.L_x_168) ;  /* 0x0000004c00f49947 */ /* 0x020fea0003800000 */
.L_x_284:
        /* <DEDUP_REMOVED lines=13> */
.L_x_171:
[----:B---34-:R-:W1:Y:S02]  /*a630*/  LDC R3, c[0x0][0x828] ;  /* 0x00020a00ff037b82 */ /* 0x018e640000000800 */
[----:B-1----:R1:W-:Y:S02]  /*a640*/  SYNCS.ARRIVE.TRANS64.RED.A0TR RZ, [UR31+0x384b0], R3 ;  /* 0x0384b003ffff79a7 */ /* 0x0023e4000830041f */
.L_x_170:
[----:B------:R-:W-:Y:S05]  /*a650*/  BSYNC B0 ;  /* 0x0000000000007941 */ /* 0x000fea0003800000 */
.L_x_169:
[----:B------:R-:W-:Y:S05]  /*a660*/  @!P2 BRA `(.L_x_172) ;  /* 0x000000000004a947 */ /* 0x000fea0003800000 */
[----:B------:R-:W-:Y:S01]  /*a670*/  BPT.TRAP 0x1 ;  /* 0x000000040000795c */ /* 0x000fe20000300000 */
.L_x_172:
[----:B------:R-:W-:Y:S01]  /*a680*/  SYNCS.ARRIVE.TRANS64.RED.A1T0 RZ, [UR35], RZ ;  /* 0x000000ffffff79a7 */ /* 0x000fe20008100423 */
[----:B------:R-:W-:Y:S05]  /*a690*/  @!P2 BRA `(.L_x_173) ;  /* 0x000000000004a947 */ /* 0x000fea0003800000 */
[----:B------:R-:W-:Y:S01]  /*a6a0*/  BPT.TRAP 0x1 ;  /* 0x000000040000795c */ /* 0x000fe20000300000 */
.L_x_173:
[----:B------:R-:W5:Y:S02]  /*a6b0*/  SYNCS.PHASECHK.TRANS64.TRYWAIT P1, [UR31+0x384d8], R2 ;  /* 0x0384d802ff0075a7 */ /* 0x000f64000802015f */
[----:B-----5:R-:W-:Y:S05]  /*a6c0*/  @!P1 BRA `(.L_x_174) ;  /* 0x0000004c00b09947 */ /* 0x020fea0003800000 */
.L_x_285:
        /* <DEDUP_REMOVED lines=15> */
.L_x_177:
[----:B------:R-:W1:Y:S02]  /*a7c0*/  LDC R2, c[0x0][0x828] ;  /* 0x00020a00ff027b82 */ /* 0x000e640000000800 */
[----:B-1----:R1:W-:Y:S02]  /*a7d0*/  SYNCS.ARRIVE.TRANS64.RED.A0TR RZ, [UR31+0x384b8], R2 ;  /* 0x0384b802ffff79a7 */ /* 0x0023e4000830041f */
.L_x_176:
[----:B------:R-:W-:Y:S05]  /*a7e0*/  BSYNC B0 ;  /* 0x0000000000007941 */ /* 0x000fea0003800000 */
.L_x_175:
[----:B------:R-:W-:Y:S05]  /*a7f0*/  @!P2 BRA `(.L_x_178) ;  /* 0x000000000004a947 */ /* 0x000fea0003800000 */
[----:B------:R-:W-:Y:S01]  /*a800*/  BPT.TRAP 0x1 ;  /* 0x000000040000795c */ /* 0x000fe20000300000 */
.L_x_178:
[----:B--2---:R-:W-:Y:S01]  /*a810*/  ISETP.NE.AND P0, PT, R7, RZ, PT ;  /* 0x000000ff0700720c */ /* 0x004fe20003f05270 */
[----:B------:R-:W-:Y:S01]  /*a820*/  SYNCS.ARRIVE.TRANS64.RED.A1T0 RZ, [UR37], RZ ;  /* 0x000000ffffff79a7 */ /* 0x000fe20008100425 */
[CC--:B------:R-:W-:Y:S02]  /*a830*/  ISETP.NE.AND P3, PT, R18.reuse, R6.reuse, PT ;  /* 0x000000061200720c */ /* 0x0c0fe40003f65270 */
[----:B------:R-:W-:-:S13]  /*a840*/  ISETP.EQ.OR P0, PT, R18, R6, !P0 ;  /* 0x000000061200720c */ /* 0x000fda0004702670 */
[----:B------:R-:W-:Y:S05]  /*a850*/  @P0 BRA `(.L_x_179) ;  /* 0x0000000400040947 */ /* 0x000fea0003800000 */
[----:B------:R-:W-:Y:S01]  /*a860*/  ELECT P0, URZ, PT ;  /* 0x00000000003f782f */ /* 0x000fe20003800000 */
[----:B------:R-:W-:-:S12]  /*a870*/  BSSY B0, `(.L_x_180) ;  /* 0x0000032000007945 */ /* 0x000fd80003800000 */
[----:B------:R-:W-:Y:S05]  /*a880*/  @!P0 BRA `(.L_x_181) ;  /* 0x0000000000c08947 */ /* 0x000fea0003800000 */
[----:B-1-34-:R-:W1:Y:S08]  /*a890*/  LDC.64 R2, c[0x0][0x290] ;  /* 0x0000a400ff027b82 */ /* 0x01ae700000000a00 */
[----:B------:R-:W2:Y:S08]  /*a8a0*/  LDC.64 R14, c[0x0][0x808] ;  /* 0x00020200ff0e7b82 */ /* 0x000eb00000000a00 */
[----:B------:R-:W3:Y:S01]  /*a8b0*/  LDC.64 R16, c[0x0][0x810] ;  /* 0x00020400ff107b82 */ /* 0x000ee20000000a00 */
[----:B-1----:R-:W-:-:S05]  /*a8c0*/  IMAD.WIDE R2, R6, 0xc, R2 ;  /* 0x0000000c06027825 */ /* 0x002fca00078e0202 */
[----:B------:R1:W5:Y:S04]  /*a8d0*/  LDG.E R10, desc[UR58][R2.64] ;  /* 0x0000003a020a7981 */ /* 0x000368000c1e1900 */
[----:B------:R1:W5:Y:S01]  /*a8e0*/  LDG.E R13, desc[UR58][R2.64+0x4] ;  /* 0x0000043a020d7981 */ /* 0x000362000c1e1900 */
[----:B--2---:R-:W-:Y:S02]  /*a8f0*/  ISETP.NE.U32.AND P0, PT, R14, RZ, PT ;  /* 0x000000ff0e00720c */ /* 0x004fe40003f05070 */
[----:B------:R-:W-:Y:S02]  /*a900*/  SHF.R.S32.HI R8, RZ, 0x1f, R6 ;  /* 0x0000001fff087819 */ /* 0x000fe40000011406 */
[----:B------:R-:W-:Y:S02]  /*a910*/  ISETP.NE.AND.EX P0, PT, R15, RZ, PT, P0 ;  /* 0x000000ff0f00720c */ /* 0x000fe40003f05300 */
[----:B---3--:R-:W-:-:S04]  /*a920*/  ISETP.NE.U32.AND P1, PT, R16, RZ, PT ;  /* 0x000000ff1000720c */ /* 0x008fc80003f25070 */
[----:B------:R-:W-:-:S07]  /*a930*/  ISETP.NE.AND.EX P1, PT, R17, RZ, PT, P1 ;  /* 0x000000ff1100720c */ /* 0x000fce0003f25310 */
[----:B-1----:R-:W-:Y:S06]  /*a940*/  @!P0 BRA `(.L_x_182) ;  /* 0x0000000000108947 */ /* 0x002fec0003800000 */
[----:B------:R-:W-:-:S04]  /*a950*/  LEA R2, P0, R6, R14, 0x3 ;  /* 0x0000000e06027211 */ /* 0x000fc800078018ff */
[----:B------:R-:W-:-:S06]  /*a960*/  LEA.HI.X R3, R6, R15, R8, 0x3, P0 ;  /* 0x0000000f06037211 */ /* 0x000fcc00000f1c08 */
[----:B------:R-:W2:Y:S04]  /*a970*/  LDG.E.64 R2, desc[UR58][R2.64] ;  /* 0x0000003a02027981 */ /* 0x000ea8000c1e1b00 */
[----:B--2---:R1:W-:Y:S02]  /*a980*/  STS.64 [UR30], R2 ;  /* 0x00000002ff007988 */ /* 0x0043e40008000a1e */
.L_x_182:
[----:B------:R-:W-:Y:S05]  /*a990*/  @!P1 BRA `(.L_x_181) ;  /* 0x00000000007c9947 */ /* 0x000fea0003800000 */
[----:B-1----:R-:W-:-:S04]  /*a9a0*/  LEA R2, P0, R6, R16, 0x3 ;  /* 0x0000001006027211 */ /* 0x002fc800078018ff */
[----:B------:R-:W-:Y:S02]  /*a9b0*/  LEA.HI.X R3, R6, R17, R8, 0x3, P0 ;  /* 0x0000001106037211 */ /* 0x000fe400000f1c08 */
[----:B------:R-:W1:Y:S04]  /*a9c0*/  LDS R8, [UR30+0x1c] ;  /* 0x00001c1eff087984 */ /* 0x000e680008000800 */
[----:B------:R-:W2:Y:S01]  /*a9d0*/  LDG.E.64 R2, desc[UR58][R2.64] ;  /* 0x0000003a02027981 */ /* 0x000ea2000c1e1b00 */
        /* <DEDUP_REMOVED lines=10> */
[----:B------:R-:W-:Y:S02]  /*aa80*/  SHF.R.U64 R3, R3, 0x4, R14 ;  /* 0x0000000403037819 */ /* 0x000fe4000000120e */
[----:B-1----:R-:W-:-:S03]  /*aa90*/  LOP3.LUT R8, R8, 0xf, R9, 0xb8, !PT ;  /* 0x0000000f08087812 */ /* 0x002fc600078eb809 */
[----:B------:R-:W-:Y:S04]  /*aaa0*/  STS [UR30+0xc], R3 ;  /* 0x00000c03ff007988 */ /* 0x000fe8000800081e */
[----:B------:R1:W-:Y:S04]  /*aab0*/  STS [UR30+0x1c], R8 ;  /* 0x00001c08ff007988 */ /* 0x0003e8000800081e */
[----:B------:R-:W2:Y:S01]  /*aac0*/  LDS R11, [UR30+0x1c] ;  /* 0x00001c1eff0b7984 */ /* 0x000ea20008000800 */
[----:B-1---5:R-:W-:Y:S01]  /*aad0*/  VIADD R8, R10, 0xffffffff ;  /* 0xffffffff0a087836 */ /* 0x022fe20000000000 */
[----:B--2---:R-:W-:-:S05]  /*aae0*/  LOP3.LUT R11, R11, 0xf0, RZ, 0xb8, !PT ;  /* 0x000000f00b0b7812 */ /* 0x004fca00078eb8ff */
[----:B------:R1:W-:Y:S04]  /*aaf0*/  STS [UR30+0x1c], R11 ;  /* 0x00001c0bff007988 */ /* 0x0003e8000800081e */
[----:B------:R-:W2:Y:S01]  /*ab00*/  LDS R9, [UR30+0x1c] ;  /* 0x00001c1eff097984 */ /* 0x000ea20008000800 */
[----:B-1----:R-:W-:Y:S02]  /*ab10*/  CS2R R10, SRZ ;  /* 0x00000000000a7805 */ /* 0x002fe4000001ff00 */
[----:B--2---:R-:W-:Y:S01]  /*ab20*/  LOP3.LUT R17, R9, 0xf00, RZ, 0xb8, !PT ;  /* 0x00000f0009117812 */ /* 0x004fe200078eb8ff */
[----:B------:R-:W-:-:S04]  /*ab30*/  VIADD R9, R13, 0xffffffff ;  /* 0xffffffff0d097836 */ /* 0x000fc80000000000 */
[----:B------:R-:W-:Y:S04]  /*ab40*/  STS.64 [UR30+0x18], R16 ;  /* 0x00001810ff007988 */ /* 0x000fe80008000a1e */
[----:B------:R-:W1:Y:S04]  /*ab50*/  LDS R15, [UR30+0x1c] ;  /* 0x00001c1eff0f7984 */ /* 0x000e680008000800 */
[----:B------:R2:W-:Y:S01]  /*ab60*/  STS.128 [UR30+0x20], R8 ;  /* 0x00002008ff007988 */ /* 0x0005e20008000c1e */
[----:B-1----:R-:W-:-:S05]  /*ab70*/  LOP3.LUT R2, R15, 0xf000, RZ, 0xb8, !PT ;  /* 0x0000f0000f027812 */ /* 0x002fca00078eb8ff */
[----:B------:R2:W-:Y:S02]  /*ab80*/  STS [UR30+0x1c], R2 ;  /* 0x00001c02ff007988 */ /* 0x0005e4000800081e */
.L_x_181:
[----:B------:R-:W-:Y:S05]  /*ab90*/  BSYNC B0 ;  /* 0x0000000000007941 */ /* 0x000fea0003800000 */
.L_x_180:
[----:B-12---:R-:W1:Y:S01]  /*aba0*/  S2R R2, SR_LANEID ;  /* 0x0000000000027919 */ /* 0x006e620000000000 */
[----:B------:R-:W-:Y:S01]  /*abb0*/  NOP ;  /* 0x0000000000007918 */ /* 0x000fe20000000000 */
[----:B------:R-:W-:Y:S01]  /*abc0*/  ELECT P0, URZ, PT ;  /* 0x00000000003f782f */ /* 0x000fe20003800000 */
[----:B------:R-:W-:Y:S01]  /*abd0*/  BSSY B0, `(.L_x_183) ;  /* 0x0000008000007945 */ /* 0x000fe20003800000 */
[----:B-1----:R-:W-:-:S05]  /*abe0*/  IMAD.SHL.U32 R8, R2, 0x4, RZ ;  /* 0x0000000402087824 */ /* 0x002fca00078e00ff */
[----:B------:R1:W2:Y:S01]  /*abf0*/  LDS R9, [R8+UR30] ;  /* 0x0000001e08097984 */ /* 0x0002a20008000800 */
[----:B------:R-:W-:-:S05]  /*ac00*/  IADD3 R2, P1, R8, UR38, RZ ;  /* 0x0000002608027c10 */ /* 0x000fca000ff3e0ff */
[----:B---34-:R-:W-:Y:S01]  /*ac10*/  IMAD.X R3, RZ, RZ, UR39, P1 ;  /* 0x00000027ff037e24 */ /* 0x018fe200088e06ff */
[----:B------:R-:W-:Y:S07]  /*ac20*/  @!P0 BRA `(.L_x_184) ;  /* 0x0000000000088947 */ /* 0x000fee0003800000 */
[----:B------:R0:W-:Y:S01]  /*ac30*/  UTMACMDFLUSH ;  /* 0x00000000000079b7 */ /* 0x0001e20000000000 */
[----:B------:R-:W-:-:S04]  /*ac40*/  DEPBAR.LE SB0, 0x0 ;  /* 0x000080000000791a */ /* 0x000fc80000000000 */
.L_x_184:
[----:B------:R-:W-:Y:S05]  /*ac50*/  BSYNC B0 ;  /* 0x0000000000007941 */ /* 0x000fea0003800000 */
.L_x_183:
[----:B--2---:R2:W5:Y:S02]  /*ac60*/  ATOMG.E.EXCH.STRONG.GPU PT, RZ, [R2], R9 ;  /* 0x0000000902ff73a8 */ /* 0x00456400041ee100 */
.L_x_179:
[----:B------:R-:W-:Y:S01]  /*ac70*/  UIADD3 UR34, UR34, 0x1, URZ ;  /* 0x0000000122227890 */ /* 0x000fe2000fffe03f */
[----:B------:R-:W-:Y:S01]  /*ac80*/  ISETP.NE.AND P0, PT, R7, RZ, PT ;  /* 0x000000ff0700720c */ /* 0x000fe20003f05270 */
[----:B------:R-:W-:Y:S01]  /*ac90*/  IMAD.MOV.U32 R16, RZ, RZ, R4 ;  /* 0x000000ffff107224 */ /* 0x000fe200078e0004 */
[----:B-12---:R-:W-:Y:S01]  /*aca0*/  SEL R2, RZ, 0x1, !P3 ;  /* 0x00000001ff027807 */ /* 0x006fe20005800000 */
[----:B------:R-:W-:Y:S01]  /*acb0*/  UISETP.NE.AND UP0, UPT, UR34, 0x8, UPT ;  /* 0x000000082200788c */ /* 0x000fe2000bf05270 */
[----:B------:R-:W-:Y:S02]  /*acc0*/  IMAD.MOV.U32 R17, RZ, RZ, R5 ;  /* 0x000000ffff117224 */ /* 0x000fe400078e0005 */
[----:B------:R-:W-:Y:S01]  /*acd0*/  IMAD.MOV.U32 R18, RZ, RZ, R6 ;  /* 0x000000ffff127224 */ /* 0x000fe200078e0006 */
[----:B------:R-:W-:Y:S02]  /*ace0*/  USEL UR8, URZ, 0x1, UP0 ;  /* 0x000000013f087887 */ /* 0x000fe40008000000 */
[----:B------:R-:W-:-:S04]  /*acf0*/  USEL UR34, UR34, URZ, UP0 ;  /* 0x0000003f22227287 */ /* 0x000fc80008000000 */
[----:B------:R-:W-:Y:S01]  /*ad00*/  LOP3.LUT R12, R12, UR8, RZ, 0x3c, !PT ;  /* 0x000000080c0c7c12 */ /* 0x000fe2000f8e3cff */
[----:B------:R-:W-:Y:S07]  /*ad10*/  @P0 BRA `(.L_x_185) ;  /* 0xffffffe800a80947 */ /* 0x000fee000383ffff */
[----:B-----5:R-:W-:Y:S01]  /*ad20*/  ELECT P0, URZ, PT ;  /* 0x00000000003f782f */ /* 0x020fe20003800000 */
[----:B------:R-:W-:-:S12]  /*ad30*/  BSSY B0, `(.L_x_186) ;  /* 0x0000017000007945 */ /* 0x000fd80003800000 */
[----:B------:R-:W-:Y:S05]  /*ad40*/  @!P0 BRA `(.L_x_187) ;  /* 0x0000000000548947 */ /* 0x000fea0003800000 */
[----:B------:R-:W-:Y:S05]  /*ad50*/  @!P2 BRA `(.L_x_188) ;  /* 0x000000000004a947 */ /* 0x000fea0003800000 */
[----:B------:R-:W-:Y:S01]  /*ad60*/  BPT.TRAP 0x1 ;  /* 0x000000040000795c */ /* 0x000fe20000300000 */
.L_x_188:
[----:B------:R-:W1:Y:S02]  /*ad70*/  SYNCS.PHASECHK.TRANS64.TRYWAIT P0, [UR31+0x384c0], R0 ;  /* 0x0384c000ff0075a7 */ /* 0x000e64000800015f */
[----:B-1----:R-:W-:Y:S05]  /*ad80*/  @!P0 BRA `(.L_x_189) ;  /* 0x0000004800188947 */ /* 0x002fea0003800000 */
.L_x_286:
[----:B------:R-:W-:Y:S05]  /*ad90*/  @!P2 BRA `(.L_x_190) ;  /* 0x000000000004a947 */ /* 0x000fea0003800000 */
[----:B------:R-:W-:Y:S01]  /*ada0*/  BPT.TRAP 0x1 ;  /* 0x000000040000795c */ /* 0x000fe20000300000 */
.L_x_190:
[----:B------:R-:W2:Y:S02]  /*adb0*/  SYNCS.PHASECHK.TRANS64.TRYWAIT P0, [UR31+0x384c8], R0 ;  /* 0x0384c800ff0075a7 */ /* 0x000ea4000800015f */
[----:B--2---:R-:W-:Y:S05]  /*adc0*/  @!P0 BRA `(.L_x_191) ;  /* 0x0000004800208947 */ /* 0x004fea0003800000 */
.L_x_287:
[----:B------:R-:W-:Y:S05]  /*add0*/  @!P2 BRA `(.L_x_192) ;  /* 0x000000000004a947 */ /* 0x000fea0003800000 */
[----:B------:R-:W-:Y:S01]  /*ade0*/  BPT.TRAP 0x1 ;  /* 0x000000040000795c */ /* 0x000fe20000300000 */
.L_x_192:
[----:B------:R-:W2:Y:S02]  /*adf0*/  SYNCS.PHASECHK.TRANS64.TRYWAIT P0, [UR31+0x384d0], R0 ;  /* 0x0384d000ff0075a7 */ /* 0x000ea4000800015f */
[----:B--2---:R-:W-:Y:S05]  /*ae00*/  @!P0 BRA `(.L_x_193) ;  /* 0x0000004800288947 */ /* 0x004fea0003800000 */
.L_x_288:
[----:B------:R-:W-:Y:S05]  /*ae10*/  @!P2 BRA `(.L_x_194) ;  /* 0x000000000004a947 */ /* 0x000fea0003800000 */
[----:B------:R-:W-:Y:S01]  /*ae20*/  BPT.TRAP 0x1 ;  /* 0x000000040000795c */ /* 0x000fe20000300000 */
.L_x_194:
[----:B-1----:R-:W-:-:S05]  /*ae30*/  IMAD.MOV.U32 R0, RZ, RZ, 0x1 ;  /* 0x00000001ff007424 */ /* 0x002fca00078e00ff */
[----:B------:R-:W-:-:S07]  /*ae40*/  SHF.L.U32 R0, R0, 0x1f, RZ ;  /* 0x0000001f00007819 */ /* 0x000fce00000006ff */
.L_x_195:
[----:B-1-34-:R-:W-:-:S04]  /*ae50*/  IMAD.U32 R3, RZ, RZ, UR31 ;  /* 0x0000001fff037e24 */ /* 0x01afc8000f8e00ff */
[----:B------:R1:W2:Y:S03]  /*ae60*/  SYNCS.PHASECHK.TRANS64.TRYWAIT P0, [R3+URZ+0x384d8], R0 ;  /* 0x0384d800030075a7 */ /* 0x0002a6000800017f */
[----:B--2---:R-:W-:Y:S05]  /*ae70*/  @!P0 NANOSLEEP.SYNCS 0x989680 ;  /* 0x009896800000895d */ /* 0x004fea0003900000 */
[----:B------:R-:W2:Y:S02]  /*ae80*/  @!P0 SYNCS.PHASECHK.TRANS64 P0, [R3+URZ+0x384d8], R0 ;  /* 0x0384d800030085a7 */ /* 0x000ea4000800007f */
[----:B--2---:R-:W-:Y:S05]  /*ae90*/  @!P0 BRA `(.L_x_195) ;  /* 0xfffffffc00ec8947 */ /* 0x004fea000383ffff */
.L_x_187:
[----:B------:R-:W-:Y:S05]  /*aea0*/  BSYNC B0 ;  /* 0x0000000000007941 */ /* 0x000fea0003800000 */
.L_x_186:
[----:B------:R-:W-:Y:S05]  /*aeb0*/  EXIT ;  /* 0x000000000000794d */ /* 0x000fea0003800000 */
.L_x_116:
[----:B------:R-:W1:Y:S01]  /*aec0*/  S2UR UR4, SR_CTAID.Y ;  /* 0x00000000000479c3 */ /* 0x000e620000002600 */
[----:B------:R-:W3:Y:S01]  /*aed0*/  S2R R37, SR_LANEID ;  /* 0x0000000000257919 */ /* 0x000ee20000000000 */
[----:B------:R-:W-:Y:S01]  /*aee0*/  ELECT P0, URZ, PT ;  /* 0x00000000003f782f */ /* 0x000fe20003800000 */
[----:B------:R-:W-:Y:S01]  /*aef0*/  BSSY B0, `(.L_x_196) ;  /* 0x0000037000007945 */ /* 0x000fe20003800000 */
[----:B------:R-:W-:Y:S01]  /*af00*/  ULDC.64 UR16, c[0x0][0x508] ;  /* 0x0001420000107ab9 */ /* 0x000fe20000000a00 */
[----:B-1----:R-:W-:-:S04]  /*af10*/  UIMAD UR4, UR4, UR41, UR40 ;  /* 0x00000029040472a4 */ /* 0x002fc8000f8e0228 */
[----:B------:R-:W-:-:S06]  /*af20*/  UIMAD.WIDE UR16, UR4, 0x80, UR16 ;  /* 0x00000080041078a5 */ /* 0x000fcc000f8e0210 */
[----:B------:R-:W-:Y:S06]  /*af30*/  @!P0 BRA `(.L_x_197) ;  /* 0x0000000000c88947 */ /* 0x000fec0003800000 */
[----:B------:R-:W1:Y:S01]  /*af40*/  LDC.64 R8, c[0x0][0x300] ;  /* 0x0000c000ff087b82 */ /* 0x000e620000000a00 */
[----:B------:R-:W-:Y:S02]  /*af50*/  UMOV UR4, 0x400 ;  /* 0x0000040000047882 */ /* 0x000fe40000000000 */
[----:B--2---:R-:W-:-:S05]  /*af60*/  ULEA UR4, UR42, UR4, 0x18 ;  /* 0x000000042a047291 */ /* 0x004fca000f8ec03f */
[----:B------:R-:W1:Y:S08]  /*af70*/  LDC.64 R10, c[0x0][0x308] ;  /* 0x0000c200ff0a7b82 */ /* 0x000e700000000a00 */
[----:B------:R-:W2:Y:S08]  /*af80*/  LDC.64 R4, c[0x0][0x330] ;  /* 0x0000cc00ff047b82 */ /* 0x000eb00000000a00 */
[----:B------:R-:W2:Y:S01]  /*af90*/  LDC.64 R6, c[0x0][0x338] ;  /* 0x0000ce00ff067b82 */ /* 0x000ea20000000a00 */
[----:B-1----:R1:W-:Y:S07]  /*afa0*/  STS.128 [UR4+0x38580], R8 ;  /* 0x03858008ff007988 */ /* 0x0023ee0008000c04 */
[----:B------:R-:W4:Y:S08]  /*afb0*/  LDC.64 R32, c[0x0][0x310] ;  /* 0x0000c400ff207b82 */ /* 0x000f300000000a00 */
[----:B------:R-:W4:Y:S01]  /*afc0*/  LDC.64 R34, c[0x0][0x318] ;  /* 0x0000c600ff227b82 */ /* 0x000f220000000a00 */
[----:B--2---:R2:W-:Y:S07]  /*afd0*/  STS.128 [UR4+0x385b0], R4 ;  /* 0x0385b004ff007988 */ /* 0x0045ee0008000c04 */
[----:B------:R-:W5:Y:S08]  /*afe0*/  LDC.64 R28, c[0x0][0x320] ;  /* 0x0000c800ff1c7b82 */ /* 0x000f700000000a00 */
[----:B------:R-:W5:Y:S08]  /*aff0*/  LDC.64 R30, c[0x0][0x328] ;  /* 0x0000ca00ff1e7b82 */ /* 0x000f700000000a00 */
[----:B------:R-:W3:Y:S01]  /*b000*/  LDC.64 R24, c[0x0][0x340] ;  /* 0x0000d000ff187b82 */ /* 0x000ee20000000a00 */
[----:B----4-:R4:W-:Y:S07]  /*b010*/  STS.128 [UR4+0x38590], R32 ;  /* 0x03859020ff007988 */ /* 0x0109ee0008000c04 */
[----:B------:R-:W3:Y:S08]  /*b020*/  LDC.64 R26, c[0x0][0x348] ;  /* 0x0000d200ff1a7b82 */ /* 0x000ef00000000a00 */
[----:B------:R-:W2:Y:S01]  /*b030*/  LDC.64 R20, c[0x0][0x350] ;  /* 0x0000d400ff147b82 */ /* 0x000ea20000000a00 */
[----:B-----5:R5:W-:Y:S07]  /*b040*/  STS.128 [UR4+0x385a0], R28 ;  /* 0x0385a01cff007988 */ /* 0x020bee0008000c04 */
[----:B------:R-:W2:Y:S08]  /*b050*/  LDC.64 R22, c[0x0][0x358] ;  /* 0x0000d600ff167b82 */ /* 0x000eb00000000a00 */
[----:B------:R-:W4:Y:S01]  /*b060*/  LDC.64 R12, c[0x0][0x360] ;  /* 0x0000d800ff0c7b82 */ /* 0x000f220000000a00 */
[----:B---3--:R3:W-:Y:S07]  /*b070*/  STS.128 [UR4+0x385c0], R24 ;  /* 0x0385c018ff007988 */ /* 0x0087ee0008000c04 */
[----:B------:R-:W4:Y:S08]  /*b080*/  LDC.64 R14, c[0x0][0x368] ;  /* 0x0000da00ff0e7b82 */ /* 0x000f300000000a00 */
[----:B-1----:R-:W1:Y:S01]  /*b090*/  LDC.64 R8, c[0x0][0x370] ;  /* 0x0000dc00ff087b82 */ /* 0x002e620000000a00 */
[----:B--2---:R2:W-:Y:S07]  /*b0a0*/  STS.128 [UR4+0x385d0], R20 ;  /* 0x0385d014ff007988 */ /* 0x0045ee0008000c04 */
[----:B------:R-:W1:Y:S08]  /*b0b0*/  LDC.64 R10, c[0x0][0x378] ;  /* 0x0000de00ff0a7b82 */ /* 0x000e700000000a00 */
[----:B------:R-:W5:Y:S01]  /*b0c0*/  LDC.64 R4, c[0x0][0x410] ;  /* 0x00010400ff047b82 */ /* 0x000f620000000a00 */
[----:B----4-:R4:W-:Y:S07]  /*b0d0*/  STS.128 [UR4+0x385e0], R12 ;  /* 0x0385e00cff007988 */ /* 0x0109ee0008000c04 */
[----:B------:R-:W5:Y:S01]  /*b0e0*/  LDC.64 R6, c[0x0][0x418] ;  /* 0x00010600ff067b82 */ /* 0x000f620000000a00 */
[----:B-1----:R1:W-:Y:S07]  /*b0f0*/  STS.128 [UR4+0x385f0], R8 ;  /* 0x0385f008ff007988 */ /* 0x0023ee0008000c04 */
[----:B------:R-:W2:Y:S08]  /*b100*/  LDC.64 R32, c[0x0][0x400] ;  /* 0x00010000ff207b82 */ /* 0x000eb00000000a00 */
[----:B------:R-:W2:Y:S01]  /*b110*/  LDC.64 R34, c[0x0][0x408] ;  /* 0x00010200ff227b82 */ /* 0x000ea20000000a00 */
[----:B-----5:R5:W-:Y:S07]  /*b120*/  STS.128 [UR4+0x38610], R4 ;  /* 0x03861004ff007988 */ /* 0x020bee0008000c04 */
[----:B------:R-:W4:Y:S08]  /*b130*/  LDC.64 R28, c[0x0][0x420] ;  /* 0x00010800ff1c7b82 */ /* 0x000f300000000a00 */
[----:B------:R-:W4:Y:S08]  /*b140*/  LDC.64 R30, c[0x0][0x428] ;  /* 0x00010a00ff1e7b82 */ /* 0x000f300000000a00 */
[----:B---3--:R-:W3:Y:S01]  /*b150*/  LDC.64 R24, c[0x0][0x430] ;  /* 0x00010c00ff187b82 */ /* 0x008ee20000000a00 */
[----:B--2---:R2:W-:Y:S07]  /*b160*/  STS.128 [UR4+0x38600], R32 ;  /* 0x03860020ff007988 */ /* 0x0045ee0008000c04 */
[----:B------:R-:W3:Y:S08]  /*b170*/  LDC.64 R26, c[0x0][0x438] ;  /* 0x00010e00ff1a7b82 */ /* 0x000ef00000000a00 */
[----:B------:R-:W5:Y:S01]  /*b180*/  LDC.64 R20, c[0x0][0x440] ;  /* 0x00011000ff147b82 */ /* 0x000f620000000a00 */
[----:B----4-:R2:W-:Y:S07]  /*b190*/  STS.128 [UR4+0x38620], R28 ;  /* 0x0386201cff007988 */ /* 0x0105ee0008000c04 */
[----:B------:R-:W5:Y:S08]  /*b1a0*/  LDC.64 R22, c[0x0][0x448] ;  /* 0x00011200ff167b82 */ /* 0x000f700000000a00 */
[----:B------:R-:W4:Y:S01]  /*b1b0*/  LDC.64 R12, c[0x0][0x450] ;  /* 0x00011400ff0c7b82 */ /* 0x000f220000000a00 */
[----:B---3--:R2:W-:Y:S07]  /*b1c0*/  STS.128 [UR4+0x38630], R24 ;  /* 0x03863018ff007988 */ /* 0x0085ee0008000c04 */
[----:B------:R-:W4:Y:S08]  /*b1d0*/  LDC.64 R14, c[0x0][0x458] ;  /* 0x00011600ff0e7b82 */ /* 0x000f300000000a00 */
[----:B-1----:R-:W1:Y:S01]  /*b1e0*/  LDC.64 R8, c[0x0][0x460] ;  /* 0x00011800ff087b82 */ /* 0x002e620000000a00 */
[----:B-----5:R2:W-:Y:S07]  /*b1f0*/  STS.128 [UR4+0x38640], R20 ;  /* 0x03864014ff007988 */ /* 0x0205ee0008000c04 */
[----:B------:R-:W1:Y:S08]  /*b200*/  LDC.64 R10, c[0x0][0x468] ;  /* 0x00011a00ff0a7b82 */ /* 0x000e700000000a00 */
[----:B------:R-:W3:Y:S01]  /*b210*/  LDC.64 R4, c[0x0][0x470] ;  /* 0x00011c00ff047b82 */ /* 0x000ee20000000a00 */
[----:B----4-:R2:W-:Y:S07]  /*b220*/  STS.128 [UR4+0x38650], R12 ;  /* 0x0386500cff007988 */ /* 0x0105ee0008000c04 */
[----:B------:R-:W3:Y:S01]  /*b230*/  LDC.64 R6, c[0x0][0x478] ;  /* 0x00011e00ff067b82 */ /* 0x000ee20000000a00 */
[----:B-1----:R2:W-:Y:S04]  /*b240*/  STS.128 [UR4+0x38660], R8 ;  /* 0x03866008ff007988 */ /* 0x0025e80008000c04 */
[----:B---3--:R2:W-:Y:S02]  /*b250*/  STS.128 [UR4+0x38670], R4 ;  /* 0x03867004ff007988 */ /* 0x0085e40008000c04 */
.L_x_197:
[----:B--2---:R-:W-:Y:S05]  /*b260*/  BSYNC B0 ;  /* 0x0000000000007941 */ /* 0x004fea0003800000 */
.L_x_196:
[----:B------:R-:W-:Y:S01]  /*b270*/  ELECT P0, URZ, PT ;  /* 0x00000000003f782f */ /* 0x000fe20003800000 */
[----:B------:R-:W-:Y:S01]  /*b280*/  NOP ;  /* 0x0000000000007918 */ /* 0x000fe20000000000 */
[----:B------:R-:W-:Y:S11]  /*b290*/  BSSY B0, `(.L_x_198) ;  /* 0x0000052000007945 */ /* 0x000ff60003800000 */
[----:B------:R-:W-:Y:S05]  /*b2a0*/  @!P0 BRA `(.L_x_199) ;  /* 0x0000000400408947 */ /* 0x000fea0003800000 */
[C---:B------:R-:W-:Y:S01]  /*b2b0*/  IMAD.SHL.U32 R20, R18.reuse, 0x8, RZ ;  /* 0x0000000812147824 */ /* 0x040fe200078e00ff */
[----:B------:R-:W-:Y:S01]  /*b2c0*/  ULDC.64 UR4, c[0x0][0x518] ;  /* 0x0001460000047ab9 */ /* 0x000fe20000000a00 */
[----:B------:R-:W-:Y:S01]  /*b2d0*/  ULDC.64 UR6, c[0x0][0x528] ;  /* 0x00014a0000067ab9 */ /* 0x000fe20000000a00 */
[----:B------:R-:W-:Y:S02]  /*b2e0*/  SHF.L.U64.HI R3, R18, 0x3, R3 ;  /* 0x0000000312037819 */ /* 0x000fe40000010203 */
[C---:B------:R-:W-:Y:S02]  /*b2f0*/  IADD3 R6, P0, R20.reuse, UR4, RZ ;  /* 0x0000000414067c10 */ /* 0x040fe4000ff1e0ff */
[----:B------:R-:W-:Y:S02]  /*b300*/  IADD3 R4, P1, R20, UR6, RZ ;  /* 0x0000000614047c10 */ /* 0x000fe4000ff3e0ff */
[C---:B------:R-:W-:Y:S01]  /*b310*/  IADD3.X R7, R3.reuse, UR5, RZ, P0, !PT ;  /* 0x0000000503077c10 */ /* 0x040fe200087fe4ff */
[----:B------:R-:W-:Y:S01]  /*b320*/  ULDC.64 UR4, c[0x0][0x510] ;  /* 0x0001440000047ab9 */ /* 0x000fe20000000a00 */
[----:B------:R-:W-:Y:S01]  /*b330*/  IADD3.X R5, R3, UR7, RZ, P1, !PT ;  /* 0x0000000703057c10 */ /* 0x000fe20008ffe4ff */
[----:B------:R-:W-:-:S03]  /*b340*/  ULDC.64 UR6, c[0x0][0x520] ;  /* 0x0001480000067ab9 */ /* 0x000fc60000000a00 */
[----:B------:R-:W2:Y:S04]  /*b350*/  LDG.E.64 R6, desc[UR58][R6.64] ;  /* 0x0000003a06067981 */ /* 0x000ea8000c1e1b00 */
[----:B------:R-:W4:Y:S01]  /*b360*/  LDG.E.64 R4, desc[UR58][R4.64] ;  /* 0x0000003a04047981 */ /* 0x000f22000c1e1b00 */
[C---:B------:R-:W-:Y:S02]  /*b370*/  IADD3 R22, P0, R20.reuse, UR4, RZ ;  /* 0x0000000414167c10 */ /* 0x040fe4000ff1e0ff */
[----:B------:R-:W-:Y:S02]  /*b380*/  IADD3 R20, P1, R20, UR6, RZ ;  /* 0x0000000614147c10 */ /* 0x000fe4000ff3e0ff */
[C---:B------:R-:W-:Y:S02]  /*b390*/  IADD3.X R23, R3.reuse, UR5, RZ, P0, !PT ;  /* 0x0000000503177c10 */ /* 0x040fe400087fe4ff */
[----:B------:R-:W-:-:S04]  /*b3a0*/  IADD3.X R21, R3, UR7, RZ, P1, !PT ;  /* 0x0000000703157c10 */ /* 0x000fc80008ffe4ff */
[----:B------:R-:W5:Y:S04]  /*b3b0*/  LDG.E.64 R22, desc[UR58][R22.64] ;  /* 0x0000003a16167981 */ /* 0x000f68000c1e1b00 */
[----:B------:R-:W3:Y:S01]  /*b3c0*/  LDG.E.64 R20, desc[UR58][R20.64] ;  /* 0x0000003a14147981 */ /* 0x000ee2000c1e1b00 */
[----:B------:R-:W-:Y:S01]  /*b3d0*/  UMOV UR4, 0x400 ;  /* 0x0000040000047882 */ /* 0x000fe20000000000 */
[----:B------:R-:W-:Y:S01]  /*b3e0*/  VIADD R13, R0, 0xffffffff ;  /* 0xffffffff000d7836 */ /* 0x000fe20000000000 */
[----:B------:R-:W-:Y:S01]  /*b3f0*/  ULEA UR4, UR42, UR4, 0x18 ;  /* 0x000000042a047291 */ /* 0x000fe2000f8ec03f */
[----:B------:R-:W-:-:S03]  /*b400*/  CS2R R14, SRZ ;  /* 0x00000000000e7805 */ /* 0x000fc6000001ff00 */
[----:B------:R-:W-:Y:S02]  /*b410*/  UIADD3 UR5, UR4, 0x38580, URZ ;  /* 0x0003858004057890 */ /* 0x000fe4000fffe03f */
[----:B------:R-:W-:-:S03]  /*b420*/  UIADD3 UR6, UR4, 0x38600, URZ ;  /* 0x0003860004067890 */ /* 0x000fc6000fffe03f */
[----:B------:R-:W1:Y:S01]  /*b430*/  LDS R8, [UR4+0x3859c] ;  /* 0x03859c04ff087984 */ /* 0x000e620008000800 */
[----:B------:R-:W-:Y:S02]  /*b440*/  IMAD.U32 R24, RZ, RZ, UR5 ;  /* 0x00000005ff187e24 */ /* 0x000fe4000f8e00ff */
[----:B------:R-:W-:Y:S01]  /*b450*/  MOV R26, UR6 ;  /* 0x00000006001a7c02 */ /* 0x000fe20008000f00 */
[----:B------:R-:W5:Y:S02]  /*b460*/  LDS R9, [UR4+0x3861c] ;  /* 0x03861c04ff097984 */ /* 0x000f640008000800 */
[----:B------:R-:W-:Y:S02]  /*b470*/  SHF.R.U64 R24, R24, 0x4, RZ ;  /* 0x0000000418187819 */ /* 0x000fe400000012ff */
[----:B------:R-:W-:Y:S01]  /*b480*/  SHF.R.U64 R26, R26, 0x4, RZ ;  /* 0x000000041a1a7819 */ /* 0x000fe200000012ff */
[----:B------:R-:W-:Y:S04]  /*b490*/  STS [UR4+0x385b0], RZ ;  /* 0x0385b0ffff007988 */ /* 0x000fe80008000804 */
[----:B------:R-:W-:Y:S04]  /*b4a0*/  STS [UR4+0x38590], R24 ;  /* 0x03859018ff007988 */ /* 0x000fe80008000804 */
[----:B------:R-:W-:Y:S04]  /*b4b0*/  STS [UR4+0x38594], R24 ;  /* 0x03859418ff007988 */ /* 0x000fe80008000804 */
[----:B------:R-:W-:Y:S04]  /*b4c0*/  STS [UR4+0x38610], R26 ;  /* 0x0386101aff007988 */ /* 0x000fe80008000804 */
[----:B------:R-:W-:Y:S04]  /*b4d0*/  STS [UR4+0x38614], R26 ;  /* 0x0386141aff007988 */ /* 0x000fe80008000804 */
[----:B------:R-:W-:Y:S01]  /*b4e0*/  STS [UR4+0x38630], RZ ;  /* 0x038630ffff007988 */ /* 0x000fe20008000804 */
[----:B--2---:R-:W-:-:S02]  /*b4f0*/  SHF.L.U64.HI R7, R6, 0x1, R7 ;  /* 0x0000000106077819 */ /* 0x004fc40000010207 */
[C---:B----4-:R-:W-:Y:S01]  /*b500*/  SHF.L.U64.HI R3, R4.reuse, 0x1, R5 ;  /* 0x0000000104037819 */ /* 0x050fe20000010205 */
[----:B------:R-:W-:Y:S01]  /*b510*/  IMAD.SHL.U32 R0, R4, 0x2, RZ ;  /* 0x0000000204007824 */ /* 0x000fe200078e00ff */
[----:B------:R-:W-:Y:S02]  /*b520*/  LOP3.LUT R5, R7, 0x1fffffff, RZ, 0xc0, !PT ;  /* 0x1fffffff07057812 */ /* 0x000fe400078ec0ff */
[----:B------:R-:W-:Y:S02]  /*b530*/  LOP3.LUT R3, R3, 0x1fffffff, RZ, 0xc0, !PT ;  /* 0x1fffffff03037812 */ /* 0x000fe400078ec0ff */
[----:B------:R-:W-:Y:S02]  /*b540*/  SHF.R.U32.HI R7, RZ, 0x4, R5 ;  /* 0x00000004ff077819 */ /* 0x000fe40000011605 */
[----:B------:R-:W-:Y:S02]  /*b550*/  SHF.R.U32.HI R10, RZ, 0x4, R3 ;  /* 0x00000004ff0a7819 */ /* 0x000fe40000011603 */
[----:B-1----:R-:W-:Y:S01]  /*b560*/  LOP3.LUT R8, R8, 0xf, R7, 0xb8, !PT ;  /* 0x0000000f08087812 */ /* 0x002fe200078eb807 */
[----:B-----5:R-:W-:Y:S01]  /*b570*/  STS.64 [UR4+0x38580], R22 ;  /* 0x03858016ff007988 */ /* 0x020fe20008000a04 */
[----:B------:R-:W-:-:S02]  /*b580*/  LOP3.LUT R9, R9, 0xf, R10, 0xb8, !PT ;  /* 0x0000000f09097812 */ /* 0x000fc400078eb80a */
[----:B------:R-:W-:Y:S01]  /*b590*/  LOP3.LUT R0, R0, 0xfffffffe, RZ, 0xc0, !PT ;  /* 0xfffffffe00007812 */ /* 0x000fe200078ec0ff */
[----:B------:R1:W-:Y:S03]  /*b5a0*/  STS [UR4+0x3859c], R8 ;  /* 0x03859c08ff007988 */ /* 0x0003e60008000804 */
[----:B------:R-:W-:Y:S01]  /*b5b0*/  SHF.R.U64 R3, R0, 0x4, R3 ;  /* 0x0000000400037819 */ /* 0x000fe20000001203 */
[----:B------:R2:W-:Y:S04]  /*b5c0*/  STS [UR4+0x3861c], R9 ;  /* 0x03861c09ff007988 */ /* 0x0005e80008000804 */
[----:B------:R-:W4:Y:S01]  /*b5d0*/  LDS R7, [UR4+0x3859c] ;  /* 0x03859c04ff077984 */ /* 0x000f220008000800 */
[----:B-1----:R-:W-:-:S03]  /*b5e0*/  VIADD R8, R36, 0xffffffff ;  /* 0xffffffff24087836 */ /* 0x002fc60000000000 */
[----:B------:R-:W1:Y:S01]  /*b5f0*/  LDS R10, [UR4+0x3861c] ;  /* 0x03861c04ff0a7984 */ /* 0x000e620008000800 */
[----:B--2---:R-:W-:Y:S02]  /*b600*/  VIADD R9, R2, 0xffffffff ;  /* 0xffffffff02097836 */ /* 0x004fe40000000000 */
[----:B------:R-:W-:Y:S01]  /*b610*/  IMAD.SHL.U32 R2, R6, 0x2, RZ ;  /* 0x0000000206027824 */ /* 0x000fe200078e00ff */
[----:B---3--:R-:W-:Y:S01]  /*b620*/  STS.64 [UR4+0x38600], R20 ;  /* 0x03860014ff007988 */ /* 0x008fe20008000a04 */
[----:B------:R-:W-:-:S03]  /*b630*/  IMAD.MOV.U32 R12, RZ, RZ, R8 ;  /* 0x000000ffff0c7224 */ /* 0x000fc600078e0008 */
[----:B------:R-:W-:Y:S01]  /*b640*/  LOP3.LUT R2, R2, 0xfffffffe, RZ, 0xc0, !PT ;  /* 0xfffffffe02027812 */ /* 0x000fe200078ec0ff */
[----:B------:R-:W-:Y:S03]  /*b650*/  STS [UR4+0x3860c], R3 ;  /* 0x03860c03ff007988 */ /* 0x000fe60008000804 */
[----:B------:R-:W-:Y:S01]  /*b660*/  SHF.R.U64 R5, R2, 0x4, R5 ;  /* 0x0000000402057819 */ /* 0x000fe20000001205 */
[----:B------:R-:W-:Y:S04]  /*b670*/  STS.128 [UR4+0x38620], R12 ;  /* 0x0386200cff007988 */ /* 0x000fe80008000c04 */
[----:B------:R-:W-:Y:S01]  /*b680*/  STS [UR4+0x3858c], R5 ;  /* 0x03858c05ff007988 */ /* 0x000fe20008000804 */
[----:B----4-:R-:W-:-:S02]  /*b690*/  LOP3.LUT R7, R7, 0xf0, RZ, 0xb8, !PT ;  /* 0x000000f007077812 */ /* 0x010fc400078eb8ff */
[----:B-1----:R-:W-:-:S03]  /*b6a0*/  LOP3.LUT R10, R10, 0xf0, RZ, 0xb8, !PT ;  /* 0x000000f00a0a7812 */ /* 0x002fc600078eb8ff */
[----:B------:R-:W-:Y:S04]  /*b6b0*/  STS [UR4+0x3859c], R7 ;  /* 0x03859c07ff007988 */ /* 0x000fe80008000804 */
[----:B------:R1:W-:Y:S04]  /*b6c0*/  STS [UR4+0x3861c], R10 ;  /* 0x03861c0aff007988 */ /* 0x0003e80008000804 */
[----:B------:R-:W2:Y:S04]  /*b6d0*/  LDS R25, [UR4+0x3859c] ;  /* 0x03859c04ff197984 */ /* 0x000ea80008000800 */
[----:B------:R-:W3:Y:S01]  /*b6e0*/  LDS R27, [UR4+0x3861c] ;  /* 0x03861c04ff1b7984 */ /* 0x000ee20008000800 */
[----:B-1----:R-:W-:-:S05]  /*b6f0*/  CS2R R10, SRZ ;  /* 0x00000000000a7805 */ /* 0x002fca000001ff00 */
[----:B------:R-:W-:Y:S01]  /*b700*/  STS.128 [UR4+0x385a0], R8 ;  /* 0x0385a008ff007988 */ /* 0x000fe20008000c04 */
[----:B--2---:R-:W-:Y:S02]  /*b710*/  LOP3.LUT R25, R25, 0xf00, RZ, 0xb8, !PT ;  /* 0x00000f0019197812 */ /* 0x004fe400078eb8ff */
[----:B---3--:R-:W-:-:S03]  /*b720*/  LOP3.LUT R27, R27, 0xf00, RZ, 0xb8, !PT ;  /* 0x00000f001b1b7812 */ /* 0x008fc600078eb8ff */
[----:B------:R-:W-:Y:S04]  /*b730*/  STS.64 [UR4+0x38598], R24 ;  /* 0x03859818ff007988 */ /* 0x000fe80008000a04 */
[----:B------:R-:W-:Y:S04]  /*b740*/  STS.64 [UR4+0x38618], R26 ;  /* 0x0386181aff007988 */ /* 0x000fe80008000a04 */
[----:B------:R-:W1:Y:S04]  /*b750*/  LDS R7, [UR4+0x3859c] ;  /* 0x03859c04ff077984 */ /* 0x000e680008000800 */
[----:B------:R-:W2:Y:S01]  /*b760*/  LDS R28, [UR4+0x3861c] ;  /* 0x03861c04ff1c7984 */ /* 0x000ea20008000800 */
[----:B-1----:R-:W-:-:S02]  /*b770*/  LOP3.LUT R0, R7, 0xf000, RZ, 0xb8, !PT ;  /* 0x0000f00007007812 */ /* 0x002fc400078eb8ff */
[----:B--2---:R-:W-:-:S03]  /*b780*/  LOP3.LUT R2, R28, 0xf000, RZ, 0xb8, !PT ;  /* 0x0000f0001c027812 */ /* 0x004fc600078eb8ff */
[----:B------:R1:W-:Y:S04]  /*b790*/  STS [UR4+0x3859c], R0 ;  /* 0x03859c00ff007988 */ /* 0x0003e80008000804 */
[----:B------:R1:W-:Y:S02]  /*b7a0*/  STS [UR4+0x3861c], R2 ;  /* 0x03861c02ff007988 */ /* 0x0003e40008000804 */
.L_x_199:
[----:B------:R-:W-:Y:S05]  /*b7b0*/  BSYNC B0 ;  /* 0x0000000000007941 */ /* 0x000fea0003800000 */
.L_x_198:
[----:B------:R-:W-:Y:S01]  /*b7c0*/  ELECT P0, URZ, PT ;  /* 0x00000000003f782f */ /* 0x000fe20003800000 */
[----:B------:R-:W-:Y:S01]  /*b7d0*/  NOP ;  /* 0x0000000000007918 */ /* 0x000fe20000000000 */
[----:B------:R-:W-:Y:S11]  /*b7e0*/  BSSY B0, `(.L_x_200) ;  /* 0x0000004000007945 */ /* 0x000ff60003800000 */
[----:B------:R-:W-:Y:S05]  /*b7f0*/  @!P0 BRA `(.L_x_201) ;  /* 0x0000000000088947 */ /* 0x000fea0003800000 */
[----:B------:R0:W-:Y:S01]  /*b800*/  UTMACMDFLUSH ;  /* 0x00000000000079b7 */ /* 0x0001e20000000000 */
[----:B------:R-:W-:-:S04]  /*b810*/  DEPBAR.LE SB0, 0x0 ;  /* 0x000080000000791a */ /* 0x000fc80000000000 */
.L_x_201:
[----:B------:R-:W-:Y:S05]  /*b820*/  BSYNC B0 ;  /* 0x0000000000007941 */ /* 0x000fea0003800000 */
.L_x_200:
[----:B------:R-:W-:Y:S01]  /*b830*/  UMOV UR22, 0x400 ;  /* 0x0000040000167882 */ /* 0x000fe20000000000 */
[----:B---3--:R-:W-:Y:S01]  /*b840*/  IMAD.SHL.U32 R37, R37, 0x4, RZ ;  /* 0x0000000425257824 */ /* 0x008fe200078e00ff */
[----:B------:R-:W-:Y:S01]  /*b850*/  ULEA UR22, UR42, UR22, 0x18 ;  /* 0x000000162a167291 */ /* 0x000fe2000f8ec03f */
[----:B------:R-:W-:-:S03]  /*b860*/  ULDC UR18, c[0x0][0x884] ;  /* 0x0002210000127ab9 */ /* 0x000fc60000000800 */
[----:B------:R-:W-:Y:S01]  /*b870*/  UIADD3 UR29, UR22, 0x38580, URZ ;  /* 0x00038580161d7890 */ /* 0x000fe2000fffe03f */
[----:B------:R-:W-:Y:S01]  /*b880*/  IADD3 R4, P0, R37, UR16, RZ ;  /* 0x0000001025047c10 */ /* 0x000fe2000ff1e0ff */
[----:B------:R-:W-:Y:S01]  /*b890*/  UIMAD.WIDE UR18, UR18, 0x80, UR16 ;  /* 0x00000080121278a5 */ /* 0x000fe2000f8e0210 */
[----:B------:R-:W-:-:S03]  /*b8a0*/  IMAD.MOV.U32 R6, RZ, RZ, 0x1 ;  /* 0x00000001ff067424 */ /* 0x000fc600078e00ff */
[----:B------:R-:W-:Y:S02]  /*b8b0*/  IMAD.X R5, RZ, RZ, UR17, P0 ;  /* 0x00000011ff057e24 */ /* 0x000fe400080e06ff */
[----:B-1----:R-:W-:Y:S01]  /*b8c0*/  IADD3 R2, P1, R37, UR18, RZ ;  /* 0x0000001225027c10 */ /* 0x002fe2000ff3e0ff */
[----:B------:R-:W1:Y:S04]  /*b8d0*/  LDS R7, [R37+UR29] ;  /* 0x0000001d25077984 */ /* 0x000e680008000800 */
[----:B------:R-:W2:Y:S01]  /*b8e0*/  LDS R9, [R37+UR29+0x80] ;  /* 0x0000801d25097984 */ /* 0x000ea20008000800 */
[----:B------:R-:W-:Y:S01]  /*b8f0*/  IMAD.X R3, RZ, RZ, UR19, P1 ;  /* 0x00000013ff037e24 */ /* 0x000fe200088e06ff */
[----:B------:R-:W-:Y:S01]  /*b900*/  MOV R8, 0x1 ;  /* 0x0000000100087802 */ /* 0x000fe20000000f00 */
[----:B------:R-:W-:Y:S01]  /*b910*/  BSSY B0, `(.L_x_202) ;  /* 0x00000f9000007945 */ /* 0x000fe20003800000 */
[----:B------:R-:W-:Y:S01]  /*b920*/  USHF.L.U32 UR4, UR42, 0x6, URZ ;  /* 0x000000062a047899 */ /* 0x000fe2000800063f */
[----:B------:R-:W-:Y:S01]  /*b930*/  IMAD.MOV.U32 R0, RZ, RZ, RZ ;  /* 0x000000ffff007224 */ /* 0x000fe200078e00ff */
[----:B------:R-:W-:Y:S01]  /*b940*/  USHF.L.U32 UR5, UR42, 0xc, URZ ;  /* 0x0000000c2a057899 */ /* 0x000fe2000800063f */
[----:B------:R-:W-:-:S02]  /*b950*/  IMAD.MOV.U32 R20, RZ, RZ, 0x1 ;  /* 0x00000001ff147424 */ /* 0x000fc400078e00ff */
[----:B------:R-:W-:Y:S02]  /*b960*/  IMAD.MOV.U32 R21, RZ, RZ, RZ ;  /* 0x000000ffff157224 */ /* 0x000fe400078e00ff */
[----:B------:R-:W-:Y:S01]  /*b970*/  IMAD.MOV.U32 R22, RZ, RZ, RZ ;  /* 0x000000ffff167224 */ /* 0x000fe200078e00ff */
[----:B------:R-:W-:Y:S02]  /*b980*/  ULOP3.LUT UR30, UR54, 0x1, URZ, 0xfc, !UPT ;  /* 0x00000001361e7892 */ /* 0x000fe4000f8efc3f */
[----:B------:R-:W-:Y:S02]  /*b990*/  ULOP3.LUT UR31, UR53, 0x2, URZ, 0xfc, !UPT ;  /* 0x00000002351f7892 */ /* 0x000fe4000f8efc3f */
[----:B------:R-:W-:Y:S02]  /*b9a0*/  ULOP3.LUT UR23, UR4, 0x40, URZ, 0xc0, !UPT ;  /* 0x0000004004177892 */ /* 0x000fe4000f8ec03f */
[----:B------:R-:W-:Y:S02]  /*b9b0*/  ULOP3.LUT UR28, UR5, 0x1000, URZ, 0xc0, !UPT ;  /* 0x00001000051c7892 */ /* 0x000fe4000f8ec03f */
[----:B------:R-:W-:Y:S01]  /*b9c0*/  UIADD3 UR32, UR22, 0x38600, URZ ;  /* 0x0003860016207890 */ /* 0x000fe2000fffe03f */
[----:B-1----:R-:W5:Y:S04]  /*b9d0*/  ATOMG.E.EXCH.STRONG.GPU PT, RZ, [R4], R7 ;  /* 0x0000000704ff73a8 */ /* 0x002f6800041ee100 */
[----:B--2---:R1:W5:Y:S02]  /*b9e0*/  ATOMG.E.EXCH.STRONG.GPU PT, RZ, [R2], R9 ;  /* 0x0000000902ff73a8 */ /* 0x00436400041ee100 */
[----:B-1----:R-:W-:-:S02]  /*b9f0*/  PRMT R2, R6, 0x7610, R2 ;  /* 0x0000761006027816 */ /* 0x002fc40000000002 */
[----:B------:R-:W-:-:S07]  /*ba00*/  PRMT R3, R8, 0x7610, R3 ;  /* 0x0000761008037816 */ /* 0x000fce0000000003 */
.L_x_221:
[----:B------:R-:W-:Y:S01]  /*ba10*/  LOP3.LUT P0, RZ, R3, 0xff, RZ, 0xc0, !PT ;  /* 0x000000ff03ff7812 */ /* 0x000fe2000780c0ff */
[----:B-----5:R-:W-:Y:S01]  /*ba20*/  VIADD R4, R36, 0x7f ;  /* 0x0000007f24047836 */ /* 0x020fe20000000000 */
[----:B------:R-:W-:Y:S05]  /*ba30*/  YIELD ;  /* 0x0000000000007946 */ /* 0x000fea0003800000 */
[----:B------:R-:W-:Y:S01]  /*ba40*/  SHF.R.S32.HI R5, RZ, 0x1f, R4 ;  /* 0x0000001fff057819 */ /* 0x000fe20000011404 */
[----:B------:R-:W-:Y:S03]  /*ba50*/  BSSY B1, `(.L_x_203) ;  /* 0x0000008000017945 */ /* 0x000fe60003800000 */
[----:B------:R-:W-:-:S02]  /*ba60*/  LEA.HI R5, R5, R4, RZ, 0x7 ;  /* 0x0000000405057211 */ /* 0x000fc400078f38ff */
[----:B------:R-:W-:Y:S05]  /*ba70*/  @!P0 BRA `(.L_x_204) ;  /* 0x0000000000148947 */ /* 0x000fea0003800000 */
[----:B------:R-:W-:-:S04]  /*ba80*/  DEPBAR {5,4,3,2,1,0} ;  /* 0x0000003f0000791a */ /* 0x000fc80000000000 */
[----:B------:R1:W-:Y:S01]  /*ba90*/  UTMACCTL.IV [UR16] ;  /* 0x00000000100079b9 */ /* 0x0003e20008000000 */
[----:B------:R-:W-:-:S04]  /*baa0*/  DEPBAR {5,4,3,2,1,0} ;  /* 0x0000003f0000791a */ /* 0x000fc80000000000 */
[----:B------:R1:W-:Y:S02]  /*bab0*/  UTMACCTL.IV [UR18] ;  /* 0x00000000120079b9 */ /* 0x0003e40008000000 */
[----:B-1----:R-:W-:Y:S01]  /*bac0*/  NOP ;  /* 0x0000000000007918 */ /* 0x002fe20000000000 */
.L_x_204:
[----:B------:R-:W-:Y:S05]  /*bad0*/  BSYNC B1 ;  /* 0x0000000000017941 */ /* 0x000fea0003800000 */
.L_x_203:
[----:B------:R-:W-:Y:S01]  /*bae0*/  UMOV UR4, 0xffffffff ;  /* 0xffffffff00047882 */ /* 0x000fe20000000000 */
[----:B------:R-:W-:Y:S02]  /*baf0*/  SHF.R.S32.HI R7, RZ, 0x7, R5 ;  /* 0x00000007ff077819 */ /* 0x000fe40000011405 */
[----:B------:R-:W-:Y:S05]  /*bb00*/  BRA.DIV UR4, `(.L_x_205) ;  /* 0x0000003e04007947 */ /* 0x000fea000b800000 */
[----:B-----5:R-:W-:-:S13]  /*bb10*/  ELECT P6, URZ, PT ;  /* 0x00000000003f782f */ /* 0x020fda00038c0000 */
.L_x_291:
[----:B------:R-:W-:Y:S01]  /*bb20*/  ISETP.LT.OR P6, PT, R36, 0x1, !P6 ;  /* 0x000000012400780c */ /* 0x000fe200077c1670 */
[----:B------:R-:W-:-:S12]  /*bb30*/  BSSY B1, `(.L_x_206) ;  /* 0x0000039000017945 */ /* 0x000fd80003800000 */
[----:B------:R-:W-:Y:S05]  /*bb40*/  @P6 BRA `(.L_x_207) ;  /* 0x0000000000dc6947 */ /* 0x000fea0003800000 */
[----:B------:R-:W-:Y:S01]  /*bb50*/  IMAD.SHL.U32 R16, R16, 0x100, RZ ;  /* 0x0000010010107824 */ /* 0x000fe200078e00ff */
[----:B------:R-:W-:Y:S01]  /*bb60*/  LEA R17, R17, UR23, 0x7 ;  /* 0x0000001711117c11 */ /* 0x000fe2000f8e38ff */
[----:B------:R-:W-:Y:S02]  /*bb70*/  VIADD R9, R7, 0x1 ;  /* 0x0000000107097836 */ /* 0x000fe40000000000 */
[----:B------:R-:W-:Y:S02]  /*bb80*/  IMAD.MOV.U32 R10, RZ, RZ, RZ ;  /* 0x000000ffff0a7224 */ /* 0x000fe400078e00ff */
[----:B------:R-:W-:Y:S02]  /*bb90*/  IMAD.MOV.U32 R3, RZ, RZ, R20 ;  /* 0x000000ffff037224 */ /* 0x000fe400078e0014 */
[----:B------:R-:W-:-:S07]  /*bba0*/  IMAD.MOV.U32 R4, RZ, RZ, R0 ;  /* 0x000000ffff047224 */ /* 0x000fce00078e0000 */
.L_x_210:
[----:B-1----:R-:W-:Y:S01]  /*bbb0*/  LEA R8, R4, UR22, 0x3 ;  /* 0x0000001604087c11 */ /* 0x002fe2000f8e18ff */
[----:B------:R-:W-:Y:S05]  /*bbc0*/  YIELD ;  /* 0x0000000000007946 */ /* 0x000fea0003800000 */
[----:B------:R-:W-:Y:S02]  /*bbd0*/  SHF.L.U32 R5, R3, 0x1f, RZ ;  /* 0x0000001f03057819 */ /* 0x000fe400000006ff */
[----:B------:R-:W-:Y:S02]  /*bbe0*/  LOP3.LUT P1, RZ, R19, 0x7f, RZ, 0xc0, !PT ;  /* 0x0000007f13ff7812 */ /* 0x000fe4000782c0ff */
[----:B------:R-:W1:Y:S11]  /*bbf0*/  SYNCS.PHASECHK.TRANS64.TRYWAIT P0, [R8+URZ+0x38490], R5 ;  /* 0x03849005080075a7 */ /* 0x000e76000800017f */
[----:B------:R-:W2:Y:S01]  /*bc00*/  @!P1 LDC R6, c[0x0][0x500] ;  /* 0x00014000ff069b82 */ /* 0x000ea20000000800 */
[----:B-1----:R-:W-:Y:S05]  /*bc10*/  @!P0 BRA `(.L_x_208) ;  /* 0x0000003800dc8947 */ /* 0x002fea0003800000 */
.L_x_292:
[----:B------:R-:W-:Y:S01]  /*bc20*/  UPRMT UR4, UR31, 0x9910, URZ ;  /* 0x000099101f047896 */ /* 0x000fe2000800003f */
[----:B--2---:R2:W-:Y:S03]  /*bc30*/  @!P1 SYNCS.ARRIVE.TRANS64 RZ, [R8+URZ+0x38480], R6 ;  /* 0x0384800608ff99a7 */ /* 0x0045e6000800003f */
[----:B------:R-:W-:-:S06]  /*bc40*/  UISETP.NE.AND UP0, UPT, UR4, 0x2, UPT ;  /* 0x000000020400788c */ /* 0x000fcc000bf05270 */
[----:B------:R-:W-:-:S13]  /*bc50*/  PLOP3.LUT P0, PT, PT, PT, UP0, 0x80, 0x0 ;  /* 0x000000000000781c */ /* 0x000fda0003f0f008 */
[----:B--2---:R-:W-:Y:S05]  /*bc60*/  @P0 BRA `(.L_x_209) ;  /* 0x0000000000040947 */ /* 0x004fea0003800000 */
[----:B------:R-:W-:Y:S01]  /*bc70*/  BPT.TRAP 0x1 ;  /* 0x000000040000795c */ /* 0x000fe20000300000 */
.L_x_209:
[----:B------:R-:W-:Y:S01]  /*bc80*/  R2UR UR4, R4 ;  /* 0x00000000040472ca */ /* 0x000fe200000e0000 */
[----:B------:R-:W-:Y:S01]  /*bc90*/  VIADD R9, R9, 0xffffffff ;  /* 0xffffffff09097836 */ /* 0x000fe20000000000 */
[----:B------:R-:W-:Y:S01]  /*bca0*/  R2UR UR5, R8 ;  /* 0x00000000080572ca */ /* 0x000fe200000e0000 */
[----:B------:R-:W-:Y:S01]  /*bcb0*/  VIADD R4, R4, 0x1 ;  /* 0x0000000104047836 */ /* 0x000fe20000000000 */
[----:B------:R-:W-:Y:S01]  /*bcc0*/  R2UR UR6, R10 ;  /* 0x000000000a0672ca */ /* 0x000fe200000e0000 */
[----:B------:R-:W-:Y:S01]  /*bcd0*/  UMOV UR20, 0x0 ;  /* 0x0000000000147882 */ /* 0x000fe20000000000 */
[----:B------:R-:W-:Y:S01]  /*bce0*/  R2UR UR7, R16 ;  /* 0x00000000100772ca */ /* 0x000fe200000e0000 */
[----:B------:R-:W-:Y:S01]  /*bcf0*/  UMOV UR21, 0x10000000 ;  /* 0x1000000000157882 */ /* 0x000fe20000000000 */
[----:B------:R-:W-:Y:S01]  /*bd00*/  R2UR UR27, R17 ;  /* 0x00000000111b72ca */ /* 0x000fe200000e0000 */
[----:B------:R-:W-:Y:S01]  /*bd10*/  UMOV UR33, 0x30000 ;  /* 0x0003000000217882 */ /* 0x000fe20000000000 */
[----:B------:R-:W-:-:S02]  /*bd20*/  ISETP.GT.AND P1, PT, R9, 0x1, PT ;  /* 0x000000010900780c */ /* 0x000fc40003f24270 */
[----:B------:R-:W-:Y:S01]  /*bd30*/  ISETP.NE.AND P0, PT, R4, 0x2, PT ;  /* 0x000000020400780c */ /* 0x000fe20003f05270 */
[----:B------:R-:W-:Y:S01]  /*bd40*/  ULEA UR8, UR4, UR28, 0xe ;  /* 0x0000001c04087291 */ /* 0x000fe2000f8e703f */
[----:B------:R-:W-:Y:S01]  /*bd50*/  IADD3 R10, R10, 0x80, RZ ;  /* 0x000000800a0a7810 */ /* 0x000fe20007ffe0ff */
[----:B------:R-:W-:Y:S01]  /*bd60*/  ULEA UR4, UR4, UR22, 0x10 ;  /* 0x0000001604047291 */ /* 0x000fe2000f8e803f */
[----:B------:R-:W-:Y:S01]  /*bd70*/  SEL R6, RZ, 0x1, P0 ;  /* 0x00000001ff067807 */ /* 0x000fe20000000000 */
[----:B------:R-:W-:Y:S01]  /*bd80*/  ULEA UR12, UR8, UR22, 0x1 ;  /* 0x00000016080c7291 */ /* 0x000fe2000f8e083f */
[----:B------:R-:W-:Y:S01]  /*bd90*/  SEL R4, R4, RZ, P0 ;  /* 0x000000ff04047207 */ /* 0x000fe20000000000 */
[----:B------:R-:W-:Y:S01]  /*bda0*/  UIADD3 UR5, UR5, 0x38480, URZ ;  /* 0x0003848005057890 */ /* 0x000fe2000fffe03f */
[----:B------:R-:W-:Y:S01]  /*bdb0*/  LOP3.LUT R3, R3, R6, RZ, 0x3c, !PT ;  /* 0x0000000603037212 */ /* 0x000fe200078e3cff */
[----:B------:R-:W-:Y:S02]  /*bdc0*/  UIADD3 UR10, UR6, 0x40, URZ ;  /* 0x00000040060a7890 */ /* 0x000fe4000fffe03f */
[----:B------:R-:W-:-:S02]  /*bdd0*/  UIADD3 UR8, UR4, 0x8000, URZ ;  /* 0x0000800004087890 */ /* 0x000fc4000fffe03f */
[----:B------:R-:W-:Y:S02]  /*bde0*/  UIADD3 UR24, UR12, 0x20000, URZ ;  /* 0x000200000c187890 */ /* 0x000fe4000fffe03f */
[----:B------:R-:W-:Y:S01]  /*bdf0*/  UIADD3 UR12, UR12, 0x24000, URZ ;  /* 0x000240000c0c7890 */ /* 0x000fe2000fffe03f */
[----:B------:R2:W-:Y:S01]  /*be00*/  UTMALDG.2D [UR4], [UR16], desc[UR20] ;  /* 0x00001404100075b4 */ /* 0x0005e20008009000 */
[----:B------:R-:W-:Y:S01]  /*be10*/  UMOV UR11, UR7 ;  /* 0x00000007000b7c82 */ /* 0x000fe20008000000 */
[----:B------:R-:W-:Y:S01]  /*be20*/  UMOV UR9, UR5 ;  /* 0x0000000500097c82 */ /* 0x000fe20008000000 */
[----:B------:R-:W-:Y:S01]  /*be30*/  UMOV UR26, UR6 ;  /* 0x00000006001a7c82 */ /* 0x000fe20008000000 */
[----:B------:R-:W-:Y:S01]  /*be40*/  UMOV UR25, UR5 ;  /* 0x0000000500197c82 */ /* 0x000fe20008000000 */
[----:B------:R-:W-:Y:S01]  /*be50*/  UMOV UR15, UR27 ;  /* 0x0000001b000f7c82 */ /* 0x000fe20008000000 */
[----:B------:R-:W-:Y:S01]  /*be60*/  UMOV UR13, UR5 ;  /* 0x00000005000d7c82 */ /* 0x000fe20008000000 */
[----:B------:R-:W-:Y:S01]  /*be70*/  UMOV UR14, UR10 ;  /* 0x0000000a000e7c82 */ /* 0x000fe20008000000 */
[----:B------:R2:W-:Y:S01]  /*be80*/  UTMALDG.2D [UR8], [UR16], desc[UR20] ;  /* 0x00001408100075b4 */ /* 0x0005e20008009000 */
[----:B------:R2:W-:Y:S01]  /*be90*/  UTMALDG.2D.MULTICAST [UR24], [UR18], UR33, desc[UR20] ;  /* 0x00001418120073b4 */ /* 0x0005e20008009821 */
[----:B------:R2:W-:Y:S02]  /*bea0*/  UTMALDG.2D.MULTICAST [UR12], [UR18], UR33, desc[UR20] ;  /* 0x0000140c120073b4 */ /* 0x0005e40008009821 */
[----:B--2---:R-:W-:Y:S05]  /*beb0*/  @P1 BRA `(.L_x_210) ;  /* 0xfffffffc003c1947 */ /* 0x004fea000383ffff */
.L_x_207:
[----:B------:R-:W-:Y:S05]  /*bec0*/  BSYNC B1 ;  /* 0x0000000000017941 */ /* 0x000fea0003800000 */
.L_x_206:
[----:B------:R-:W-:Y:S01]  /*bed0*/  IMAD.IADD R0, R7, 0x1, R0 ;  /* 0x0000000107007824 */ /* 0x000fe200078e0200 */
[----:B------:R-:W-:-:S04]  /*bee0*/  LOP3.LUT P0, RZ, R2, 0xff, RZ, 0xc0, !PT ;  /* 0x000000ff02ff7812 */ /* 0x000fc8000780c0ff */
[----:B------:R-:W-:-:S04]  /*bef0*/  SHF.R.U32.HI R2, RZ, 0x1, R0 ;  /* 0x00000001ff027819 */ /* 0x000fc80000011600 */
[----:B------:R-:W-:-:S04]  /*bf00*/  LOP3.LUT R2, R2, 0x1, RZ, 0xc0, !PT ;  /* 0x0000000102027812 */ /* 0x000fc800078ec0ff */
[----:B------:R-:W-:Y:S01]  /*bf10*/  ISETP.NE.U32.AND P1, PT, R2, 0x1, PT ;  /* 0x000000010200780c */ /* 0x000fe20003f25070 */
[----:B------:R-:W-:Y:S01]  /*bf20*/  IMAD.U32 R2, RZ, RZ, UR30 ;  /* 0x0000001eff027e24 */ /* 0x000fe2000f8e00ff */
[----:B------:R-:W-:Y:S01]  /*bf30*/  @P0 SYNCS.ARRIVE.TRANS64.A1T0 RZ, [UR22+0x384e8], RZ ;  /* 0x0384e8ffffff09a7 */ /* 0x000fe20008100016 */
[----:B------:R-:W-:Y:S02]  /*bf40*/  ISETP.GT.U32.AND P0, PT, R0, 0x1, PT ;  /* 0x000000010000780c */ /* 0x000fe40003f04070 */
[C---:B------:R-:W-:Y:S02]  /*bf50*/  ISETP.GT.U32.AND P1, PT, R7.reuse, 0x1, !P1 ;  /* 0x000000010700780c */ /* 0x040fe40004f24070 */
[----:B------:R-:W-:Y:S02]  /*bf60*/  ISETP.NE.AND P2, PT, R2, 0x3, PT ;  /* 0x000000030200780c */ /* 0x000fe40003f45270 */
[----:B------:R-:W-:Y:S02]  /*bf70*/  ISETP.LT.U32.AND P0, PT, R7, 0x2, P0 ;  /* 0x000000020700780c */ /* 0x000fe40000701070 */
[----:B------:R-:W-:-:S02]  /*bf80*/  SEL R2, RZ, 0x1, !P1 ;  /* 0x00000001ff027807 */ /* 0x000fc40004800000 */
[----:B------:R-:W-:Y:S02]  /*bf90*/  SEL R3, RZ, 0x1, !P0 ;  /* 0x00000001ff037807 */ /* 0x000fe40004000000 */
[----:B------:R-:W-:Y:S02]  /*bfa0*/  LOP3.LUT R0, R0, 0x1, RZ, 0xc0, !PT ;  /* 0x0000000100007812 */ /* 0x000fe400078ec0ff */
[----:B------:R-:W-:-:S03]  /*bfb0*/  LOP3.LUT R20, R2, R20, R3, 0x96, !PT ;  /* 0x0000001402147212 */ /* 0x000fc600078e9603 */
[----:B------:R-:W-:Y:S05]  /*bfc0*/  @!P2 BRA `(.L_x_211) ;  /* 0x000000000004a947 */ /* 0x000fea0003800000 */
[----:B------:R-:W-:Y:S01]  /*bfd0*/  BPT.TRAP 0x1 ;  /* 0x000000040000795c */ /* 0x000fe20000300000 */
.L_x_211:
[C---:B------:R-:W-:Y:S01]  /*bfe0*/  LEA R3, R21.reuse, UR22, 0x3 ;  /* 0x0000001615037c11 */ /* 0x040fe2000f8e18ff */
[----:B------:R-:W-:Y:S01]  /*bff0*/  BSSY B1, `(.L_x_212) ;  /* 0x0000005000017945 */ /* 0x000fe20003800000 */
[----:B------:R-:W-:Y:S02]  /*c000*/  SHF.L.U32 R2, R22, 0x1f, RZ ;  /* 0x0000001f16027819 */ /* 0x000fe400000006ff */
[----:B------:R-:W-:Y:S02]  /*c010*/  LEA R4, R21, UR22, 0x4 ;  /* 0x0000001615047c11 */ /* 0x000fe4000f8e20ff */
[----:B------:R-:W2:Y:S02]  /*c020*/  SYNCS.PHASECHK.TRANS64.TRYWAIT P0, [R3+URZ+0x38400], R2 ;  /* 0x03840002030075a7 */ /* 0x000ea4000800017f */
[----:B--2---:R-:W-:Y:S05]  /*c030*/  @!P0 BRA `(.L_x_213) ;  /* 0x0000003400e88947 */ /* 0x004fea0003800000 */
.L_x_293:
[----:B------:R-:W-:Y:S05]  /*c040*/  BSYNC B1 ;  /* 0x0000000000017941 */ /* 0x000fea0003800000 */
.L_x_212:
[----:B-1----:R-:W1:Y:S01]  /*c050*/  LDS.128 R4, [R4+0x384f0] ;  /* 0x0384f00004047984 */ /* 0x002e620000000c00 */
[----:B------:R-:W-:Y:S01]  /*c060*/  @!PT LDS RZ, [RZ] ;  /* 0x00000000fffff984 */ /* 0x000fe20000000800 */
[----:B------:R-:W-:Y:S01]  /*c070*/  @!PT LDS RZ, [RZ] ;  /* 0x00000000fffff984 */ /* 0x000fe20000000800 */
[----:B------:R-:W-:Y:S01]  /*c080*/  @!PT LDS RZ, [RZ] ;  /* 0x00000000fffff984 */ /* 0x000fe20000000800 */
[----:B------:R-:W-:Y:S01]  /*c090*/  @!PT LDS RZ, [RZ] ;  /* 0x00000000fffff984 */ /* 0x000fe20000000800 */
[----:B------:R3:W-:Y:S06]  /*c0a0*/  MEMBAR.ALL.CTA ;  /* 0x0000000000007992 */ /* 0x0007ec0000008000 */
[----:B---3--:R-:W3:Y:S01]  /*c0b0*/  FENCE.VIEW.ASYNC.S ;  /* 0x00000000000073c6 */ /* 0x008ee20000000000 */
[----:B-1----:R-:W-:Y:S02]  /*c0c0*/  IMAD.MOV.U32 R17, RZ, RZ, R5 ;  /* 0x000000ffff117224 */ /* 0x002fe400078e0005 */
[----:B------:R-:W-:Y:S01]  /*c0d0*/  IMAD.MOV.U32 R16, RZ, RZ, R4 ;  /* 0x000000ffff107224 */ /* 0x000fe200078e0004 */
[----:B---3--:R-:W-:Y:S06]  /*c0e0*/  @!P2 BRA `(.L_x_214) ;  /* 0x000000000004a947 */ /* 0x008fec0003800000 */
[----:B------:R-:W-:Y:S01]  /*c0f0*/  BPT.TRAP 0x1 ;  /* 0x000000040000795c */ /* 0x000fe20000300000 */
.L_x_214:
[----:B------:R-:W1:Y:S01]  /*c100*/  S2R R5, SR_CgaCtaId ;  /* 0x0000000000057919 */ /* 0x000e620000008800 */
[----:B------:R-:W-:Y:S01]  /*c110*/  ISETP.NE.AND P0, PT, R7, RZ, PT ;  /* 0x000000ff0700720c */ /* 0x000fe20003f05270 */
[----:B--2---:R-:W-:Y:S01]  /*c120*/  VIADD R2, R3, 0x38440 ;  /* 0x0003844003027836 */ /* 0x004fe20000000000 */
[CC--:B------:R-:W-:Y:S02]  /*c130*/  ISETP.NE.AND P1, PT, R6.reuse, R18.reuse, PT ;  /* 0x000000120600720c */ /* 0x0c0fe40003f25270 */
[----:B------:R-:W-:Y:S02]  /*c140*/  ISETP.EQ.OR P0, PT, R6, R18, !P0 ;  /* 0x000000120600720c */ /* 0x000fe40004702670 */
[----:B-1----:R-:W-:-:S04]  /*c150*/  PRMT R2, R5, 0x654, R2 ;  /* 0x0000065405027816 */ /* 0x002fc80000000002 */
[----:B------:R1:W-:Y:S07]  /*c160*/  SYNCS.ARRIVE.TRANS64.RED.A1T0 RZ, [R2+URZ], RZ ;  /* 0x000000ff02ff79a7 */ /* 0x0003ee000810043f */
[----:B------:R-:W-:Y:S05]  /*c170*/  @P0 BRA `(.L_x_215) ;  /* 0x0000000400a40947 */ /* 0x000fea0003800000 */
[----:B-1----:R-:W1:Y:S02]  /*c180*/  LDC.64 R2, c[0x0][0x290] ;  /* 0x0000a400ff027b82 */ /* 0x002e640000000a00 */
[----:B-1----:R-:W-:-:S05]  /*c190*/  IMAD.WIDE R2, R6, 0xc, R2 ;  /* 0x0000000c06027825 */ /* 0x002fca00078e0202 */
[----:B------:R1:W5:Y:S01]  /*c1a0*/  LDG.E R36, desc[UR58][R2.64+0x8] ;  /* 0x0000083a02247981 */ /* 0x000362000c1e1900 */
[----:B------:R-:W-:-:S03]  /*c1b0*/  UMOV UR4, 0xffffffff ;  /* 0xffffffff00047882 */ /* 0x000fc60000000000 */
[----:B------:R-:W-:Y:S05]  /*c1c0*/  BRA.DIV UR4, `(.L_x_216) ;  /* 0x0000003604987947 */ /* 0x000fea000b800000 */
[----:B------:R-:W-:-:S13]  /*c1d0*/  ELECT P6, URZ, PT ;  /* 0x00000000003f782f */ /* 0x000fda00038c0000 */
.L_x_296:
[----:B------:R-:W-:Y:S04]  /*c1e0*/  BSSY B1, `(.L_x_217) ;  /* 0x000004f000017945 */ /* 0x000fe80003800000 */
[----:B------:R-:W-:Y:S05]  /*c1f0*/  @!P6 BRA `(.L_x_218) ;  /* 0x000000040034e947 */ /* 0x000fea0003800000 */
[C---:B------:R-:W-:Y:S01]  /*c200*/  IMAD.SHL.U32 R4, R6.reuse, 0x8, RZ ;  /* 0x0000000806047824 */ /* 0x040fe200078e00ff */
[----:B------:R-:W-:Y:S01]  /*c210*/  SHF.R.S32.HI R5, RZ, 0x1f, R6 ;  /* 0x0000001fff057819 */ /* 0x000fe20000011406 */
[----:B------:R-:W-:Y:S01]  /*c220*/  ULDC.64 UR4, c[0x0][0x510] ;  /* 0x0001440000047ab9 */ /* 0x000fe20000000a00 */
[----:B------:R-:W-:Y:S01]  /*c230*/  ULDC.64 UR6, c[0x0][0x520] ;  /* 0x0001480000067ab9 */ /* 0x000fe20000000a00 */
[----:B------:R-:W2:Y:S01]  /*c240*/  LDG.E R15, desc[UR58][R2.64] ;  /* 0x0000003a020f7981 */ /* 0x000ea2000c1e1900 */
[----:B------:R-:W-:Y:S02]  /*c250*/  SHF.L.U64.HI R5, R6, 0x3, R5 ;  /* 0x0000000306057819 */ /* 0x000fe40000010205 */
[C---:B------:R-:W-:Y:S02]  /*c260*/  IADD3 R12, P0, R4.reuse, UR4, RZ ;  /* 0x00000004040c7c10 */ /* 0x040fe4000ff1e0ff */
[----:B------:R-:W-:Y:S02]  /*c270*/  IADD3 R10, P2, R4, UR6, RZ ;  /* 0x00000006040a7c10 */ /* 0x000fe4000ff5e0ff */
[C---:B------:R-:W-:Y:S01]  /*c280*/  IADD3.X R13, R5.reuse, UR5, RZ, P0, !PT ;  /* 0x00000005050d7c10 */ /* 0x040fe200087fe4ff */
[----:B------:R-:W-:Y:S01]  /*c290*/  ULDC.64 UR4, c[0x0][0x518] ;  /* 0x0001460000047ab9 */ /* 0x000fe20000000a00 */
[----:B------:R-:W-:-:S04]  /*c2a0*/  IADD3.X R11, R5, UR7, RZ, P2, !PT ;  /* 0x00000007050b7c10 */ /* 0x000fc800097fe4ff */
[----:B------:R-:W3:Y:S04]  /*c2b0*/  LDG.E.64 R12, desc[UR58][R12.64] ;  /* 0x0000003a0c0c7981 */ /* 0x000ee8000c1e1b00 */
[----:B------:R-:W4:Y:S01]  /*c2c0*/  LDG.E.64 R10, desc[UR58][R10.64] ;  /* 0x0000003a0a0a7981 */ /* 0x000f22000c1e1b00 */
[----:B------:R-:W-:-:S04]  /*c2d0*/  IADD3 R8, P0, R4, UR4, RZ ;  /* 0x0000000404087c10 */ /* 0x000fc8000ff1e0ff */
[----:B------:R-:W-:Y:S01]  /*c2e0*/  IADD3.X R9, R5, UR5, RZ, P0, !PT ;  /* 0x0000000505097c10 */ /* 0x000fe200087fe4ff */
[----:B------:R-:W-:-:S05]  /*c2f0*/  ULDC.64 UR4, c[0x0][0x528] ;  /* 0x00014a0000047ab9 */ /* 0x000fca0000000a00 */
[----:B------:R-:W2:Y:S01]  /*c300*/  LDG.E.64 R8, desc[UR58][R8.64] ;  /* 0x0000003a08087981 */ /* 0x000ea2000c1e1b00 */
[----:B------:R-:W-:-:S04]  /*c310*/  IADD3 R4, P0, R4, UR4, RZ ;  /* 0x0000000404047c10 */ /* 0x000fc8000ff1e0ff */
[----:B------:R-:W-:-:S06]  /*c320*/  IADD3.X R5, R5, UR5, RZ, P0, !PT ;  /* 0x0000000505057c10 */ /* 0x000fcc00087fe4ff */
[----:B------:R-:W2:Y:S04]  /*c330*/  LDG.E.64 R4, desc[UR58][R4.64] ;  /* 0x0000003a04047981 */ /* 0x000ea8000c1e1b00 */
[----:B---3--:R-:W-:Y:S04]  /*c340*/  STS.64 [UR29], R12 ;  /* 0x0000000cff007988 */ /* 0x008fe80008000a1d */
[----:B----4-:R-:W-:Y:S04]  /*c350*/  STS.64 [UR32], R10 ;  /* 0x0000000aff007988 */ /* 0x010fe80008000a20 */
[----:B------:R-:W3:Y:S01]  /*c360*/  LDS R14, [UR29+0x1c] ;  /* 0x00001c1dff0e7984 */ /* 0x000ee20008000800 */
[----:B--2---:R-:W-:-:S04]  /*c370*/  SHF.L.U64.HI R24, R8, 0x1, R9 ;  /* 0x0000000108187819 */ /* 0x004fc80000010209 */
[----:B------:R-:W-:-:S04]  /*c380*/  LOP3.LUT R24, R24, 0x1fffffff, RZ, 0xc0, !PT ;  /* 0x1fffffff18187812 */ /* 0x000fc800078ec0ff */
[----:B------:R-:W-:-:S04]  /*c390*/  SHF.R.U32.HI R9, RZ, 0x4, R24 ;  /* 0x00000004ff097819 */ /* 0x000fc80000011618 */
[----:B---3--:R-:W-:Y:S02]  /*c3a0*/  LOP3.LUT R9, R14, 0xf, R9, 0xb8, !PT ;  /* 0x0000000f0e097812 */ /* 0x008fe400078eb809 */
[----:B------:R1:W2:Y:S04]  /*c3b0*/  LDG.E R14, desc[UR58][R2.64+0x4] ;  /* 0x0000043a020e7981 */ /* 0x0002a8000c1e1900 */
[----:B------:R-:W-:Y:S04]  /*c3c0*/  STS [UR29+0x1c], R9 ;  /* 0x00001c09ff007988 */ /* 0x000fe8000800081d */
[----:B------:R-:W3:Y:S02]  /*c3d0*/  LDS R18, [UR29+0x1c] ;  /* 0x00001c1dff127984 */ /* 0x000ee40008000800 */
[----:B---3--:R-:W-:-:S05]  /*c3e0*/  LOP3.LUT R18, R18, 0xf0, RZ, 0xb8, !PT ;  /* 0x000000f012127812 */ /* 0x008fca00078eb8ff */
[----:B------:R-:W-:Y:S04]  /*c3f0*/  STS [UR29+0x1c], R18 ;  /* 0x00001c12ff007988 */ /* 0x000fe8000800081d */
[----:B------:R-:W3:Y:S01]  /*c400*/  LDS R13, [UR29+0x1c] ;  /* 0x00001c1dff0d7984 */ /* 0x000ee20008000800 */
[----:B------:R-:W-:-:S05]  /*c410*/  IMAD.U32 R12, RZ, RZ, UR29 ;  /* 0x0000001dff0c7e24 */ /* 0x000fca000f8e00ff */
[----:B------:R-:W-:Y:S02]  /*c420*/  SHF.R.U64 R12, R12, 0x4, RZ ;  /* 0x000000040c0c7819 */ /* 0x000fe400000012ff */
[----:B---3--:R-:W-:-:S05]  /*c430*/  LOP3.LUT R13, R13, 0xf00, RZ, 0xb8, !PT ;  /* 0x00000f000d0d7812 */ /* 0x008fca00078eb8ff */
[----:B------:R-:W-:Y:S04]  /*c440*/  STS.64 [UR29+0x18], R12 ;  /* 0x0000180cff007988 */ /* 0x000fe80008000a1d */
[----:B------:R-:W1:Y:S01]  /*c450*/  LDS R25, [UR29+0x1c] ;  /* 0x00001c1dff197984 */ /* 0x000e620008000800 */
[----:B------:R-:W-:Y:S01]  /*c460*/  IMAD.SHL.U32 R23, R8, 0x2, RZ ;  /* 0x0000000208177824 */ /* 0x000fe200078e00ff */
[----:B------:R-:W-:-:S04]  /*c470*/  CS2R R10, SRZ ;  /* 0x00000000000a7805 */ /* 0x000fc8000001ff00 */
[----:B------:R-:W-:Y:S01]  /*c480*/  LOP3.LUT R23, R23, 0xfffffffe, RZ, 0xc0, !PT ;  /* 0xfffffffe17177812 */ /* 0x000fe200078ec0ff */
[----:B-----5:R-:W-:Y:S02]  /*c490*/  VIADD R8, R36, 0xffffffff ;  /* 0xffffffff24087836 */ /* 0x020fe40000000000 */
[----:B------:R-:W-:Y:S01]  /*c4a0*/  VIADD R9, R15, 0xffffffff ;  /* 0xffffffff0f097836 */ /* 0x000fe20000000000 */
[----:B------:R-:W-:Y:S01]  /*c4b0*/  SHF.R.U64 R23, R23, 0x4, R24 ;  /* 0x0000000417177819 */ /* 0x000fe20000001218 */
[----:B------:R-:W-:Y:S04]  /*c4c0*/  STS [UR29+0x10], R12 ;  /* 0x0000100cff007988 */ /* 0x000fe8000800081d */
[----:B------:R-:W-:Y:S04]  /*c4d0*/  STS [UR29+0x14], R12 ;  /* 0x0000140cff007988 */ /* 0x000fe8000800081d */
[----:B------:R-:W-:Y:S04]  /*c4e0*/  STS.128 [UR29+0x20], R8 ;  /* 0x00002008ff007988 */ /* 0x000fe80008000c1d */
[----:B------:R-:W-:Y:S04]  /*c4f0*/  STS [UR29+0xc], R23 ;  /* 0x00000c17ff007988 */ /* 0x000fe8000800081d */
[----:B------:R-:W-:Y:S01]  /*c500*/  STS [UR29+0x30], RZ ;  /* 0x000030ffff007988 */ /* 0x000fe2000800081d */
[----:B-1----:R-:W-:-:S05]  /*c510*/  LOP3.LUT R2, R25, 0xf000, RZ, 0xb8, !PT ;  /* 0x0000f00019027812 */ /* 0x002fca00078eb8ff */
[----:B------:R-:W-:Y:S04]  /*c520*/  STS [UR29+0x1c], R2 ;  /* 0x00001c02ff007988 */ /* 0x000fe8000800081d */
[----:B------:R-:W1:Y:S01]  /*c530*/  LDS R3, [UR32+0x1c] ;  /* 0x00001c20ff037984 */ /* 0x000e620008000800 */
[----:B------:R-:W-:-:S04]  /*c540*/  SHF.L.U64.HI R24, R4, 0x1, R5 ;  /* 0x0000000104187819 */ /* 0x000fc80000010205 */
[----:B------:R-:W-:-:S04]  /*c550*/  LOP3.LUT R24, R24, 0x1fffffff, RZ, 0xc0, !PT ;  /* 0x1fffffff18187812 */ /* 0x000fc800078ec0ff */
[----:B------:R-:W-:-:S04]  /*c560*/  SHF.R.U32.HI R18, RZ, 0x4, R24 ;  /* 0x00000004ff127819 */ /* 0x000fc80000011618 */
[----:B-1----:R-:W-:-:S05]  /*c570*/  LOP3.LUT R5, R3, 0xf, R18, 0xb8, !PT ;  /* 0x0000000f03057812 */ /* 0x002fca00078eb812 */
[----:B------:R-:W-:Y:S04]  /*c580*/  STS [UR32+0x1c], R5 ;  /* 0x00001c05ff007988 */ /* 0x000fe80008000820 */
[----:B------:R-:W1:Y:S02]  /*c590*/  LDS R3, [UR32+0x1c] ;  /* 0x00001c20ff037984 */ /* 0x000e640008000800 */
[----:B-1----:R-:W-:-:S05]  /*c5a0*/  LOP3.LUT R9, R3, 0xf0, RZ, 0xb8, !PT ;  /* 0x000000f003097812 */ /* 0x002fca00078eb8ff */
[----:B------:R-:W-:Y:S04]  /*c5b0*/  STS [UR32+0x1c], R9 ;  /* 0x00001c09ff007988 */ /* 0x000fe80008000820 */
[----:B------:R-:W1:Y:S01]  /*c5c0*/  LDS R3, [UR32+0x1c] ;  /* 0x00001c20ff037984 */ /* 0x000e620008000800 */
[----:B------:R-:W-:-:S05]  /*c5d0*/  IMAD.U32 R2, RZ, RZ, UR32 ;  /* 0x00000020ff027e24 */ /* 0x000fca000f8e00ff */
[----:B------:R-:W-:Y:S02]  /*c5e0*/  SHF.R.U64 R2, R2, 0x4, RZ ;  /* 0x0000000402027819 */ /* 0x000fe400000012ff */
[----:B-1----:R-:W-:-:S05]  /*c5f0*/  LOP3.LUT R3, R3, 0xf00, RZ, 0xb8, !PT ;  /* 0x00000f0003037812 */ /* 0x002fca00078eb8ff */
[----:B------:R-:W-:Y:S04]  /*c600*/  STS.64 [UR32+0x18], R2 ;  /* 0x00001802ff007988 */ /* 0x000fe80008000a20 */
[----:B------:R-:W1:Y:S01]  /*c610*/  LDS R12, [UR32+0x1c] ;  /* 0x00001c20ff0c7984 */ /* 0x000e620008000800 */
[----:B------:R-:W-:-:S04]  /*c620*/  SHF.L.U32 R4, R4, 0x1, RZ ;  /* 0x0000000104047819 */ /* 0x000fc800000006ff */
[----:B------:R-:W-:Y:S01]  /*c630*/  LOP3.LUT R5, R4, 0xfffffffe, RZ, 0xc0, !PT ;  /* 0xfffffffe04057812 */ /* 0x000fe200078ec0ff */
[----:B--2---:R-:W-:-:S03]  /*c640*/  VIADD R9, R14, 0xffffffff ;  /* 0xffffffff0e097836 */ /* 0x004fc60000000000 */
[----:B------:R-:W-:Y:S01]  /*c650*/  SHF.R.U64 R5, R5, 0x4, R24 ;  /* 0x0000000405057819 */ /* 0x000fe20000001218 */
[----:B------:R2:W-:Y:S04]  /*c660*/  STS [UR32+0x10], R2 ;  /* 0x00001002ff007988 */ /* 0x0005e80008000820 */
[----:B------:R2:W-:Y:S04]  /*c670*/  STS.128 [UR32+0x20], R8 ;  /* 0x00002008ff007988 */ /* 0x0005e80008000c20 */
[----:B------:R2:W-:Y:S04]  /*c680*/  STS [UR32+0xc], R5 ;  /* 0x00000c05ff007988 */ /* 0x0005e80008000820 */
[----:B------:R2:W-:Y:S04]  /*c690*/  STS [UR32+0x14], R2 ;  /* 0x00001402ff007988 */ /* 0x0005e80008000820 */
[----:B------:R-:W-:Y:S01]  /*c6a0*/  STS [UR32+0x30], RZ ;  /* 0x000030ffff007988 */ /* 0x000fe20008000820 */
[----:B-1----:R-:W-:-:S05]  /*c6b0*/  LOP3.LUT R4, R12, 0xf000, RZ, 0xb8, !PT ;  /* 0x0000f0000c047812 */ /* 0x002fca00078eb8ff */
[----:B------:R2:W-:Y:S02]  /*c6c0*/  STS [UR32+0x1c], R4 ;  /* 0x00001c04ff007988 */ /* 0x0005e40008000820 */
.L_x_218:
[----:B------:R-:W-:Y:S05]  /*c6d0*/  BSYNC B1 ;  /* 0x0000000000017941 */ /* 0x000fea0003800000 */
.L_x_217:
[----:B------:R-:W-:-:S03]  /*c6e0*/  UMOV UR4, 0xffffffff ;  /* 0xffffffff00047882 */ /* 0x000fc60000000000 */
[----:B------:R-:W-:Y:S05]  /*c6f0*/  BRA.DIV UR4, `(.L_x_219) ;  /* 0x00000032046c7947 */ /* 0x000fea000b800000 */
[----:B------:R-:W-:Y:S01]  /*c700*/  ELECT P6, URZ, PT ;  /* 0x00000000003f782f */ /* 0x000fe200038c0000 */
[----:B------:R-:W-:-:S12]  /*c710*/  NOP ;  /* 0x0000000000007918 */ /* 0x000fd80000000000 */
.L_x_300:
[----:B-12---:R-:W1:Y:S02]  /*c720*/  S2R R2, SR_LANEID ;  /* 0x0000000000027919 */ /* 0x006e640000000000 */
[----:B-1----:R-:W-:-:S05]  /*c730*/  IMAD.SHL.U32 R8, R2, 0x4, RZ ;  /* 0x0000000402087824 */ /* 0x002fca00078e00ff */
[----:B------:R1:W2:Y:S01]  /*c740*/  LDS R9, [R8+UR29] ;  /* 0x0000001d08097984 */ /* 0x0002a20008000800 */
[C---:B------:R-:W-:Y:S02]  /*c750*/  IADD3 R4, P0, R8.reuse, UR16, RZ ;  /* 0x0000001008047c10 */ /* 0x040fe4000ff1e0ff */
[----:B------:R-:W-:Y:S01]  /*c760*/  IADD3 R2, P2, R8, UR18, RZ ;  /* 0x0000001208027c10 */ /* 0x000fe2000ff5e0ff */
[----:B------:R1:W3:Y:S01]  /*c770*/  LDS R11, [R8+UR29+0x80] ;  /* 0x0000801d080b7984 */ /* 0x0002e20008000800 */
[----:B------:R-:W-:Y:S11]  /*c780*/  @!P6 BRA `(.L_x_220) ;  /* 0x000000000008e947 */ /* 0x000ff60003800000 */
[----:B------:R0:W-:Y:S01]  /*c790*/  UTMACMDFLUSH ;  /* 0x00000000000079b7 */ /* 0x0001e20000000000 */
[----:B------:R-:W-:-:S04]  /*c7a0*/  DEPBAR.LE SB0, 0x0 ;  /* 0x000080000000791a */ /* 0x000fc80000000000 */
.L_x_220:
[----:B------:R-:W-:Y:S01]  /*c7b0*/  IMAD.X R5, RZ, RZ, UR17, P0 ;  /* 0x00000011ff057e24 */ /* 0x000fe200080e06ff */
[----:B------:R-:W-:Y:S05]  /*c7c0*/  WARPSYNC.ALL ;  /* 0x0000000000007948 */ /* 0x000fea0003800000 */
[----:B------:R-:W-:Y:S01]  /*c7d0*/  IMAD.X R3, RZ, RZ, UR19, P2 ;  /* 0x00000013ff037e24 */ /* 0x000fe200090e06ff */
[----:B--2---:R2:W5:Y:S04]  /*c7e0*/  ATOMG.E.EXCH.STRONG.GPU PT, RZ, [R4], R9 ;  /* 0x0000000904ff73a8 */ /* 0x00456800041ee100 */
[----:B---3--:R2:W5:Y:S01]  /*c7f0*/  ATOMG.E.EXCH.STRONG.GPU PT, RZ, [R2], R11 ;  /* 0x0000000b02ff73a8 */ /* 0x00856200041ee100 */
[----:B------:R-:W-:-:S07]  /*c800*/  IMAD.MOV.U32 R18, RZ, RZ, R6 ;  /* 0x000000ffff127224 */ /* 0x000fce00078e0006 */
.L_x_215:
[----:B------:R-:W-:Y:S01]  /*c810*/  ISETP.NE.AND P2, PT, R7, RZ, PT ;  /* 0x000000ff0700720c */ /* 0x000fe20003f45270 */
[----:B------:R-:W-:Y:S01]  /*c820*/  VIADD R21, R21, 0x1 ;  /* 0x0000000115157836 */ /* 0x000fe20000000000 */
[----:B--2---:R-:W-:Y:S02]  /*c830*/  SEL R3, RZ, 0x1, !P1 ;  /* 0x00000001ff037807 */ /* 0x004fe40004800000 */
[----:B-1----:R-:W-:Y:S02]  /*c840*/  PRMT R2, RZ, 0x7610, R2 ;  /* 0x00007610ff027816 */ /* 0x002fe40000000002 */
[----:B------:R-:W-:-:S04]  /*c850*/  ISETP.NE.AND P0, PT, R21, 0x8, PT ;  /* 0x000000081500780c */ /* 0x000fc80003f05270 */
[----:B------:R-:W-:Y:S02]  /*c860*/  SEL R5, RZ, 0x1, P0 ;  /* 0x00000001ff057807 */ /* 0x000fe40000000000 */
[----:B------:R-:W-:Y:S02]  /*c870*/  SEL R21, R21, RZ, P0 ;  /* 0x000000ff15157207 */ /* 0x000fe40000000000 */
[----:B------:R-:W-:Y:S01]  /*c880*/  LOP3.LUT R22, R22, R5, RZ, 0x3c, !PT ;  /* 0x0000000516167212 */ /* 0x000fe200078e3cff */
[----:B------:R-:W-:Y:S06]  /*c890*/  @P2 BRA `(.L_x_221) ;  /* 0xfffffff0005c2947 */ /* 0x000fec000383ffff */
[----:B------:R-:W-:Y:S05]  /*c8a0*/  BSYNC B0 ;  /* 0x0000000000007941 */ /* 0x000fea0003800000 */
.L_x_202:
[----:B------:R-:W-:-:S03]  /*c8b0*/  UMOV UR4, 0xffffffff ;  /* 0xffffffff00047882 */ /* 0x000fc60000000000 */
[----:B------:R-:W-:Y:S05]  /*c8c0*/  BRA.DIV UR4, `(.L_x_222) ;  /* 0x0000003204287947 */ /* 0x000fea000b800000 */
[----:B-----5:R-:W-:-:S13]  /*c8d0*/  ELECT P6, URZ, PT ;  /* 0x00000000003f782f */ /* 0x020fda00038c0000 */
.L_x_303:
[----:B------:R-:W-:Y:S04]  /*c8e0*/  BSSY B0, `(.L_x_223) ;  /* 0x0000018000007945 */ /* 0x000fe80003800000 */
[----:B------:R-:W-:Y:S05]  /*c8f0*/  @!P6 BRA `(.L_x_224) ;  /* 0x000000000058e947 */ /* 0x000fea0003800000 */
[----:B------:R-:W-:-:S04]  /*c900*/  ULOP3.LUT UR4, UR53, 0x2, URZ, 0xfc, !UPT ;  /* 0x0000000235047892 */ /* 0x000fc8000f8efc3f */
[----:B------:R-:W-:-:S06]  /*c910*/  UISETP.NE.AND UP0, UPT, UR4, 0x3, UPT ;  /* 0x000000030400788c */ /* 0x000fcc000bf05270 */
[----:B------:R-:W-:-:S13]  /*c920*/  PLOP3.LUT P0, PT, PT, PT, UP0, 0x80, 0x0 ;  /* 0x000000000000781c */ /* 0x000fda0003f0f008 */
[----:B------:R-:W-:Y:S05]  /*c930*/  @!P0 BRA `(.L_x_225) ;  /* 0x0000000000048947 */ /* 0x000fea0003800000 */
[----:B------:R-:W-:Y:S01]  /*c940*/  BPT.TRAP 0x1 ;  /* 0x000000040000795c */ /* 0x000fe20000300000 */
.L_x_225:
[----:B------:R-:W-:Y:S01]  /*c950*/  IMAD.U32 R3, RZ, RZ, UR22 ;  /* 0x00000016ff037e24 */ /* 0x000fe2000f8e00ff */
[----:B------:R-:W-:-:S03]  /*c960*/  SHF.L.U32 R2, R20, 0x1f, RZ ;  /* 0x0000001f14027819 */ /* 0x000fc600000006ff */
[----:B------:R-:W-:-:S04]  /*c970*/  VIADD R3, R3, 0x38490 ;  /* 0x0003849003037836 */ /* 0x000fc80000000000 */
[C---:B------:R-:W-:Y:S02]  /*c980*/  IMAD R7, R0.reuse, 0x8, R3 ;  /* 0x0000000800077824 */ /* 0x040fe400078e0203 */
[----:B------:R-:W-:Y:S02]  /*c990*/  VIADD R0, R0, 0x1 ;  /* 0x0000000100007836 */ /* 0x000fe40000000000 */
[----:B------:R-:W1:Y:S03]  /*c9a0*/  SYNCS.PHASECHK.TRANS64.TRYWAIT P0, [R7+URZ], R2 ;  /* 0x00000002070075a7 */ /* 0x000e66000800017f */
[----:B------:R-:W-:-:S04]  /*c9b0*/  ISETP.NE.AND P1, PT, R0, 0x2, PT ;  /* 0x000000020000780c */ /* 0x000fc80003f25270 */
[----:B------:R-:W-:Y:S02]  /*c9c0*/  SEL R5, RZ, 0x1, P1 ;  /* 0x00000001ff057807 */ /* 0x000fe40000800000 */
[----:B------:R-:W-:Y:S02]  /*c9d0*/  SEL R0, R0, RZ, P1 ;  /* 0x000000ff00007207 */ /* 0x000fe40000800000 */
[----:B------:R-:W-:Y:S01]  /*c9e0*/  LOP3.LUT R5, R20, R5, RZ, 0x3c, !PT ;  /* 0x0000000514057212 */ /* 0x000fe200078e3cff */
[----:B-1----:R-:W-:Y:S06]  /*c9f0*/  @!P0 BRA `(.L_x_226) ;  /* 0x0000002c00fc8947 */ /* 0x002fec0003800000 */
.L_x_304:
[----:B------:R-:W-:Y:S01]  /*ca00*/  IMAD R3, R0, 0x8, R3 ;  /* 0x0000000800037824 */ /* 0x000fe200078e0203 */
[----:B------:R-:W-:-:S07]  /*ca10*/  SHF.L.U32 R0, R5, 0x1f, RZ ;  /* 0x0000001f05007819 */ /* 0x000fce00000006ff */
.L_x_227:
[----:B--2---:R2:W3:Y:S02]  /*ca20*/  SYNCS.PHASECHK.TRANS64.TRYWAIT P0, [R3+URZ], R0 ;  /* 0x00000000030075a7 */ /* 0x0044e4000800017f */
[----:B---3--:R-:W-:Y:S05]  /*ca30*/  @!P0 NANOSLEEP.SYNCS 0x989680 ;  /* 0x009896800000895d */ /* 0x008fea0003900000 */
[----:B------:R-:W3:Y:S02]  /*ca40*/  @!P0 SYNCS.PHASECHK.TRANS64 P0, [R3+URZ], R0 ;  /* 0x00000000030085a7 */ /* 0x000ee4000800007f */
[----:B---3--:R-:W-:Y:S05]  /*ca50*/  @!P0 BRA `(.L_x_227) ;  /* 0xfffffffc00f08947 */ /* 0x008fea000383ffff */
.L_x_224:
[----:B------:R-:W-:Y:S05]  /*ca60*/  BSYNC B0 ;  /* 0x0000000000007941 */ /* 0x000fea0003800000 */
.L_x_223:
[----:B------:R-:W-:Y:S05]  /*ca70*/  EXIT ;  /* 0x000000000000794d */ /* 0x000fea0003800000 */
.L_x_115:
[----:B------:R-:W-:Y:S01]  /*ca80*/  PLOP3.LUT P1, PT, PT, PT, UP3, 0x80, 0x0 ;  /* 0x000000000000781c */ /* 0x000fe20003f2f038 */
[----:B------:R-:W-:Y:S01]  /*ca90*/  ULDC UR19, c[0x0][0x14] ;  /* 0x0000050000137ab9 */ /* 0x000fe20000000800 */
[----:B------:R-:W-:Y:S01]  /*caa0*/  ULDC UR20, c[0x0][0x10] ;  /* 0x0000040000147ab9 */ /* 0x000fe20000000800 */
[----:B------:R-:W-:Y:S01]  /*cab0*/  ULDC.64 UR12, c[0x0][0x8c8] ;  /* 0x00023200000c7ab9 */ /* 0x000fe20000000a00 */
[----:B------:R-:W-:Y:S01]  /*cac0*/  P2R R0, PR, RZ, 0x2 ;  /* 0x00000002ff007803 */ /* 0x000fe20000000000 */
[----:B------:R-:W-:Y:S01]  /*cad0*/  UIMAD.WIDE.U32 UR20, UR41, UR20, URZ ;  /* 0x00000014291472a5 */ /* 0x000fe2000f8e003f */
[----:B------:R-:W-:Y:S01]  /*cae0*/  IMAD.MOV.U32 R16, RZ, RZ, RZ ;  /* 0x000000ffff107224 */ /* 0x000fe200078e00ff */
[----:B------:R-:W-:Y:S01]  /*caf0*/  ULDC.64 UR14, c[0x0][0x8e0] ;  /* 0x00023800000e7ab9 */ /* 0x000fe20000000a00 */
[----:B------:R-:W-:Y:S01]  /*cb00*/  ULDC UR24, c[0x0][0x904] ;  /* 0x0002410000187ab9 */ /* 0x000fe20000000800 */
[----:B------:R-:W-:Y:S01]  /*cb10*/  UMOV UR22, 0xffffffff ;  /* 0xffffffff00167882 */ /* 0x000fe20000000000 */
[----:B------:R-:W-:-:S02]  /*cb20*/  UIADD3 UR11, UP1, UR12, -0x1, URZ ;  /* 0xffffffff0c0b7890 */ /* 0x000fc4000ff3e03f */
[----:B------:R-:W-:Y:S01]  /*cb30*/  UIADD3 UR12, UP2, UR14, -0x1, URZ ;  /* 0xffffffff0e0c7890 */ /* 0x000fe2000ff5e03f */
[----:B------:R-:W1:Y:S01]  /*cb40*/  @P1 S2R R0, SR_CTAID.Y ;  /* 0x0000000000001919 */ /* 0x000e620000002600 */
[----:B------:R-:W-:Y:S02]  /*cb50*/  USHF.L.U32 UR25, UR22, UR24, URZ ;  /* 0x0000001816197299 */ /* 0x000fe4000800063f */
[----:B------:R-:W-:Y:S02]  /*cb60*/  UIMAD.WIDE.U32 UR22, UR20, UR19, URZ ;  /* 0x00000013141672a5 */ /* 0x000fe4000f8e003f */
[----:B------:R-:W-:Y:S01]  /*cb70*/  UIMAD UR21, UR21, UR19, URZ ;  /* 0x00000013151572a4 */ /* 0x000fe2000f8e023f */
[----:B------:R-:W-:Y:S01]  /*cb80*/  ULDC UR18, c[0x0][0x8a8] ;  /* 0x00022a0000127ab9 */ /* 0x000fe20000000800 */
[----:B------:R-:W-:Y:S01]  /*cb90*/  UMOV UR26, 0x1 ;  /* 0x00000001001a7882 */ /* 0x000fe20000000000 */
[----:B------:R-:W-:Y:S02]  /*cba0*/  UIADD3.X UR14, UR15, -0x1, URZ, UP2, !UPT ;  /* 0xffffffff0f0e7890 */ /* 0x000fe400097fe43f */
[----:B------:R-:W-:-:S02]  /*cbb0*/  UIADD3.X UR13, UR13, -0x1, URZ, UP1, !UPT ;  /* 0xffffffff0d0d7890 */ /* 0x000fc40008ffe43f */
[----:B------:R-:W-:Y:S02]  /*cbc0*/  ULOP3.LUT UR15, UR54, 0x2, URZ, 0xfc, !UPT ;  /* 0x00000002360f7892 */ /* 0x000fe4000f8efc3f */
[----:B------:R-:W-:Y:S02]  /*cbd0*/  UIADD3 UR16, UR8, -0x1, URZ ;  /* 0xffffffff08107890 */ /* 0x000fe4000fffe03f */
[----:B------:R-:W-:Y:S02]  /*cbe0*/  UIADD3 UR17, UR7, -0x1, URZ ;  /* 0xffffffff07117890 */ /* 0x000fe4000fffe03f */
[----:B------:R-:W-:Y:S02]  /*cbf0*/  UIADD3 UR18, UR18, -0x1, URZ ;  /* 0xffffffff12127890 */ /* 0x000fe4000fffe03f */
[----:B------:R-:W-:Y:S02]  /*cc00*/  USHF.L.U32 UR19, UR26, UR24, URZ ;  /* 0x000000181a137299 */ /* 0x000fe4000800063f */
[----:B------:R-:W-:-:S02]  /*cc10*/  ULOP3.LUT UR20, URZ, UR25, URZ, 0x33, !UPT ;  /* 0x000000193f147292 */ /* 0x000fc4000f8e333f */
[----:B------:R-:W-:Y:S01]  /*cc20*/  UIADD3 UR21, UR23, UR21, URZ ;  /* 0x0000001517157290 */ /* 0x000fe2000fffe03f */
[----:B-1----:R-:W-:Y:S02]  /*cc30*/  @P1 R2UR UR40, R0 ;  /* 0x00000000002812ca */ /* 0x002fe400000e0000 */
[----:B------:R-:W-:-:S13]  /*cc40*/  MOV R0, 0x1 ;  /* 0x0000000100007802 */ /* 0x000fda0000000f00 */
.L_x_248:
[----:B------:R-:W1:Y:S01]  /*cc50*/  LDC.64 R2, c[0x0][0x8f8] ;  /* 0x00023e00ff027b82 */ /* 0x000e620000000a00 */
[----:B------:R-:W-:Y:S01]  /*cc60*/  UIADD3 UR10, UP1, UR10, UR22, URZ ;  /* 0x000000160a0a7290 */ /* 0x000fe2000ff3e03f */
[----:B------:R-:W-:Y:S01]  /*cc70*/  ISETP.NE.AND P2, PT, R21, RZ, PT ;  /* 0x000000ff1500720c */ /* 0x000fe20003f45270 */
[----:B------:R-:W-:Y:S01]  /*cc80*/  UMOV UR24, 0xffffffff ;  /* 0xffffffff00187882 */ /* 0x000fe20000000000 */
[----:B------:R-:W-:Y:S01]  /*cc90*/  UMOV UR25, 0xffffffff ;  /* 0xffffffff00197882 */ /* 0x000fe20000000000 */
[----:B------:R-:W-:Y:S01]  /*cca0*/  UIADD3.X UR9, UR9, UR21, URZ, UP1, !UPT ;  /* 0x0000001509097290 */ /* 0x000fe20008ffe43f */
[----:B------:R-:W-:Y:S01]  /*ccb0*/  IMAD.MOV.U32 R15, RZ, RZ, RZ ;  /* 0x000000ffff0f7224 */ /* 0x000fe200078e00ff */
[----:B------:R-:W-:Y:S01]  /*ccc0*/  UMOV UR26, 0xffffffff ;  /* 0xffffffff001a7882 */ /* 0x000fe20000000000 */
[----:B-1----:R-:W-:-:S03]  /*ccd0*/  ISETP.LE.U32.AND P1, PT, R2, UR10, PT ;  /* 0x0000000a02007c0c */ /* 0x002fc6000bf23070 */
[----:B------:R-:W-:-:S05]  /*cce0*/  IMAD.U32 R2, RZ, RZ, UR9 ;  /* 0x00000009ff027e24 */ /* 0x000fca000f8e00ff */
[----:B------:R-:W-:-:S13]  /*ccf0*/  ISETP.GE.U32.AND.EX P1, PT, R2, R3, PT, P1 ;  /* 0x000000030200720c */ /* 0x000fda0003f26110 */
[----:B---345:R-:W-:Y:S05]  /*cd00*/  @P2 BRA P1, `(.L_x_228) ;  /* 0x0000001800402947 */ /* 0x038fea0000800000 */
[----:B------:R-:W-:-:S04]  /*cd10*/  IADD3 R2, P2, R6, UR5, RZ ;  /* 0x0000000506027c10 */ /* 0x000fc8000ff5e0ff */
[----:B------:R-:W-:Y:S02]  /*cd20*/  ISETP.GT.U32.AND P1, PT, R2, UR10, PT ;  /* 0x0000000a02007c0c */ /* 0x000fe4000bf24070 */
[----:B------:R-:W-:-:S04]  /*cd30*/  IADD3.X R2, R7, UR4, RZ, P2, !PT ;  /* 0x0000000407027c10 */ /* 0x000fc800097fe4ff */
[----:B------:R-:W-:-:S13]  /*cd40*/  ISETP.GT.U32.AND.EX P1, PT, R2, UR9, PT, P1 ;  /* 0x0000000902007c0c */ /* 0x000fda000bf24110 */
[----:B------:R-:W-:Y:S05]  /*cd50*/  @P1 BRA `(.L_x_229) ;  /* 0x0000001400201947 */ /* 0x000fea0003800000 */
[----:B------:R-:W-:Y:S01]  /*cd60*/  VIADD R12, R9, UR6 ;  /* 0x00000006090c7c36 */ /* 0x000fe20008000000 */
[----:B------:R-:W-:Y:S01]  /*cd70*/  ULDC UR24, c[0x0][0x910] ;  /* 0x0002440000187ab9 */ /* 0x000fe20000000800 */
[----:B------:R-:W-:Y:S02]  /*cd80*/  IMAD.MOV.U32 R23, RZ, RZ, R8 ;  /* 0x000000ffff177224 */ /* 0x000fe400078e0008 */
[----:B------:R-:W-:Y:S02]  /*cd90*/  VIADD R13, R12, 0x20 ;  /* 0x000000200c0d7836 */ /* 0x000fe40000000000 */
[----:B------:R-:W-:-:S03]  /*cda0*/  IMAD.MOV.U32 R14, RZ, RZ, R10 ;  /* 0x000000ffff0e7224 */ /* 0x000fc600078e000a */
[----:B------:R-:W-:-:S13]  /*cdb0*/  ISETP.GE.AND P1, PT, R13, UR24, PT ;  /* 0x000000180d007c0c */ /* 0x000fda000bf26270 */
[----:B------:R-:W1:Y:S01]  /*cdc0*/  @!P1 LDC.64 R2, c[0x0][0x918] ;  /* 0x00024600ff029b82 */ /* 0x000e620000000a00 */
[----:B------:R-:W-:Y:S01]  /*cdd0*/  @!P1 VIADD R7, R12, 0x20 ;  /* 0x000000200c079836 */ /* 0x000fe20000000000 */
[----:B------:R-:W-:Y:S01]  /*cde0*/  BSSY B0, `(.L_x_230) ;  /* 0x0000064000007945 */ /* 0x000fe20003800000 */
[----:B------:R-:W-:Y:S02]  /*cdf0*/  IMAD.MOV.U32 R6, RZ, RZ, 0x7fffffff ;  /* 0x7fffffffff067424 */ /* 0x000fe400078e00ff */
[----:B-1----:R-:W-:-:S05]  /*ce00*/  @!P1 IMAD.WIDE R2, R7, 0xc, R2 ;  /* 0x0000000c07029825 */ /* 0x002fca00078e0202 */
[----:B------:R1:W5:Y:S04]  /*ce10*/  @!P1 LDG.E R8, desc[UR58][R2.64] ;  /* 0x0000003a02089981 */ /* 0x000368000c1e1900 */
[----:B------:R1:W5:Y:S01]  /*ce20*/  @!P1 LDG.E R10, desc[UR58][R2.64+0x4] ;  /* 0x0000043a020a9981 */ /* 0x000362000c1e1900 */
[----:B------:R-:W-:Y:S01]  /*ce30*/  ISETP.GE.AND P1, PT, R12, UR24, PT ;  /* 0x000000180c007c0c */ /* 0x000fe2000bf26270 */
[----:B------:R-:W-:-:S12]  /*ce40*/  IMAD.MOV.U32 R7, RZ, RZ, RZ ;  /* 0x000000ffff077224 */ /* 0x000fd800078e00ff */
[----:B-1----:R-:W-:Y:S05]  /*ce50*/  @P1 BRA `(.L_x_231) ;  /* 0x0000000400701947 */ /* 0x002fea0003800000 */
[----:B------:R-:W-:Y:S01]  /*ce60*/  IABS R7, R20 ;  /* 0x0000001400077213 */ /* 0x000fe20000000000 */
[----:B------:R-:W-:Y:S01]  /*ce70*/  ULDC UR25, c[0x0][0x8f0] ;  /* 0x00023c0000197ab9 */ /* 0x000fe20000000800 */
[----:B------:R-:W-:Y:S02]  /*ce80*/  IABS R6, R11 ;  /* 0x0000000b00067213 */ /* 0x000fe40000000000 */
[----:B------:R-:W1:Y:S01]  /*ce90*/  I2F.RP R3, R7 ;  /* 0x0000000700037306 */ /* 0x000e620000209400 */
[----:B------:R-:W-:Y:S02]  /*cea0*/  PLOP3.LUT P3, PT, PT, PT, UP0, 0x80, 0x0 ;  /* 0x000000000000781c */ /* 0x000fe40003f6f008 */
[C---:B------:R-:W-:Y:S02]  /*ceb0*/  IADD3 R22, P2, R14.reuse, UR12, RZ ;  /* 0x0000000c0e167c10 */ /* 0x040fe4000ff5e0ff */
[C---:B------:R-:W-:Y:S02]  /*cec0*/  IADD3 R19, P1, R23.reuse, UR11, RZ ;  /* 0x0000000b17137c10 */ /* 0x040fe4000ff3e0ff */
[----:B------:R-:W-:Y:S01]  /*ced0*/  LEA.HI.X.SX32 R25, R14, UR14, 0x1, P2 ;  /* 0x0000000e0e197c11 */ /* 0x000fe200090f0eff */
[----:B------:R-:W3:Y:S01]  /*cee0*/  I2F.RP R2, R6 ;  /* 0x0000000600027306 */ /* 0x000ee20000209400 */
[----:B------:R-:W-:-:S07]  /*cef0*/  LEA.HI.X.SX32 R24, R23, UR13, 0x1, P1 ;  /* 0x0000000d17187c11 */ /* 0x000fce00088f0eff */
[----:B-1----:R-:W1:Y:S08]  /*cf00*/  MUFU.RCP R3, R3 ;  /* 0x0000000300037308 */ /* 0x002e700000001000 */
[----:B---3--:R-:W3:Y:S01]  /*cf10*/  MUFU.RCP R2, R2 ;  /* 0x0000000200027308 */ /* 0x008ee20000001000 */
[----:B-1----:R-:W-:-:S07]  /*cf20*/  VIADD R17, R3, 0xffffffe ;  /* 0x0ffffffe03117836 */ /* 0x002fce0000000000 */
[----:B------:R-:W1:Y:S01]  /*cf30*/  F2I.FTZ.U32.TRUNC.NTZ R17, R17 ;  /* 0x0000001100117305 */ /* 0x000e62000021f000 */
[----:B---3--:R-:W-:-:S07]  /*cf40*/  IADD3 R15, R2, 0xffffffe, RZ ;  /* 0x0ffffffe020f7810 */ /* 0x008fce0007ffe0ff */
[----:B------:R-:W3:Y:S01]  /*cf50*/  F2I.FTZ.U32.TRUNC.NTZ R15, R15 ;  /* 0x0000000f000f7305 */ /* 0x000ee2000021f000 */
[----:B-1----:R-:W-:Y:S02]  /*cf60*/  IMAD.MOV R18, RZ, RZ, -R17 ;  /* 0x000000ffff127224 */ /* 0x002fe400078e0a11 */
[----:B---3--:R-:W-:Y:S01]  /*cf70*/  IMAD.MOV R14, RZ, RZ, -R15 ;  /* 0x000000ffff0e7224 */ /* 0x008fe200078e0a0f */
[----:B------:R-:W-:Y:S06]  /*cf80*/  @!P3 BRA `(.L_x_232) ;  /* 0x000000000034b947 */ /* 0x000fec0003800000 */
[----:B------:R-:W-:Y:S01]  /*cf90*/  ULDC UR6, c[0x0][0x8dc] ;  /* 0x0002370000067ab9 */ /* 0x000fe20000000800 */
[----:B------:R-:W-:Y:S01]  /*cfa0*/  ULDC.64 UR26, c[0x0][0x8d0] ;  /* 0x00023400001a7ab9 */ /* 0x000fe20000000a00 */
[----:B------:R-:W-:-:S05]  /*cfb0*/  IADD3 R3, P1, R19, UR6, RZ ;  /* 0x0000000613037c10 */ /* 0x000fca000ff3e0ff */
[----:B------:R-:W-:-:S04]  /*cfc0*/  IMAD.X R19, RZ, RZ, R24, P1 ;  /* 0x000000ffff137224 */ /* 0x000fc800008e0618 */
[----:B------:R-:W-:-:S04]  /*cfd0*/  IMAD.WIDE.U32 R4, R19, UR26, RZ ;  /* 0x0000001a13047c25 */ /* 0x000fc8000f8e00ff */
[----:B------:R-:W-:-:S04]  /*cfe0*/  IMAD.WIDE.U32 R4, P1, R3, UR27, R4 ;  /* 0x0000001b03047c25 */ /* 0x000fc8000f820004 */
[----:B------:R-:W-:-:S04]  /*cff0*/  IMAD.WIDE.U32 R2, R3, UR26, RZ ;  /* 0x0000001a03027c25 */ /* 0x000fc8000f8e00ff */
[----:B------:R-:W-:Y:S01]  /*d000*/  IMAD.MOV.U32 R2, RZ, RZ, R5 ;  /* 0x000000ffff027224 */ /* 0x000fe200078e0005 */
[----:B------:R-:W-:Y:S01]  /*d010*/  IADD3 RZ, P2, R3, R4, RZ ;  /* 0x0000000403ff7210 */ /* 0x000fe20007f5e0ff */
[----:B------:R-:W-:-:S04]  /*d020*/  IMAD.X R3, RZ, RZ, RZ, P1 ;  /* 0x000000ffff037224 */ /* 0x000fc800008e06ff */
[----:B------:R-:W-:-:S04]  /*d030*/  IMAD.WIDE.U32.X R2, R19, UR27, R2, P2 ;  /* 0x0000001b13027c25 */ /* 0x000fc800090e0402 */
[----:B------:R-:W-:Y:S02]  /*d040*/  IMAD.MOV.U32 R19, RZ, RZ, R2 ;  /* 0x000000ffff137224 */ /* 0x000fe400078e0002 */
[----:B------:R-:W-:-:S07]  /*d050*/  IMAD.MOV.U32 R24, RZ, RZ, R3 ;  /* 0x000000ffff187224 */ /* 0x000fce00078e0003 */
.L_x_232:
[----:B------:R-:W-:Y:S05]  /*d060*/  @!P0 BRA `(.L_x_233) ;  /* 0x0000000000348947 */ /* 0x000fea0003800000 */
        /* <DEDUP_REMOVED lines=11> */
[----:B------:R-:W-:Y:S01]  /*d120*/  IMAD.MOV.U32 R22, RZ, RZ, R2 ;  /* 0x000000ffff167224 */ /* 0x000fe200078e0002 */
[----:B------:R-:W-:-:S07]  /*d130*/  MOV R25, R3 ;  /* 0x0000000300197202 */ /* 0x000fce0000000f00 */
.L_x_233:
[----:B------:R-:W-:Y:S01]  /*d140*/  IMAD R18, R18, R7, RZ ;  /* 0x0000000712127224 */ /* 0x000fe200078e02ff */
[----:B------:R-:W-:Y:S01]  /*d150*/  ULDC UR6, c[0x0][0x8d8] ;  /* 0x0002360000067ab9 */ /* 0x000fe20000000800 */
[----:B------:R-:W-:Y:S01]  /*d160*/  IMAD.MOV.U32 R2, RZ, RZ, RZ ;  /* 0x000000ffff027224 */ /* 0x000fe200078e00ff */
[----:B------:R-:W-:Y:S01]  /*d170*/  SHF.R.U64 R22, R22, UR25, R25 ;  /* 0x0000001916167c19 */ /* 0x000fe20008001219 */
[----:B------:R-:W-:Y:S01]  /*d180*/  IMAD.MOV.U32 R3, RZ, RZ, R17 ;  /* 0x000000ffff037224 */ /* 0x000fe200078e0011 */
[----:B------:R-:W-:Y:S01]  /*d190*/  SHF.R.U64 R19, R19, UR6, R24 ;  /* 0x0000000613137c19 */ /* 0x000fe20008001218 */
[----:B------:R-:W-:Y:S01]  /*d1a0*/  IMAD R4, R14, R6, RZ ;  /* 0x000000060e047224 */ /* 0x000fe200078e02ff */
[----:B------:R-:W-:Y:S01]  /*d1b0*/  PLOP3.LUT P5, PT, PT, PT, UP3, 0x80, 0x0 ;  /* 0x000000000000781c */ /* 0x000fe20003faf038 */
[----:B------:R-:W-:Y:S01]  /*d1c0*/  IMAD.HI.U32 R23, R17, R18, R2 ;  /* 0x0000001211177227 */ /* 0x000fe200078e0002 */
[----:B------:R-:W-:-:S03]  /*d1d0*/  IABS R17, R20 ;  /* 0x0000001400117213 */ /* 0x000fc60000000000 */
[----:B------:R-:W-:Y:S02]  /*d1e0*/  IMAD.MOV.U32 R3, RZ, RZ, R15 ;  /* 0x000000ffff037224 */ /* 0x000fe400078e000f */
[----:B------:R-:W-:Y:S02]  /*d1f0*/  VIADD R14, R19, UR16 ;  /* 0x00000010130e7c36 */ /* 0x000fe40008000000 */
[----:B------:R-:W-:Y:S01]  /*d200*/  IMAD.HI.U32 R2, R15, R4, R2 ;  /* 0x000000040f027227 */ /* 0x000fe200078e0002 */
[----:B------:R-:W-:Y:S02]  /*d210*/  IABS R3, R11 ;  /* 0x0000000b00037213 */ /* 0x000fe40000000000 */
[----:B------:R-:W-:Y:S01]  /*d220*/  IABS R5, R14 ;  /* 0x0000000e00057213 */ /* 0x000fe20000000000 */
[----:B------:R-:W-:Y:S02]  /*d230*/  VIADD R15, R22, UR17 ;  /* 0x00000011160f7c36 */ /* 0x000fe40008000000 */
[----:B------:R-:W-:-:S02]  /*d240*/  IMAD.MOV R18, RZ, RZ, -R17 ;  /* 0x000000ffff127224 */ /* 0x000fc400078e0a11 */
[----:B------:R-:W-:Y:S01]  /*d250*/  IMAD.MOV R17, RZ, RZ, -R3 ;  /* 0x000000ffff117224 */ /* 0x000fe200078e0a03 */
[----:B------:R-:W-:Y:S01]  /*d260*/  IABS R4, R15 ;  /* 0x0000000f00047213 */ /* 0x000fe20000000000 */
[----:B------:R-:W-:-:S04]  /*d270*/  IMAD.HI.U32 R2, R2, R5, RZ ;  /* 0x0000000502027227 */ /* 0x000fc800078e00ff */
[----:B------:R-:W-:-:S04]  /*d280*/  IMAD.HI.U32 R3, R23, R4, RZ ;  /* 0x0000000417037227 */ /* 0x000fc800078e00ff */
[----:B------:R-:W-:Y:S02]  /*d290*/  IMAD R4, R3, R18, R4 ;  /* 0x0000001203047224 */ /* 0x000fe400078e0204 */
[----:B------:R-:W-:-:S03]  /*d2a0*/  IMAD R3, R2, R17, R5 ;  /* 0x0000001102037224 */ /* 0x000fc600078e0205 */
[----:B------:R-:W-:Y:S02]  /*d2b0*/  ISETP.GT.U32.AND P2, PT, R7, R4, PT ;  /* 0x000000040700720c */ /* 0x000fe40003f44070 */
[----:B------:R-:W-:-:S11]  /*d2c0*/  ISETP.GT.U32.AND P1, PT, R6, R3, PT ;  /* 0x000000030600720c */ /* 0x000fd60003f24070 */
[----:B------:R-:W-:Y:S01]  /*d2d0*/  @!P2 IMAD.IADD R4, R4, 0x1, -R7 ;  /* 0x000000010404a824 */ /* 0x000fe200078e0a07 */
[----:B------:R-:W-:Y:S01]  /*d2e0*/  ISETP.GE.AND P2, PT, R15, RZ, PT ;  /* 0x000000ff0f00720c */ /* 0x000fe20003f46270 */
[----:B------:R-:W-:Y:S01]  /*d2f0*/  @!P1 IMAD.IADD R3, R3, 0x1, -R6 ;  /* 0x0000000103039824 */ /* 0x000fe200078e0a06 */
[----:B------:R-:W-:Y:S02]  /*d300*/  ISETP.GE.AND P1, PT, R14, RZ, PT ;  /* 0x000000ff0e00720c */ /* 0x000fe40003f26270 */
[----:B------:R-:W-:Y:S02]  /*d310*/  ISETP.GT.U32.AND P4, PT, R7, R4, PT ;  /* 0x000000040700720c */ /* 0x000fe40003f84070 */
[----:B------:R-:W-:-:S11]  /*d320*/  ISETP.GT.U32.AND P3, PT, R6, R3, PT ;  /* 0x000000030600720c */ /* 0x000fd60003f64070 */
[----:B------:R-:W-:Y:S01]  /*d330*/  @!P4 IMAD.IADD R4, R4, 0x1, -R7 ;  /* 0x000000010404c824 */ /* 0x000fe200078e0a07 */
[----:B------:R-:W-:Y:S01]  /*d340*/  ISETP.NE.AND P4, PT, RZ, UR7, PT ;  /* 0x00000007ff007c0c */ /* 0x000fe2000bf85270 */
[----:B------:R-:W-:Y:S01]  /*d350*/  @!P3 IMAD.IADD R3, R3, 0x1, -R6 ;  /* 0x000000010303b824 */ /* 0x000fe200078e0a06 */
[----:B------:R-:W-:Y:S02]  /*d360*/  ISETP.NE.AND P3, PT, RZ, UR8, PT ;  /* 0x00000008ff007c0c */ /* 0x000fe4000bf65270 */
[----:B------:R-:W-:Y:S01]  /*d370*/  @!P2 IADD3 R4, -R4, RZ, RZ ;  /* 0x000000ff0404a210 */ /* 0x000fe20007ffe1ff */
[----:B------:R-:W-:-:S08]  /*d380*/  @!P1 IMAD.MOV R3, RZ, RZ, -R3 ;  /* 0x000000ffff039224 */ /* 0x000fd000078e0a03 */
[----:B------:R-:W-:Y:S02]  /*d390*/  @!P4 LOP3.LUT R4, RZ, UR7, RZ, 0x33, !PT ;  /* 0x00000007ff04cc12 */ /* 0x000fe4000f8e33ff */
[----:B------:R-:W-:-:S03]  /*d3a0*/  @!P3 LOP3.LUT R3, RZ, UR8, RZ, 0x33, !PT ;  /* 0x00000008ff03bc12 */ /* 0x000fc6000f8e33ff */
[----:B------:R-:W-:Y:S02]  /*d3b0*/  IMAD.IADD R4, R15, 0x1, -R4 ;  /* 0x000000010f047824 */ /* 0x000fe400078e0a04 */
[----:B------:R-:W-:-:S04]  /*d3c0*/  IMAD.IADD R3, R14, 0x1, -R3 ;  /* 0x000000010e037824 */ /* 0x000fc800078e0a03 */
[----:B------:R-:W-:Y:S01]  /*d3d0*/  IMAD R6, R3, R4, RZ ;  /* 0x0000000403067224 */ /* 0x000fe200078e02ff */
[----:B------:R-:W-:-:S04]  /*d3e0*/  SEL R2, R4, R3, !P5 ;  /* 0x0000000304027207 */ /* 0x000fc80006800000 */
[--C-:B------:R-:W-:Y:S01]  /*d3f0*/  SHF.R.S32.HI R5, RZ, 0x1f, R2.reuse ;  /* 0x0000001fff057819 */ /* 0x100fe20000011402 */
[----:B------:R-:W-:Y:S01]  /*d400*/  IMAD.MOV.U32 R4, RZ, RZ, R2 ;  /* 0x000000ffff047224 */ /* 0x000fe200078e0002 */
[----:B------:R-:W-:-:S07]  /*d410*/  SHF.R.S32.HI R7, RZ, 0x1f, R6 ;  /* 0x0000001fff077819 */ /* 0x000fce0000011406 */
.L_x_231:
[----:B--2---:R-:W-:Y:S05]  /*d420*/  BSYNC B0 ;  /* 0x0000000000007941 */ /* 0x004fea0003800000 */
.L_x_230:
[----:B------:R-:W1:Y:S01]  /*d430*/  SHFL.UP PT, R3, R6, 0x1, RZ ;  /* 0x0420000006037989 */ /* 0x000e6200000e00ff */
[----:B------:R-:W-:-:S03]  /*d440*/  ISETP.NE.AND P1, PT, R9, RZ, PT ;  /* 0x000000ff0900720c */ /* 0x000fc60003f25270 */
[----:B------:R-:W2:Y:S01]  /*d450*/  SHFL.UP PT, R2, R7, 0x1, RZ ;  /* 0x0420000007027989 */ /* 0x000ea200000e00ff */
[----:B-1----:R-:W-:Y:S02]  /*d460*/  SEL R3, R3, RZ, P1 ;  /* 0x000000ff03037207 */ /* 0x002fe40000800000 */
[----:B--2---:R-:W-:Y:S02]  /*d470*/  SEL R2, R2, RZ, P1 ;  /* 0x000000ff02027207 */ /* 0x004fe40000800000 */
[----:B------:R-:W-:-:S05]  /*d480*/  IADD3 R18, P2, R3, R6, RZ ;  /* 0x0000000603127210 */ /* 0x000fca0007f5e0ff */
[----:B------:R-:W-:Y:S01]  /*d490*/  IMAD.X R15, R2, 0x1, R7, P2 ;  /* 0x00000001020f7824 */ /* 0x000fe200010e0607 */
[----:B------:R-:W1:Y:S01]  /*d4a0*/  SHFL.UP PT, R3, R18, 0x2, RZ ;  /* 0x0440000012037989 */ /* 0x000e6200000e00ff */
[----:B------:R-:W-:-:S03]  /*d4b0*/  ISETP.GE.U32.AND P2, PT, R9, 0x2, PT ;  /* 0x000000020900780c */ /* 0x000fc60003f46070 */
[----:B------:R-:W2:Y:S01]  /*d4c0*/  SHFL.UP PT, R2, R15, 0x2, RZ ;  /* 0x044000000f027989 */ /* 0x000ea200000e00ff */
[----:B-1----:R-:W-:-:S04]  /*d4d0*/  SEL R3, R3, RZ, P2 ;  /* 0x000000ff03037207 */ /* 0x002fc80001000000 */
[----:B------:R-:W-:Y:S02]  /*d4e0*/  IADD3 R14, P3, R3, R18, RZ ;  /* 0x00000012030e7210 */ /* 0x000fe40007f7e0ff */
[----:B--2---:R-:W-:-:S03]  /*d4f0*/  SEL R2, R2, RZ, P2 ;  /* 0x000000ff02027207 */ /* 0x004fc60001000000 */
[----:B------:R-:W1:Y:S02]  /*d500*/  SHFL.UP PT, R3, R14, 0x4, RZ ;  /* 0x048000000e037989 */ /* 0x000e6400000e00ff */
[----:B------:R-:W-:Y:S01]  /*d510*/  IMAD.X R17, R2, 0x1, R15, P3 ;  /* 0x0000000102117824 */ /* 0x000fe200018e060f */
[----:B------:R-:W-:-:S04]  /*d520*/  ISETP.GE.U32.AND P3, PT, R9, 0x4, PT ;  /* 0x000000040900780c */ /* 0x000fc80003f66070 */
        /* <DEDUP_REMOVED lines=17> */
[----:B--2---:R-:W-:-:S05]  /*d640*/  SEL R2, R2, RZ, P5 ;  /* 0x000000ff02027207 */ /* 0x004fca0002800000 */
[----:B------:R-:W-:Y:S01]  /*d650*/  IMAD.X R22, R2, 0x1, R17, P6 ;  /* 0x0000000102167824 */ /* 0x000fe200030e0611 */
[----:B------:R-:W-:-:S04]  /*d660*/  IADD3 R2, P6, R15, UR5, RZ ;  /* 0x000000050f027c10 */ /* 0x000fc8000ffde0ff */
[----:B------:R-:W-:Y:S02]  /*d670*/  IADD3.X R3, R22, UR4, RZ, P6, !PT ;  /* 0x0000000416037c10 */ /* 0x000fe4000b7fe4ff */
[----:B------:R-:W-:-:S04]  /*d680*/  ISETP.GT.U32.AND P6, PT, R2, UR10, PT ;  /* 0x0000000a02007c0c */ /* 0x000fc8000bfc4070 */
[----:B------:R-:W-:-:S13]  /*d690*/  ISETP.GT.U32.AND.EX P6, PT, R3, UR9, PT, P6 ;  /* 0x0000000903007c0c */ /* 0x000fda000bfc4160 */
[----:B------:R-:W-:-:S04]  /*d6a0*/  VOTE.ANY R14, PT, P6 ;  /* 0x00000000000e7806 */ /* 0x000fc800030e0100 */
[----:B------:R-:W-:-:S13]  /*d6b0*/  ISETP.NE.AND P6, PT, R14, RZ, PT ;  /* 0x000000ff0e00720c */ /* 0x000fda0003fc5270 */
[----:B------:R-:W-:Y:S05]  /*d6c0*/  @P6 BRA `(.L_x_234) ;  /* 0x0000000800746947 */ /* 0x000fea0003800000 */
[----:B------:R-:W-:Y:S01]  /*d6d0*/  IMAD.MOV.U32 R17, RZ, RZ, R2 ;  /* 0x000000ffff117224 */ /* 0x000fe200078e0002 */
[----:B------:R-:W-:Y:S01]  /*d6e0*/  ULDC UR24, c[0x0][0x910] ;  /* 0x0002440000187ab9 */ /* 0x000fe20000000800 */
[----:B------:R-:W-:Y:S01]  /*d6f0*/  IMAD.MOV.U32 R19, RZ, RZ, R3 ;  /* 0x000000ffff137224 */ /* 0x000fe200078e0003 */
[----:B------:R-:W-:Y:S01]  /*d700*/  ULDC UR25, c[0x0][0x8f4] ;  /* 0x00023d0000197ab9 */ /* 0x000fe20000000800 */
[----:B------:R-:W-:Y:S01]  /*d710*/  ULDC UR6, c[0x0][0x8dc] ;  /* 0x0002370000067ab9 */ /* 0x000fe20000000800 */
[----:B------:R-:W-:Y:S01]  /*d720*/  ULDC UR30, c[0x0][0x8d8] ;  /* 0x00023600001e7ab9 */ /* 0x000fe20000000800 */
[----:B------:R-:W-:Y:S01]  /*d730*/  ULDC UR31, c[0x0][0x8f0] ;  /* 0x00023c00001f7ab9 */ /* 0x000fe20000000800 */
[----:B------:R-:W-:Y:S01]  /*d740*/  ULDC.64 UR26, c[0x0][0x8d0] ;  /* 0x00023400001a7ab9 */ /* 0x000fe20000000a00 */
[----:B------:R-:W-:-:S05]  /*d750*/  ULDC.64 UR28, c[0x0][0x8e8] ;  /* 0x00023a00001c7ab9 */ /* 0x000fca0000000a00 */
.L_x_239:
[----:B------:R-:W-:Y:S01]  /*d760*/  MOV R12, R13 ;  /* 0x0000000d000c7202 */ /* 0x000fe20000000f00 */
[----:B------:R-:W-:Y:S02]  /*d770*/  VIADD R13, R13, 0x20 ;  /* 0x000000200d0d7836 */ /* 0x000fe40000000000 */
[----:B-----5:R-:W-:Y:S02]  /*d780*/  IMAD.MOV.U32 R14, RZ, RZ, R8 ;  /* 0x000000ffff0e7224 */ /* 0x020fe400078e0008 */
[----:B------:R-:W-:Y:S01]  /*d790*/  IMAD.MOV.U32 R15, RZ, RZ, R10 ;  /* 0x000000ffff0f7224 */ /* 0x000fe200078e000a */
[----:B------:R-:W-:-:S13]  /*d7a0*/  ISETP.GE.AND P6, PT, R13, UR24, PT ;  /* 0x000000180d007c0c */ /* 0x000fda000bfc6270 */
[----:B------:R-:W1:Y:S01]  /*d7b0*/  @!P6 LDC.64 R2, c[0x0][0x918] ;  /* 0x00024600ff02eb82 */ /* 0x000e620000000a00 */
[----:B------:R-:W2:Y:S01]  /*d7c0*/  SHFL.IDX PT, R19, R19, 0x1f, 0x1f ;  /* 0x03e01f0013137f89 */ /* 0x000ea200000e0000 */
[----:B------:R-:W-:-:S03]  /*d7d0*/  @!P6 VIADD R7, R12, 0x20 ;  /* 0x000000200c07e836 */ /* 0x000fc60000000000 */
[----:B------:R-:W3:Y:S01]  /*d7e0*/  SHFL.IDX PT, R17, R17, 0x1f, 0x1f ;  /* 0x03e01f0011117f89 */ /* 0x000ee200000e0000 */
[----:B------:R-:W-:Y:S01]  /*d7f0*/  BSSY B0, `(.L_x_235) ;  /* 0x0000063000007945 */ /* 0x000fe20003800000 */
[----:B-1----:R-:W-:-:S05]  /*d800*/  @!P6 IMAD.WIDE R2, R7, 0xc, R2 ;  /* 0x0000000c0702e825 */ /* 0x002fca00078e0202 */
[----:B------:R1:W5:Y:S04]  /*d810*/  @!P6 LDG.E R8, desc[UR58][R2.64] ;  /* 0x0000003a0208e981 */ /* 0x000368000c1e1900 */
[----:B------:R1:W5:Y:S01]  /*d820*/  @!P6 LDG.E R10, desc[UR58][R2.64+0x4] ;  /* 0x0000043a020ae981 */ /* 0x000362000c1e1900 */
[----:B------:R-:W-:Y:S01]  /*d830*/  ISETP.GE.AND P6, PT, R12, UR24, PT ;  /* 0x000000180c007c0c */ /* 0x000fe2000bfc6270 */
[----:B------:R-:W-:Y:S01]  /*d840*/  IMAD.MOV.U32 R6, RZ, RZ, 0x7fffffff ;  /* 0x7fffffffff067424 */ /* 0x000fe200078e00ff */
[----:B--2---:R-:W-:Y:S01]  /*d850*/  R2UR UR4, R19 ;  /* 0x00000000130472ca */ /* 0x004fe200000e0000 */
[----:B------:R-:W-:Y:S01]  /*d860*/  IMAD.MOV.U32 R7, RZ, RZ, RZ ;  /* 0x000000ffff077224 */ /* 0x000fe200078e00ff */
[----:B---3--:R-:W-:-:S09]  /*d870*/  R2UR UR5, R17 ;  /* 0x00000000110572ca */ /* 0x008fd200000e0000 */
[----:B-1----:R-:W-:Y:S06]  /*d880*/  @P6 BRA `(.L_x_236) ;  /* 0x0000000400646947 */ /* 0x002fec0003800000 */
[----:B------:R-:W-:-:S04]  /*d890*/  IADD3 R17, P6, R14, UR11, RZ ;  /* 0x0000000b0e117c10 */ /* 0x000fc8000ffde0ff */
[----:B------:R-:W-:Y:S02]  /*d8a0*/  LEA.HI.X.SX32 R22, R14, UR13, 0x1, P6 ;  /* 0x0000000d0e167c11 */ /* 0x000fe4000b0f0eff */
[----:B------:R-:W-:Y:S02]  /*d8b0*/  IABS R14, R20 ;  /* 0x00000014000e7213 */ /* 0x000fe40000000000 */
[C---:B------:R-:W-:Y:S02]  /*d8c0*/  IADD3 R19, P6, R15.reuse, UR12, RZ ;  /* 0x0000000c0f137c10 */ /* 0x040fe4000ffde0ff */
[----:B------:R-:W1:Y:S02]  /*d8d0*/  I2F.RP R2, R14 ;  /* 0x0000000e00027306 */ /* 0x000e640000209400 */
[----:B------:R-:W-:Y:S02]  /*d8e0*/  LEA.HI.X.SX32 R24, R15, UR14, 0x1, P6 ;  /* 0x0000000e0f187c11 */ /* 0x000fe4000b0f0eff */
[----:B------:R-:W-:-:S04]  /*d8f0*/  PLOP3.LUT P6, PT, PT, PT, UP0, 0x80, 0x0 ;  /* 0x000000000000781c */ /* 0x000fc80003fcf008 */
[----:B-1----:R-:W1:Y:S02]  /*d900*/  MUFU.RCP R2, R2 ;  /* 0x0000000200027308 */ /* 0x002e640000001000 */
[----:B-1----:R-:W-:-:S06]  /*d910*/  VIADD R15, R2, 0xffffffe ;  /* 0x0ffffffe020f7836 */ /* 0x002fcc0000000000 */
[----:B------:R-:W1:Y:S02]  /*d920*/  F2I.FTZ.U32.TRUNC.NTZ R15, R15 ;  /* 0x0000000f000f7305 */ /* 0x000e64000021f000 */
[----:B-1----:R-:W-:Y:S01]  /*d930*/  IMAD.MOV R18, RZ, RZ, -R15 ;  /* 0x000000ffff127224 */ /* 0x002fe200078e0a0f */
[----:B------:R-:W-:Y:S06]  /*d940*/  @!P6 BRA `(.L_x_237) ;  /* 0x00000000002ce947 */ /* 0x000fec0003800000 */
        /* <DEDUP_REMOVED lines=11> */
.L_x_237:
        /* <DEDUP_REMOVED lines=12> */
.L_x_238:
[----:B------:R-:W-:Y:S01]  /*dac0*/  SHF.R.U64 R4, R19, UR31, R24 ;  /* 0x0000001f13047c19 */ /* 0x000fe20008001218 */
[----:B------:R-:W-:Y:S01]  /*dad0*/  IMAD R5, R18, R14, RZ ;  /* 0x0000000e12057224 */ /* 0x000fe200078e02ff */
[----:B------:R-:W-:Y:S01]  /*dae0*/  IABS R2, R20 ;  /* 0x0000001400027213 */ /* 0x000fe20000000000 */
[----:B------:R-:W-:Y:S01]  /*daf0*/  IMAD.MOV.U32 R3, RZ, RZ, R15 ;  /* 0x000000ffff037224 */ /* 0x000fe200078e000f */
[----:B------:R-:W-:Y:S01]  /*db00*/  SHF.R.U64 R17, R17, UR30, R22 ;  /* 0x0000001e11117c19 */ /* 0x000fe20008001216 */
[----:B------:R-:W-:Y:S01]  /*db10*/  VIADD R4, R4, UR17 ;  /* 0x0000001104047c36 */ /* 0x000fe20008000000 */
[----:B------:R-:W-:Y:S01]  /*db20*/  IABS R19, R11 ;  /* 0x0000000b00137213 */ /* 0x000fe20000000000 */
[----:B------:R-:W-:Y:S02]  /*db30*/  IMAD.MOV R7, RZ, RZ, -R2 ;  /* 0x000000ffff077224 */ /* 0x000fe400078e0a02 */
[----:B------:R-:W-:Y:S01]  /*db40*/  IMAD.MOV.U32 R2, RZ, RZ, RZ ;  /* 0x000000ffff027224 */ /* 0x000fe200078e00ff */
[----:B------:R-:W-:Y:S01]  /*db50*/  IABS R6, R4 ;  /* 0x0000000400067213 */ /* 0x000fe20000000000 */
[----:B------:R-:W-:-:S02]  /*db60*/  VIADD R17, R17, UR16 ;  /* 0x0000001011117c36 */ /* 0x000fc40008000000 */
[----:B------:R-:W-:Y:S01]  /*db70*/  IMAD.HI.U32 R2, R15, R5, R2 ;  /* 0x000000050f027227 */ /* 0x000fe200078e0002 */
[----:B------:R-:W-:Y:S02]  /*db80*/  MOV R3, R7 ;  /* 0x0000000700037202 */ /* 0x000fe40000000f00 */
[----:B------:R-:W-:Y:S01]  /*db90*/  IABS R7, R11 ;  /* 0x0000000b00077213 */ /* 0x000fe20000000000 */
[----:B------:R-:W-:-:S03]  /*dba0*/  IMAD.MOV.U32 R5, RZ, RZ, R6 ;  /* 0x000000ffff057224 */ /* 0x000fc600078e0006 */
[----:B------:R-:W1:Y:S01]  /*dbb0*/  I2F.RP R6, R7 ;  /* 0x0000000700067306 */ /* 0x000e620000209400 */
[----:B------:R-:W-:-:S04]  /*dbc0*/  IMAD.HI.U32 R2, R2, R5, RZ ;  /* 0x0000000502027227 */ /* 0x000fc800078e00ff */
        /* <DEDUP_REMOVED lines=10> */
[----:B------:R-:W-:-:S04]  /*dc70*/  IMAD.HI.U32 R6, R3, R15, R2 ;  /* 0x0000000f03067227 */ /* 0x000fc800078e0002 */
[----:B------:R-:W-:Y:S02]  /*dc80*/  IMAD.MOV.U32 R3, RZ, RZ, R18 ;  /* 0x000000ffff037224 */ /* 0x000fe400078e0012 */
        /* <DEDUP_REMOVED lines=11> */
[----:B------:R-:W-:Y:S02]  /*dd40*/  @!P6 IADD3 R3, -R3, RZ, RZ ;  /* 0x000000ff0303e210 */ /* 0x000fe40007ffe1ff */
        /* <DEDUP_REMOVED lines=11> */
[----:B------:R-:W-:Y:S02]  /*de00*/  SHF.R.S32.HI R5, RZ, 0x1f, R4 ;  /* 0x0000001fff057819 */ /* 0x000fe40000011404 */
[----:B------:R-:W-:-:S07]  /*de10*/  SHF.R.S32.HI R7, RZ, 0x1f, R6 ;  /* 0x0000001fff077819 */ /* 0x000fce0000011406 */
.L_x_236:
[----:B------:R-:W-:Y:S05]  /*de20*/  BSYNC B0 ;  /* 0x0000000000007941 */ /* 0x000fea0003800000 */
.L_x_235:
        /* <DEDUP_REMOVED lines=30> */
[----:B------:R-:W-:-:S04]  /*e010*/  IADD3 R17, P6, R2, UR5, RZ ;  /* 0x0000000502117c10 */ /* 0x000fc8000ffde0ff */
[----:B------:R-:W-:Y:S02]  /*e020*/  IADD3.X R19, R3, UR4, RZ, P6, !PT ;  /* 0x0000000403137c10 */ /* 0x000fe4000b7fe4ff */
[----:B------:R-:W-:-:S04]  /*e030*/  ISETP.GT.U32.AND P6, PT, R17, UR10, PT ;  /* 0x0000000a11007c0c */ /* 0x000fc8000bfc4070 */
[----:B------:R-:W-:-:S13]  /*e040*/  ISETP.GT.U32.AND.EX P6, PT, R19, UR9, PT, P6 ;  /* 0x0000000913007c0c */ /* 0x000fda000bfc4160 */
[----:B------:R-:W-:-:S04]  /*e050*/  VOTE.ANY R14, PT, P6 ;  /* 0x00000000000e7806 */ /* 0x000fc800030e0100 */
[----:B------:R-:W-:-:S13]  /*e060*/  ISETP.NE.AND P6, PT, R14, RZ, PT ;  /* 0x000000ff0e00720c */ /* 0x000fda0003fc5270 */
[----:B------:R-:W-:Y:S05]  /*e070*/  @!P6 BRA `(.L_x_239) ;  /* 0xfffffff400b8e947 */ /* 0x000fea000383ffff */
[----:B------:R-:W-:Y:S02]  /*e080*/  IMAD.MOV.U32 R15, RZ, RZ, R2 ;  /* 0x000000ffff0f7224 */ /* 0x000fe400078e0002 */
[----:B------:R-:W-:-:S07]  /*e090*/  IMAD.MOV.U32 R22, RZ, RZ, R3 ;  /* 0x000000ffff167224 */ /* 0x000fce00078e0003 */
.L_x_234:
[----:B------:R-:W1:Y:S08]  /*e0a0*/  BREV R14, R14 ;  /* 0x0000000e000e7301 */ /* 0x000e700000000000 */
[----:B-1----:R-:W1:Y:S02]  /*e0b0*/  FLO.U32.SH R13, R14 ;  /* 0x0000000e000d7300 */ /* 0x002e6400000e0400 */
[----:B-1----:R-:W1:Y:S02]  /*e0c0*/  SHFL.IDX PT, R12, R12, R13, 0x1f ;  /* 0x00001f0d0c0c7589 */ /* 0x002e6400000e0000 */
[----:B-1----:R-:W-:-:S13]  /*e0d0*/  R2UR UR6, R12 ;  /* 0x000000000c0672ca */ /* 0x002fda00000e0000 */
[----:B------:R-:W-:-:S05]  /*e0e0*/  VIADD R17, R9, UR6 ;  /* 0x0000000609117c36 */ /* 0x000fca0008000000 */
[----:B------:R-:W-:-:S13]  /*e0f0*/  ISETP.GE.AND P1, PT, R17, UR24, PT ;  /* 0x0000001811007c0c */ /* 0x000fda000bf26270 */
[----:B------:R-:W1:Y:S02]  /*e100*/  @!P1 LDC.64 R2, c[0x0][0x918] ;  /* 0x00024600ff029b82 */ /* 0x000e640000000a00 */
[----:B-1----:R-:W-:-:S05]  /*e110*/  @!P1 IMAD.WIDE R2, R17, 0xc, R2 ;  /* 0x0000000c11029825 */ /* 0x002fca00078e0202 */
[----:B-----5:R1:W5:Y:S04]  /*e120*/  @!P1 LDG.E R8, desc[UR58][R2.64] ;  /* 0x0000003a02089981 */ /* 0x020368000c1e1900 */
[----:B------:R1:W5:Y:S01]  /*e130*/  @!P1 LDG.E R10, desc[UR58][R2.64+0x4] ;  /* 0x0000043a020a9981 */ /* 0x000362000c1e1900 */
[----:B------:R-:W-:-:S03]  /*e140*/  IADD3 R18, P1, P2, R15, UR5, -R6 ;  /* 0x000000050f127c10 */ /* 0x000fc6000fa3e806 */
[----:B------:R-:W-:Y:S01]  /*e150*/  SHFL.IDX PT, R6, R6, R13, 0x1f ;  /* 0x00001f0d06067589 */ /* 0x000fe200000e0000 */
[----:B------:R-:W-:-:S03]  /*e160*/  IADD3.X R22, R22, UR4, ~R7, P1, P2 ;  /* 0x0000000416167c10 */ /* 0x000fc60008fe4c07 */
[----:B------:R-:W2:Y:S04]  /*e170*/  SHFL.IDX PT, R18, R18, R13, 0x1f ;  /* 0x00001f0d12127589 */ /* 0x000ea800000e0000 */
[----:B------:R-:W3:Y:S04]  /*e180*/  SHFL.IDX PT, R22, R22, R13, 0x1f ;  /* 0x00001f0d16167589 */ /* 0x000ee800000e0000 */
[----:B------:R1:W4:Y:S04]  /*e190*/  SHFL.IDX PT, R7, R7, R13, 0x1f ;  /* 0x00001f0d07077589 */ /* 0x00032800000e0000 */
[----:B------:R1:W1:Y:S04]  /*e1a0*/  SHFL.IDX PT, R5, R5, R13, 0x1f ;  /* 0x00001f0d05057589 */ /* 0x00026800000e0000 */
[----:B------:R1:W1:Y:S01]  /*e1b0*/  SHFL.IDX PT, R4, R4, R13, 0x1f ;  /* 0x00001f0d04047589 */ /* 0x00026200000e0000 */
[----:B--2---:R-:W-:-:S02]  /*e1c0*/  R2UR UR5, R18 ;  /* 0x00000000120572ca */ /* 0x004fc400000e0000 */
[----:B---3--:R-:W-:-:S15]  /*e1d0*/  R2UR UR4, R22 ;  /* 0x00000000160472ca */ /* 0x008fde00000e0000 */
.L_x_229:
[----:B-1----:R-:W1:Y:S01]  /*e1e0*/  LDC R2, c[0x0][0x910] ;  /* 0x00024400ff027b82 */ /* 0x002e620000000800 */
[----:B------:R-:W-:Y:S01]  /*e1f0*/  UMOV UR24, 0xffffffff ;  /* 0xffffffff00187882 */ /* 0x000fe20000000000 */
[----:B------:R-:W-:Y:S01]  /*e200*/  UMOV UR25, 0xffffffff ;  /* 0xffffffff00197882 */ /* 0x000fe20000000000 */
[----:B------:R-:W-:Y:S01]  /*e210*/  UMOV UR26, 0xffffffff ;  /* 0xffffffff001a7882 */ /* 0x000fe20000000000 */
[----:B------:R-:W-:Y:S02]  /*e220*/  MOV R15, RZ ;  /* 0x000000ff000f7202 */ /* 0x000fe40000000f00 */
[----:B-1----:R-:W-:-:S13]  /*e230*/  ISETP.LE.AND P1, PT, R2, UR6, PT ;  /* 0x0000000602007c0c */ /* 0x002fda000bf23270 */
[----:B------:R-:W-:Y:S05]  /*e240*/  @P1 BRA `(.L_x_228) ;  /* 0x0000000000f01947 */ /* 0x000fea0003800000 */
[C---:B------:R-:W-:Y:S01]  /*e250*/  R2UR UR24, R4.reuse ;  /* 0x00000000041872ca */ /* 0x040fe200000e0000 */
[----:B------:R-:W-:Y:S01]  /*e260*/  UIADD3 UR30, UP1, -UR5, UR10, URZ ;  /* 0x0000000a051e7290 */ /* 0x000fe2000ff3e13f */
[----:B------:R-:W-:Y:S01]  /*e270*/  R2UR UR25, R5 ;  /* 0x00000000051972ca */ /* 0x000fe200000e0000 */
[----:B------:R-:W-:Y:S01]  /*e280*/  ULDC UR26, c[0x0][0x8c0] ;  /* 0x00023000001a7ab9 */ /* 0x000fe20000000800 */
[----:B------:R-:W-:Y:S01]  /*e290*/  ULDC UR27, c[0x0][0x8b0] ;  /* 0x00022c00001b7ab9 */ /* 0x000fe20000000800 */
[----:B------:R-:W-:Y:S01]  /*e2a0*/  ULDC UR28, c[0x0][0x904] ;  /* 0x00024100001c7ab9 */ /* 0x000fe20000000800 */
[----:B------:R-:W-:-:S03]  /*e2b0*/  SHF.R.U64 R2, R4, UR27, R5 ;  /* 0x0000001b04027c19 */ /* 0x000fc60008001205 */
[----:B------:R-:W-:Y:S01]  /*e2c0*/  UIADD3.X UR24, ~UR4, UR9, URZ, UP1, !UPT ;  /* 0x0000000904187290 */ /* 0x000fe20008ffe53f */
[----:B------:R-:W-:-:S03]  /*e2d0*/  R2UR UR32, R2 ;  /* 0x00000000022072ca */ /* 0x000fc600000e0000 */
[----:B------:R-:W-:Y:S02]  /*e2e0*/  USHF.R.U32.HI UR31, URZ, UR26, UR24 ;  /* 0x0000001a3f1f7299 */ /* 0x000fe40008011618 */
[----:B------:R-:W-:Y:S02]  /*e2f0*/  USHF.R.U32.HI UR35, URZ, UR27, UR25 ;  /* 0x0000001b3f237299 */ /* 0x000fe40008011619 */
[----:B------:R-:W-:Y:S02]  /*e300*/  USHF.R.U32.HI UR33, URZ, UR27, UR31 ;  /* 0x0000001b3f217299 */ /* 0x000fe4000801161f */
[----:B------:R-:W-:Y:S02]  /*e310*/  USHF.R.U64 UR30, UR30, UR26, UR24 ;  /* 0x0000001a1e1e7299 */ /* 0x000fe40008001218 */
[----:B------:R-:W-:Y:S02]  /*e320*/  USHF.R.U32.HI UR34, URZ, UR28, UR33 ;  /* 0x0000001c3f227299 */ /* 0x000fe40008011621 */
[----:B------:R-:W-:-:S02]  /*e330*/  USHF.R.U64 UR31, UR30, UR27, UR31 ;  /* 0x0000001b1e1f7299 */ /* 0x000fc4000800121f */
[----:B------:R-:W-:Y:S02]  /*e340*/  ULOP3.LUT UR24, UR34, UR35, URZ, 0xfc, !UPT ;  /* 0x0000002322187292 */ /* 0x000fe4000f8efc3f */
[----:B------:R-:W-:-:S04]  /*e350*/  USHF.R.U64 UR33, UR31, UR28, UR33 ;  /* 0x0000001c1f217299 */ /* 0x000fc80008001221 */
[----:B------:R-:W-:-:S13]  /*e360*/  ISETP.NE.U32.AND P1, PT, RZ, UR24, PT ;  /* 0x00000018ff007c0c */ /* 0x000fda000bf25070 */
[----:B------:R-:W-:Y:S05]  /*e370*/  @!P1 BRA `(.L_x_240) ;  /* 0x0000000000189947 */ /* 0x000fea0003800000 */
[----:B------:R-:W-:-:S07]  /*e380*/  MOV R12, 0xe3a0 ;  /* 0x0000e3a0000c7802 */ /* 0x000fce0000000f00 */
[----:B--2-45:R-:W-:Y:S05]  /*e390*/  CALL.REL.NOINC `(.L_x_241) ;  /* 0x0000001c00447944 */ /* 0x034fea0003c00000 */
[----:B------:R-:W-:-:S04]  /*e3a0*/  UIADD3 UR24, -UR25, URZ, URZ ;  /* 0x0000003f19187290 */ /* 0x000fc8000fffe13f */
[----:B------:R-:W-:-:S03]  /*e3b0*/  UIMAD UR32, UR32, UR24, UR33 ;  /* 0x00000018202072a4 */ /* 0x000fc6000f8e0221 */
[----:B------:R-:W-:Y:S01]  /*e3c0*/  UMOV UR24, UR25 ;  /* 0x0000001900187c82 */ /* 0x000fe20008000000 */
[----:B------:R-:W-:Y:S08]  /*e3d0*/  BRA `(.L_x_242) ;  /* 0x0000000000587947 */ /* 0x000ff00003800000 */
.L_x_240:
[----:B------:R-:W1:Y:S01]  /*e3e0*/  I2F.U32.RP R2, UR32 ;  /* 0x0000002000027d06 */ /* 0x000e620008209000 */
[----:B------:R-:W-:Y:S01]  /*e3f0*/  UMOV UR24, URZ ;  /* 0x0000003f00187c82 */ /* 0x000fe20008000000 */
[----:B------:R-:W-:-:S06]  /*e400*/  UISETP.NE.U32.AND UP4, UPT, UR32, URZ, UPT ;  /* 0x0000003f2000728c */ /* 0x000fcc000bf85070 */
[----:B-1----:R-:W1:Y:S02]  /*e410*/  MUFU.RCP R2, R2 ;  /* 0x0000000200027308 */ /* 0x002e640000001000 */
[----:B-1----:R-:W-:-:S06]  /*e420*/  VIADD R3, R2, 0xffffffe ;  /* 0x0ffffffe02037836 */ /* 0x002fcc0000000000 */
[----:B------:R-:W1:Y:S02]  /*e430*/  F2I.FTZ.U32.TRUNC.NTZ R3, R3 ;  /* 0x0000000300037305 */ /* 0x000e64000021f000 */
[----:B-1----:R-:W-:-:S13]  /*e440*/  R2UR UR25, R3 ;  /* 0x00000000031972ca */ /* 0x002fda00000e0000 */
[----:B------:R-:W-:-:S04]  /*e450*/  UIADD3 UR26, URZ, -UR25, URZ ;  /* 0x800000193f1a7290 */ /* 0x000fc8000fffe03f */
[----:B------:R-:W-:-:S04]  /*e460*/  UIMAD UR26, UR26, UR32, URZ ;  /* 0x000000201a1a72a4 */ /* 0x000fc8000f8e023f */
[----:B------:R-:W-:-:S04]  /*e470*/  UIMAD.WIDE.U32 UR24, UR25, UR26, UR24 ;  /* 0x0000001a191872a5 */ /* 0x000fc8000f8e0018 */
[----:B------:R-:W-:-:S04]  /*e480*/  UIMAD.WIDE.U32 UR24, UR25, UR33, URZ ;  /* 0x00000021191872a5 */ /* 0x000fc8000f8e003f */
[----:B------:R-:W-:-:S04]  /*e490*/  UIADD3 UR24, -UR25, URZ, URZ ;  /* 0x0000003f19187290 */ /* 0x000fc8000fffe13f */
[----:B------:R-:W-:-:S04]  /*e4a0*/  UIMAD UR24, UR32, UR24, UR33 ;  /* 0x00000018201872a4 */ /* 0x000fc8000f8e0221 */
[----:B------:R-:W-:-:S11]  /*e4b0*/  UISETP.GE.U32.AND UP1, UPT, UR24, UR32, UPT ;  /* 0x000000201800728c */ /* 0x000fd6000bf26070 */
[----:B------:R-:W-:Y:S02]  /*e4c0*/  @UP1 UIADD3 UR24, UR24, -UR32, URZ ;  /* 0x8000002018181290 */ /* 0x000fe4000fffe03f */
[----:B------:R-:W-:Y:S02]  /*e4d0*/  @UP1 UIADD3 UR25, UR25, 0x1, URZ ;  /* 0x0000000119191890 */ /* 0x000fe4000fffe03f */
[----:B------:R-:W-:-:S11]  /*e4e0*/  UISETP.GE.U32.AND UP2, UPT, UR24, UR32, UPT ;  /* 0x000000201800728c */ /* 0x000fd6000bf46070 */
[----:B------:R-:W-:Y:S02]  /*e4f0*/  @UP2 UIADD3 UR25, UR25, 0x1, URZ ;  /* 0x0000000119192890 */ /* 0x000fe4000fffe03f */
[----:B------:R-:W-:-:S04]  /*e500*/  @!UP4 ULOP3.LUT UR25, URZ, UR32, URZ, 0x33, !UPT ;  /* 0x000000203f19c292 */ /* 0x000fc8000f8e333f */
[----:B------:R-:W-:-:S04]  /*e510*/  UIADD3 UR24, -UR25, URZ, URZ ;  /* 0x0000003f19187290 */ /* 0x000fc8000fffe13f */
[----:B------:R-:W-:-:S03]  /*e520*/  UIMAD UR32, UR32, UR24, UR33 ;  /* 0x00000018202072a4 */ /* 0x000fc6000f8e0221 */
[----:B------:R-:W-:-:S09]  /*e530*/  UMOV UR24, UR25 ;  /* 0x0000001900187c82 */ /* 0x000fd20008000000 */
.L_x_242:
[----:B------:R-:W-:Y:S01]  /*e540*/  ULOP3.LUT UR31, UR31, UR20, URZ, 0xc0, !UPT ;  /* 0x000000141f1f7292 */ /* 0x000fe2000f8ec03f */
[----:B------:R-:W-:Y:S01]  /*e550*/  IMAD.MOV.U32 R15, RZ, RZ, 0x1 ;  /* 0x00000001ff0f7424 */ /* 0x000fe200078e00ff */
[----:B------:R-:W-:Y:S02]  /*e560*/  ULOP3.LUT UR30, UR30, UR18, URZ, 0xc0, !UPT ;  /* 0x000000121e1e7292 */ /* 0x000fe4000f8ec03f */
[----:B------:R-:W-:Y:S01]  /*e570*/  UIMAD UR24, UR19, UR24, UR31 ;  /* 0x00000018131872a4 */ /* 0x000fe2000f8e021f */
[----:B------:R-:W-:Y:S01]  /*e580*/  ULDC UR26, c[0x0][0x8a8] ;  /* 0x00022a00001a7ab9 */ /* 0x000fe20000000800 */
[----:B------:R-:W-:Y:S01]  /*e590*/  ULDC UR25, c[0x0][0x8b8] ;  /* 0x00022e0000197ab9 */ /* 0x000fe20000000800 */
[----:B------:R-:W-:Y:S02]  /*e5a0*/  UIMAD UR30, UR32, UR26, UR30 ;  /* 0x0000001a201e72a4 */ /* 0x000fe4000f8e021e */
[----:B------:R-:W-:Y:S01]  /*e5b0*/  UIMAD UR25, UR24, UR25, UR40 ;  /* 0x00000019181972a4 */ /* 0x000fe2000f8e0228 */
[----:B------:R-:W-:Y:S01]  /*e5c0*/  @UP3 UMOV UR26, UR6 ;  /* 0x00000006001a3c82 */ /* 0x000fe20008000000 */
[----:B------:R-:W-:-:S03]  /*e5d0*/  @!UP3 UMOV UR26, UR6 ;  /* 0x00000006001abc82 */ /* 0x000fc60008000000 */
[----:B------:R-:W-:Y:S02]  /*e5e0*/  @UP3 UMOV UR24, UR30 ;  /* 0x0000001e00183c82 */ /* 0x000fe40008000000 */
[----:B------:R-:W-:Y:S01]  /*e5f0*/  @!UP3 UMOV UR24, UR25 ;  /* 0x000000190018bc82 */ /* 0x000fe20008000000 */
[----:B------:R-:W-:-:S05]  /*e600*/  @!UP3 UMOV UR25, UR30 ;  /* 0x0000001e0019bc82 */ /* 0x000fca0008000000 */
.L_x_228:
[----:B------:R-:W-:-:S06]  /*e610*/  UISETP.NE.AND UP1, UPT, UR15, 0x3, UPT ;  /* 0x000000030f00788c */ /* 0x000fcc000bf25270 */
[----:B------:R-:W-:-:S13]  /*e620*/  PLOP3.LUT P1, PT, PT, PT, UP1, 0x80, 0x0 ;  /* 0x000000000000781c */ /* 0x000fda0003f2f018 */
[----:B------:R-:W-:Y:S05]  /*e630*/  @!P1 BRA `(.L_x_243) ;  /* 0x0000000000049947 */ /* 0x000fea0003800000 */
[----:B--2---:R-:W-:Y:S01]  /*e640*/  BPT.TRAP 0x1 ;  /* 0x000000040000795c */ /* 0x004fe20000300000 */
.L_x_243:
[----:B------:R-:W1:Y:S01]  /*e650*/  S2R R2, SR_CgaCtaId ;  /* 0x0000000000027919 */ /* 0x000e620000008800 */
[----:B------:R-:W-:-:S04]  /*e660*/  MOV R3, 0x400 ;  /* 0x0000040000037802 */ /* 0x000fc80000000f00 */
[----:B-1----:R-:W-:Y:S02]  /*e670*/  LEA R3, R2, R3, 0x18 ;  /* 0x0000000302037211 */ /* 0x002fe400078ec0ff */
[----:B------:R-:W-:-:S03]  /*e680*/  SHF.L.U32 R2, R0, 0x1f, RZ ;  /* 0x0000001f00027819 */ /* 0x000fc600000006ff */
[----:B------:R-:W-:-:S04]  /*e690*/  IMAD R17, R16, 0x8, R3 ;  /* 0x0000000810117824 */ /* 0x000fc800078e0203 */
[----:B------:R-:W1:Y:S02]  /*e6a0*/  SYNCS.PHASECHK.TRANS64.TRYWAIT P2, [R17+URZ+0x38440], R2 ;  /* 0x03844002110075a7 */ /* 0x000e64000804017f */
[----:B-1----:R-:W-:Y:S05]  /*e6b0*/  @!P2 BRA `(.L_x_244) ;  /* 0x0000001000e0a947 */ /* 0x002fea0003800000 */
.L_x_305:
[----:B------:R-:W-:Y:S01]  /*e6c0*/  ELECT P2, URZ, PT ;  /* 0x00000000003f782f */ /* 0x000fe20003840000 */
[----:B------:R-:W-:-:S12]  /*e6d0*/  BSSY B0, `(.L_x_245) ;  /* 0x0000010000007945 */ /* 0x000fd80003800000 */
[----:B------:R-:W-:Y:S05]  /*e6e0*/  @!P2 BRA `(.L_x_246) ;  /* 0x000000000038a947 */ /* 0x000fea0003800000 */
[----:B-1----:R-:W-:Y:S02]  /*e6f0*/  IMAD R2, R16, 0x10, R3 ;  /* 0x0000001010027824 */ /* 0x002fe400078e0203 */
[----:B------:R-:W-:Y:S02]  /*e700*/  IMAD.U32 R14, RZ, RZ, UR26 ;  /* 0x0000001aff0e7e24 */ /* 0x000fe4000f8e00ff */
[----:B------:R-:W-:Y:S02]  /*e710*/  IMAD.U32 R13, RZ, RZ, UR25 ;  /* 0x00000019ff0d7e24 */ /* 0x000fe4000f8e00ff */
[----:B------:R-:W-:-:S05]  /*e720*/  IMAD.U32 R12, RZ, RZ, UR24 ;  /* 0x00000018ff0c7e24 */ /* 0x000fca000f8e00ff */
[----:B------:R1:W-:Y:S01]  /*e730*/  STS.128 [R2+0x384f0], R12 ;  /* 0x0384f00c02007388 */ /* 0x0003e20000000c00 */
[----:B------:R-:W-:Y:S01]  /*e740*/  @!PT LDS RZ, [RZ] ;  /* 0x00000000fffff984 */ /* 0x000fe20000000800 */
[----:B------:R-:W-:Y:S01]  /*e750*/  @!PT LDS RZ, [RZ] ;  /* 0x00000000fffff984 */ /* 0x000fe20000000800 */
[----:B------:R-:W-:Y:S01]  /*e760*/  @!PT LDS RZ, [RZ] ;  /* 0x00000000fffff984 */ /* 0x000fe20000000800 */
[----:B------:R-:W-:Y:S01]  /*e770*/  @!PT LDS RZ, [RZ] ;  /* 0x00000000fffff984 */ /* 0x000fe20000000800 */
[----:B------:R3:W-:Y:S06]  /*e780*/  MEMBAR.ALL.CTA ;  /* 0x0000000000007992 */ /* 0x0007ec0000008000 */
[----:B---3--:R-:W3:Y:S01]  /*e790*/  FENCE.VIEW.ASYNC.S ;  /* 0x00000000000073c6 */ /* 0x008ee20000000000 */
[----:B------:R-:W-:Y:S05]  /*e7a0*/  @!P1 BRA `(.L_x_247) ;  /* 0x0000000000049947 */ /* 0x000fea0003800000 */
[----:B--2---:R-:W-:Y:S01]  /*e7b0*/  BPT.TRAP 0x1 ;  /* 0x000000040000795c */ /* 0x004fe20000300000 */
.L_x_247:
[----:B---3--:R3:W-:Y:S02]  /*e7c0*/  SYNCS.ARRIVE.TRANS64.A1T0 RZ, [R17+URZ+0x38400], RZ ;  /* 0x038400ff11ff79a7 */ /* 0x0087e4000810003f */
.L_x_246:
[----:B--2---:R-:W-:Y:S05]  /*e7d0*/  BSYNC B0 ;  /* 0x0000000000007941 */ /* 0x004fea0003800000 */
.L_x_245:
[----:B------:R-:W-:Y:S01]  /*e7e0*/  ISETP.NE.AND P3, PT, R15, RZ, PT ;  /* 0x000000ff0f00720c */ /* 0x000fe20003f65270 */
[----:B------:R-:W-:-:S05]  /*e7f0*/  VIADD R16, R16, 0x1 ;  /* 0x0000000110107836 */ /* 0x000fca0000000000 */
[----:B------:R-:W-:-:S04]  /*e800*/  ISETP.NE.AND P2, PT, R16, 0x8, PT ;  /* 0x000000081000780c */ /* 0x000fc80003f45270 */
[----:B-1----:R-:W-:Y:S02]  /*e810*/  SEL R13, RZ, 0x1, P2 ;  /* 0x00000001ff0d7807 */ /* 0x002fe40001000000 */
[----:B------:R-:W-:Y:S02]  /*e820*/  SEL R16, R16, RZ, P2 ;  /* 0x000000ff10107207 */ /* 0x000fe40001000000 */
[----:B------:R-:W-:Y:S01]  /*e830*/  LOP3.LUT R0, R0, R13, RZ, 0x3c, !PT ;  /* 0x0000000d00007212 */ /* 0x000fe200078e3cff */
[----:B------:R-:W-:Y:S06]  /*e840*/  @P3 BRA `(.L_x_248) ;  /* 0xffffffe400003947 */ /* 0x000fec000383ffff */
[----:B------:R-:W-:Y:S05]  /*e850*/  @!P1 BRA `(.L_x_249) ;  /* 0x0000000000049947 */ /* 0x000fea0003800000 */
[----:B------:R-:W-:Y:S01]  /*e860*/  BPT.TRAP 0x1 ;  /* 0x000000040000795c */ /* 0x000fe20000300000 */
.L_x_249:
[----:B------:R-:W-:Y:S01]  /*e870*/  IMAD R5, R16, 0x8, R3 ;  /* 0x0000000810057824 */ /* 0x000fe200078e0203 */
[----:B------:R-:W-:-:S04]  /*e880*/  SHF.L.U32 R2, R0, 0x1f, RZ ;  /* 0x0000001f00027819 */ /* 0x000fc800000006ff */
[----:B------:R-:W1:Y:S02]  /*e890*/  SYNCS.PHASECHK.TRANS64.TRYWAIT P0, [R5+URZ+0x38440], R2 ;  /* 0x03844002050075a7 */ /* 0x000e64000800017f */
[----:B-1----:R-:W-:Y:S05]  /*e8a0*/  @!P0 BRA `(.L_x_250) ;  /* 0x0000001000788947 */ /* 0x002fea0003800000 */
.L_x_306:
[----:B------:R-:W-:Y:S05]  /*e8b0*/  @!P1 BRA `(.L_x_251) ;  /* 0x0000000000049947 */ /* 0x000fea0003800000 */
[----:B------:R-:W-:Y:S01]  /*e8c0*/  BPT.TRAP 0x1 ;  /* 0x000000040000795c */ /* 0x000fe20000300000 */
.L_x_251:
[----:B------:R-:W-:-:S05]  /*e8d0*/  VIADD R16, R16, 0x1 ;  /* 0x0000000110107836 */ /* 0x000fca0000000000 */
[----:B------:R-:W-:-:S04]  /*e8e0*/  ISETP.NE.AND P0, PT, R16, 0x8, PT ;  /* 0x000000081000780c */ /* 0x000fc80003f05270 */
[----:B-1----:R-:W-:Y:S02]  /*e8f0*/  SEL R5, RZ, 0x1, P0 ;  /* 0x00000001ff057807 */ /* 0x002fe40000000000 */
[----:B------:R-:W-:Y:S02]  /*e900*/  SEL R16, R16, RZ, P0 ;  /* 0x000000ff10107207 */ /* 0x000fe40000000000 */
[----:B------:R-:W-:-:S03]  /*e910*/  LOP3.LUT R5, R0, R5, RZ, 0x3c, !PT ;  /* 0x0000000500057212 */ /* 0x000fc600078e3cff */
[----:B----4-:R-:W-:Y:S01]  /*e920*/  IMAD R7, R16, 0x8, R3 ;  /* 0x0000000810077824 */ /* 0x010fe200078e0203 */
[----:B------:R-:W-:-:S04]  /*e930*/  SHF.L.U32 R0, R5, 0x1f, RZ ;  /* 0x0000001f05007819 */ /* 0x000fc800000006ff */
[----:B------:R-:W1:Y:S02]  /*e940*/  SYNCS.PHASECHK.TRANS64.TRYWAIT P0, [R7+URZ+0x38440], R0 ;  /* 0x03844000070075a7 */ /* 0x000e64000800017f */
[----:B-1----:R-:W-:Y:S05]  /*e950*/  @!P0 BRA `(.L_x_252) ;  /* 0x0000001000608947 */ /* 0x002fea0003800000 */
.L_x_307:
[----:B------:R-:W-:Y:S05]  /*e960*/  @!P1 BRA `(.L_x_253) ;  /* 0x0000000000049947 */ /* 0x000fea0003800000 */
[----:B------:R-:W-:Y:S01]  /*e970*/  BPT.TRAP 0x1 ;  /* 0x000000040000795c */ /* 0x000fe20000300000 */
.L_x_253:
[----:B-1----:R-:W-:-:S04]  /*e980*/  IADD3 R0, R16, 0x1, RZ ;  /* 0x0000000110007810 */ /* 0x002fc80007ffe0ff */
[----:B------:R-:W-:-:S04]  /*e990*/  ISETP.NE.AND P0, PT, R0, 0x8, PT ;  /* 0x000000080000780c */ /* 0x000fc80003f05270 */
[----:B------:R-:W-:Y:S02]  /*e9a0*/  SEL R2, RZ, 0x1, P0 ;  /* 0x00000001ff027807 */ /* 0x000fe40000000000 */
[----:B------:R-:W-:Y:S02]  /*e9b0*/  SEL R4, R0, RZ, P0 ;  /* 0x000000ff00047207 */ /* 0x000fe40000000000 */
[----:B------:R-:W-:-:S03]  /*e9c0*/  LOP3.LUT R5, R5, R2, RZ, 0x3c, !PT ;  /* 0x0000000205057212 */ /* 0x000fc600078e3cff */
[----:B------:R-:W-:Y:S01]  /*e9d0*/  IMAD R7, R4, 0x8, R3 ;  /* 0x0000000804077824 */ /* 0x000fe200078e0203 */
[----:B------:R-:W-:-:S04]  /*e9e0*/  SHF.L.U32 R0, R5, 0x1f, RZ ;  /* 0x0000001f05007819 */ /* 0x000fc800000006ff */
[----:B------:R-:W1:Y:S02]  /*e9f0*/  SYNCS.PHASECHK.TRANS64.TRYWAIT P0, [R7+URZ+0x38440], R0 ;  /* 0x03844000070075a7 */ /* 0x000e64000800017f */
[----:B-1----:R-:W-:Y:S05]  /*ea00*/  @!P0 BRA `(.L_x_254) ;  /* 0x0000001000488947 */ /* 0x002fea0003800000 */
.L_x_308:
[----:B------:R-:W-:Y:S05]  /*ea10*/  @!P1 BRA `(.L_x_255) ;  /* 0x0000000000049947 */ /* 0x000fea0003800000 */
[----:B------:R-:W-:Y:S01]  /*ea20*/  BPT.TRAP 0x1 ;  /* 0x000000040000795c */ /* 0x000fe20000300000 */
.L_x_255:
[----:B-1----:R-:W-:-:S05]  /*ea30*/  VIADD R0, R4, 0x1 ;  /* 0x0000000104007836 */ /* 0x002fca0000000000 */
        /* <DEDUP_REMOVED lines=8> */
.L_x_309:
[----:B------:R-:W-:Y:S05]  /*eac0*/  @!P1 BRA `(.L_x_257) ;  /* 0x0000000000049947 */ /* 0x000fea0003800000 */
[----:B------:R-:W-:Y:S01]  /*ead0*/  BPT.TRAP 0x1 ;  /* 0x000000040000795c */ /* 0x000fe20000300000 */
.L_x_257:
        /* <DEDUP_REMOVED lines=9> */
.L_x_310:
[----:B------:R-:W-:Y:S05]  /*eb70*/  @!P1 BRA `(.L_x_259) ;  /* 0x0000000000049947 */ /* 0x000fea0003800000 */
[----:B------:R-:W-:Y:S01]  /*eb80*/  BPT.TRAP 0x1 ;  /* 0x000000040000795c */ /* 0x000fe20000300000 */
.L_x_259:
        /* <DEDUP_REMOVED lines=9> */
.L_x_311:
[----:B------:R-:W-:Y:S05]  /*ec20*/  @!P1 BRA `(.L_x_261) ;  /* 0x0000000000049947 */ /* 0x000fea0003800000 */
[----:B------:R-:W-:Y:S01]  /*ec30*/  BPT.TRAP 0x1 ;  /* 0x000000040000795c */ /* 0x000fe20000300000 */
.L_x_261:
        /* <DEDUP_REMOVED lines=9> */
.L_x_312:
[----:B------:R-:W-:Y:S05]  /*ecd0*/  @!P1 BRA `(.L_x_263) ;  /* 0x0000000000049947 */ /* 0x000fea0003800000 */
[----:B------:R-:W-:Y:S01]  /*ece0*/  BPT.TRAP 0x1 ;  /* 0x000000040000795c */ /* 0x000fe20000300000 */
.L_x_263:
[----:B-1----:R-:W-:-:S05]  /*ecf0*/  VIADD R0, R4, 0x1 ;  /* 0x0000000104007836 */ /* 0x002fca0000000000 */
[----:B------:R-:W-:-:S04]  /*ed00*/  ISETP.NE.AND P0, PT, R0, 0x8, PT ;  /* 0x000000080000780c */ /* 0x000fc80003f05270 */
[----:B------:R-:W-:Y:S02]  /*ed10*/  SEL R2, RZ, 0x1, P0 ;  /* 0x00000001ff027807 */ /* 0x000fe40000000000 */
[----:B------:R-:W-:Y:S02]  /*ed20*/  SEL R0, R0, RZ, P0 ;  /* 0x000000ff00007207 */ /* 0x000fe40000000000 */
[----:B------:R-:W-:-:S03]  /*ed30*/  LOP3.LUT R2, R5, R2, RZ, 0x3c, !PT ;  /* 0x0000000205027212 */ /* 0x000fc600078e3cff */
[----:B------:R-:W-:Y:S01]  /*ed40*/  IMAD R3, R0, 0x8, R3 ;  /* 0x0000000800037824 */ /* 0x000fe200078e0203 */
[----:B------:R-:W-:-:S07]  /*ed50*/  SHF.L.U32 R0, R2, 0x1f, RZ ;  /* 0x0000001f02007819 */ /* 0x000fce00000006ff */
.L_x_264:
[----:B-1----:R1:W2:Y:S02]  /*ed60*/  SYNCS.PHASECHK.TRANS64.TRYWAIT P0, [R3+URZ+0x38440], R0 ;  /* 0x03844000030075a7 */ /* 0x0022a4000800017f */
[----:B--2---:R-:W-:Y:S05]  /*ed70*/  @!P0 NANOSLEEP.SYNCS 0x989680 ;  /* 0x009896800000895d */ /* 0x004fea0003900000 */
[----:B------:R-:W2:Y:S02]  /*ed80*/  @!P0 SYNCS.PHASECHK.TRANS64 P0, [R3+URZ+0x38440], R0 ;  /* 0x03844000030085a7 */ /* 0x000ea4000800007f */
[----:B--2---:R-:W-:Y:S05]  /*ed90*/  @P0 EXIT ;  /* 0x000000000000094d */ /* 0x004fea0003800000 */
[----:B------:R-:W-:Y:S05]  /*eda0*/  BRA `(.L_x_264) ;  /* 0xfffffffc00ec7947 */ /* 0x000fea000383ffff */
.L_x_37:
[----:B--2---:R-:W-:-:S04]  /*edb0*/  MOV R3, UR4 ;  /* 0x0000000400037c02 */ /* 0x004fc80008000f00 */
[----:B------:R2:W3:Y:S03]  /*edc0*/  SYNCS.PHASECHK.TRANS64.TRYWAIT P0, [R3+URZ+0x38480], R2 ;  /* 0x03848002030075a7 */ /* 0x0004e6000800017f */
[----:B---3--:R-:W-:Y:S05]  /*edd0*/  @!P0 NANOSLEEP.SYNCS 0x989680 ;  /* 0x009896800000895d */ /* 0x008fea0003900000 */
[----:B------:R-:W3:Y:S02]  /*ede0*/  @!P0 SYNCS.PHASECHK.TRANS64 P0, [R3+URZ+0x38480], R2 ;  /* 0x03848002030085a7 */ /* 0x000ee4000800007f */
[----:B---3--:R-:W-:Y:S05]  /*edf0*/  @!P0 BRA `(.L_x_37) ;  /* 0xfffffffc00ec8947 */ /* 0x008fea000383ffff */
[----:B------:R-:W-:Y:S05]  /*ee00*/  BRA `(.L_x_36) ;  /* 0xffffff5000787947 */ /* 0x000fea000383ffff */
.L_x_42:
[----:B--2---:R-:W-:-:S04]  /*ee10*/  IMAD.U32 R8, RZ, RZ, UR4 ;  /* 0x00000004ff087e24 */ /* 0x004fc8000f8e00ff */
[----:B------:R2:W3:Y:S03]  /*ee20*/  SYNCS.PHASECHK.TRANS64.TRYWAIT P0, [R8+URZ+0x38480], R5 ;  /* 0x03848005080075a7 */ /* 0x0004e6000800017f */
[----:B---3--:R-:W-:Y:S05]  /*ee30*/  @!P0 NANOSLEEP.SYNCS 0x989680 ;  /* 0x009896800000895d */ /* 0x008fea0003900000 */
[----:B------:R-:W3:Y:S02]  /*ee40*/  @!P0 SYNCS.PHASECHK.TRANS64 P0, [R8+URZ+0x38480], R5 ;  /* 0x03848005080085a7 */ /* 0x000ee4000800007f */
[----:B---3--:R-:W-:Y:S05]  /*ee50*/  @!P0 BRA `(.L_x_42) ;  /* 0xfffffffc00ec8947 */ /* 0x008fea000383ffff */
[----:B------:R-:W-:Y:S05]  /*ee60*/  BRA `(.L_x_41) ;  /* 0xffffff5800607947 */ /* 0x000fea000383ffff */
.L_x_59:
[----:B------:R-:W-:-:S07]  /*ee70*/  IMAD.MOV.U32 R15, RZ, RZ, -0x1 ;  /* 0xffffffffff0f7424 */ /* 0x000fce00078e00ff */
[----:B-12--5:R-:W-:Y:S05]  /*ee80*/  WARPSYNC.COLLECTIVE R15, `(.L_x_265) ;  /* 0x000000000f0c7348 */ /* 0x026fea0003c00000 */
[----:B------:R-:W-:Y:S02]  /*ee90*/  ELECT P6, UR62, PT ;  /* 0x00000000003e782f */ /* 0x000fe400038c0000 */
[----:B------:R-:W-:Y:S01]  /*eea0*/  MOV R14, UR62 ;  /* 0x0000003e000e7c02 */ /* 0x000fe20008000f00 */
[----:B-12--5:R-:W-:Y:S10]  /*eeb0*/  ENDCOLLECTIVE ;  /* 0x000000000000791b */ /* 0x026ff40003800000 */
.L_x_265:
[----:B------:R-:W-:Y:S05]  /*eec0*/  BRA `(.L_x_266) ;  /* 0xffffff6400fc7947 */ /* 0x000fea000383ffff */
.L_x_61:
[----:B-1----:R-:W-:-:S04]  /*eed0*/  IMAD.U32 R6, RZ, RZ, UR47 ;  /* 0x0000002fff067e24 */ /* 0x002fc8000f8e00ff */
[----:B------:R1:W2:Y:S03]  /*eee0*/  SYNCS.PHASECHK.TRANS64.TRYWAIT P2, [R6+URZ+0x384a0], R3 ;  /* 0x0384a003060075a7 */ /* 0x0002a6000804017f */
[----:B--2---:R-:W-:Y:S05]  /*eef0*/  @!P2 NANOSLEEP.SYNCS 0x989680 ;  /* 0x009896800000a95d */ /* 0x004fea0003900000 */
[----:B------:R-:W2:Y:S02]  /*ef00*/  @!P2 SYNCS.PHASECHK.TRANS64 P2, [R6+URZ+0x384a0], R3 ;  /* 0x0384a0030600a5a7 */ /* 0x000ea4000804007f */
[----:B--2---:R-:W-:Y:S05]  /*ef10*/  @!P2 BRA `(.L_x_61) ;  /* 0xfffffffc00eca947 */ /* 0x004fea000383ffff */
[----:B------:R-:W-:Y:S05]  /*ef20*/  BRA `(.L_x_267) ;  /* 0xffffff6800147947 */ /* 0x000fea000383ffff */
.L_x_69:
[----:B-1----:R-:W-:-:S04]  /*ef30*/  IMAD.U32 R12, RZ, RZ, UR47 ;  /* 0x0000002fff0c7e24 */ /* 0x002fc8000f8e00ff */
[----:B------:R1:W2:Y:S03]  /*ef40*/  SYNCS.PHASECHK.TRANS64.TRYWAIT P3, [R12+URZ+0x384a8], R3 ;  /* 0x0384a8030c0075a7 */ /* 0x0002a6000806017f */
[----:B--2---:R-:W-:Y:S05]  /*ef50*/  @!P3 NANOSLEEP.SYNCS 0x989680 ;  /* 0x009896800000b95d */ /* 0x004fea0003900000 */
[----:B------:R-:W2:Y:S02]  /*ef60*/  @!P3 SYNCS.PHASECHK.TRANS64 P3, [R12+URZ+0x384a8], R3 ;  /* 0x0384a8030c00b5a7 */ /* 0x000ea4000806007f */
[----:B--2---:R-:W-:Y:S05]  /*ef70*/  @!P3 BRA `(.L_x_69) ;  /* 0xfffffffc00ecb947 */ /* 0x004fea000383ffff */
[----:B------:R-:W-:Y:S05]  /*ef80*/  BRA `(.L_x_268) ;  /* 0xffffff6c00a47947 */ /* 0x000fea000383ffff */
.L_x_74:
[----:B-1----:R-:W-:-:S04]  /*ef90*/  IMAD.U32 R12, RZ, RZ, UR47 ;  /* 0x0000002fff0c7e24 */ /* 0x002fc8000f8e00ff */
[----:B------:R1:W2:Y:S03]  /*efa0*/  SYNCS.PHASECHK.TRANS64.TRYWAIT P3, [R12+URZ+0x384b0], R3 ;  /* 0x0384b0030c0075a7 */ /* 0x0002a6000806017f */
[----:B--2---:R-:W-:Y:S05]  /*efb0*/  @!P3 NANOSLEEP.SYNCS 0x989680 ;  /* 0x009896800000b95d */ /* 0x004fea0003900000 */
[----:B------:R-:W2:Y:S02]  /*efc0*/  @!P3 SYNCS.PHASECHK.TRANS64 P3, [R12+URZ+0x384b0], R3 ;  /* 0x0384b0030c00b5a7 */ /* 0x000ea4000806007f */
[----:B--2---:R-:W-:Y:S05]  /*efd0*/  @!P3 BRA `(.L_x_74) ;  /* 0xfffffffc00ecb947 */ /* 0x004fea000383ffff */
[----:B------:R-:W-:Y:S05]  /*efe0*/  BRA `(.L_x_269) ;  /* 0xffffff7400007947 */ /* 0x000fea000383ffff */
.L_x_79:
[----:B-1----:R-:W-:-:S04]  /*eff0*/  IMAD.U32 R12, RZ, RZ, UR47 ;  /* 0x0000002fff0c7e24 */ /* 0x002fc8000f8e00ff */
[----:B------:R1:W2:Y:S03]  /*f000*/  SYNCS.PHASECHK.TRANS64.TRYWAIT P3, [R12+URZ+0x384b8], R3 ;  /* 0x0384b8030c0075a7 */ /* 0x0002a6000806017f */
[----:B--2---:R-:W-:Y:S05]  /*f010*/  @!P3 NANOSLEEP.SYNCS 0x989680 ;  /* 0x009896800000b95d */ /* 0x004fea0003900000 */
[----:B------:R-:W2:Y:S02]  /*f020*/  @!P3 SYNCS.PHASECHK.TRANS64 P3, [R12+URZ+0x384b8], R3 ;  /* 0x0384b8030c00b5a7 */ /* 0x000ea4000806007f */
[----:B--2---:R-:W-:Y:S05]  /*f030*/  @!P3 BRA `(.L_x_79) ;  /* 0xfffffffc00ecb947 */ /* 0x004fea000383ffff */
[----:B------:R-:W-:Y:S05]  /*f040*/  BRA `(.L_x_270) ;  /* 0xffffff7800687947 */ /* 0x000fea000383ffff */
.L_x_84:
[----:B-1----:R-:W-:-:S04]  /*f050*/  IMAD.U32 R12, RZ, RZ, UR47 ;  /* 0x0000002fff0c7e24 */ /* 0x002fc8000f8e00ff */
[----:B------:R1:W2:Y:S03]  /*f060*/  SYNCS.PHASECHK.TRANS64.TRYWAIT P3, [R12+URZ+0x384a0], R3 ;  /* 0x0384a0030c0075a7 */ /* 0x0002a6000806017f */
[----:B--2---:R-:W-:Y:S05]  /*f070*/  @!P3 NANOSLEEP.SYNCS 0x989680 ;  /* 0x009896800000b95d */ /* 0x004fea0003900000 */
[----:B------:R-:W2:Y:S02]  /*f080*/  @!P3 SYNCS.PHASECHK.TRANS64 P3, [R12+URZ+0x384a0], R3 ;  /* 0x0384a0030c00b5a7 */ /* 0x000ea4000806007f */
[----:B--2---:R-:W-:Y:S05]  /*f090*/  @!P3 BRA `(.L_x_84) ;  /* 0xfffffffc00ecb947 */ /* 0x004fea000383ffff */
[----:B------:R-:W-:Y:S05]  /*f0a0*/  BRA `(.L_x_271) ;  /* 0xffffff7c00d87947 */ /* 0x000fea000383ffff */
.L_x_89:
[----:B-1----:R-:W-:-:S04]  /*f0b0*/  IMAD.U32 R12, RZ, RZ, UR47 ;  /* 0x0000002fff0c7e24 */ /* 0x002fc8000f8e00ff */
[----:B------:R1:W2:Y:S03]  /*f0c0*/  SYNCS.PHASECHK.TRANS64.TRYWAIT P3, [R12+URZ+0x384a8], R3 ;  /* 0x0384a8030c0075a7 */ /* 0x0002a6000806017f */
[----:B--2---:R-:W-:Y:S05]  /*f0d0*/  @!P3 NANOSLEEP.SYNCS 0x989680 ;  /* 0x009896800000b95d */ /* 0x004fea0003900000 */
[----:B------:R-:W2:Y:S02]  /*f0e0*/  @!P3 SYNCS.PHASECHK.TRANS64 P3, [R12+URZ+0x384a8], R3 ;  /* 0x0384a8030c00b5a7 */ /* 0x000ea4000806007f */
[----:B--2---:R-:W-:Y:S05]  /*f0f0*/  @!P3 BRA `(.L_x_89) ;  /* 0xfffffffc00ecb947 */ /* 0x004fea000383ffff */
[----:B------:R-:W-:Y:S05]  /*f100*/  BRA `(.L_x_272) ;  /* 0xffffff8400407947 */ /* 0x000fea000383ffff */
.L_x_94:
[----:B-1----:R-:W-:-:S04]  /*f110*/  IMAD.U32 R12, RZ, RZ, UR47 ;  /* 0x0000002fff0c7e24 */ /* 0x002fc8000f8e00ff */
[----:B------:R1:W2:Y:S03]  /*f120*/  SYNCS.PHASECHK.TRANS64.TRYWAIT P3, [R12+URZ+0x384b0], R3 ;  /* 0x0384b0030c0075a7 */ /* 0x0002a6000806017f */
[----:B--2---:R-:W-:Y:S05]  /*f130*/  @!P3 NANOSLEEP.SYNCS 0x989680 ;  /* 0x009896800000b95d */ /* 0x004fea0003900000 */
[----:B------:R-:W2:Y:S02]  /*f140*/  @!P3 SYNCS.PHASECHK.TRANS64 P3, [R12+URZ+0x384b0], R3 ;  /* 0x0384b0030c00b5a7 */ /* 0x000ea4000806007f */
[----:B--2---:R-:W-:Y:S05]  /*f150*/  @!P3 BRA `(.L_x_94) ;  /* 0xfffffffc00ecb947 */ /* 0x004fea000383ffff */
[----:B------:R-:W-:Y:S05]  /*f160*/  BRA `(.L_x_273) ;  /* 0xffffff8800a87947 */ /* 0x000fea000383ffff */
.L_x_99:
[----:B-1----:R-:W-:-:S04]  /*f170*/  IMAD.U32 R12, RZ, RZ, UR47 ;  /* 0x0000002fff0c7e24 */ /* 0x002fc8000f8e00ff */
[----:B------:R1:W2:Y:S03]  /*f180*/  SYNCS.PHASECHK.TRANS64.TRYWAIT P3, [R12+URZ+0x384b8], R3 ;  /* 0x0384b8030c0075a7 */ /* 0x0002a6000806017f */
[----:B--2---:R-:W-:Y:S05]  /*f190*/  @!P3 NANOSLEEP.SYNCS 0x989680 ;  /* 0x009896800000b95d */ /* 0x004fea0003900000 */
[----:B------:R-:W2:Y:S02]  /*f1a0*/  @!P3 SYNCS.PHASECHK.TRANS64 P3, [R12+URZ+0x384b8], R3 ;  /* 0x0384b8030c00b5a7 */ /* 0x000ea4000806007f */
[----:B--2---:R-:W-:Y:S05]  /*f1b0*/  @!P3 BRA `(.L_x_99) ;  /* 0xfffffffc00ecb947 */ /* 0x004fea000383ffff */
[----:B------:R-:W-:Y:S05]  /*f1c0*/  BRA `(.L_x_274) ;  /* 0xffffff9000107947 */ /* 0x000fea000383ffff */
.L_x_106:
[----:B--2---:R-:W-:-:S04]  /*f1d0*/  IMAD.U32 R3, RZ, RZ, UR4 ;  /* 0x00000004ff037e24 */ /* 0x004fc8000f8e00ff */
[----:B------:R2:W3:Y:S03]  /*f1e0*/  SYNCS.PHASECHK.TRANS64.TRYWAIT P0, [R3+URZ+0x38400], R0 ;  /* 0x03840000030075a7 */ /* 0x0004e6000800017f */
[----:B---3--:R-:W-:Y:S05]  /*f1f0*/  @!P0 NANOSLEEP.SYNCS 0x989680 ;  /* 0x009896800000895d */ /* 0x008fea0003900000 */
[----:B------:R-:W3:Y:S02]  /*f200*/  @!P0 SYNCS.PHASECHK.TRANS64 P0, [R3+URZ+0x38400], R0 ;  /* 0x03840000030085a7 */ /* 0x000ee4000800007f */
[----:B---3--:R-:W-:Y:S05]  /*f210*/  @!P0 BRA `(.L_x_106) ;  /* 0xfffffffc00ec8947 */ /* 0x008fea000383ffff */
[----:B------:R-:W-:Y:S05]  /*f220*/  BRA `(.L_x_275) ;  /* 0xffffff9400a07947 */ /* 0x000fea000383ffff */
.L_x_124:
[----:B-1----:R-:W-:-:S04]  /*f230*/  MOV R3, UR31 ;  /* 0x0000001f00037c02 */ /* 0x002fc80008000f00 */
[----:B------:R1:W2:Y:S03]  /*f240*/  SYNCS.PHASECHK.TRANS64.TRYWAIT P0, [R3+URZ+0x384e8], R0 ;  /* 0x0384e800030075a7 */ /* 0x0002a6000800017f */
[----:B--2---:R-:W-:Y:S05]  /*f250*/  @!P0 NANOSLEEP.SYNCS 0x989680 ;  /* 0x009896800000895d */ /* 0x004fea0003900000 */
[----:B------:R-:W2:Y:S02]  /*f260*/  @!P0 SYNCS.PHASECHK.TRANS64 P0, [R3+URZ+0x384e8], R0 ;  /* 0x0384e800030085a7 */ /* 0x000ea4000800007f */
[----:B--2---:R-:W-:Y:S05]  /*f270*/  @!P0 BRA `(.L_x_124) ;  /* 0xfffffffc00ec8947 */ /* 0x004fea000383ffff */
[----:B------:R-:W-:Y:S05]  /*f280*/  BRA `(.L_x_276) ;  /* 0xffffffa400347947 */ /* 0x000fea000383ffff */
.L_x_126:
[----:B-1----:R-:W-:-:S04]  /*f290*/  IMAD.U32 R3, RZ, RZ, UR8 ;  /* 0x00000008ff037e24 */ /* 0x002fc8000f8e00ff */
[----:B------:R1:W2:Y:S03]  /*f2a0*/  SYNCS.PHASECHK.TRANS64.TRYWAIT P0, [R3+URZ+0x38400], R0 ;  /* 0x03840000030075a7 */ /* 0x0002a6000800017f */
[----:B--2---:R-:W-:Y:S05]  /*f2b0*/  @!P0 NANOSLEEP.SYNCS 0x989680 ;  /* 0x009896800000895d */ /* 0x004fea0003900000 */
[----:B------:R-:W2:Y:S02]  /*f2c0*/  @!P0 SYNCS.PHASECHK.TRANS64 P0, [R3+URZ+0x38400], R0 ;  /* 0x03840000030085a7 */ /* 0x000ea4000800007f */
[----:B--2---:R-:W-:Y:S05]  /*f2d0*/  @!P0 BRA `(.L_x_126) ;  /* 0xfffffffc00ec8947 */ /* 0x004fea000383ffff */
[----:B------:R-:W-:Y:S05]  /*f2e0*/  BRA `(.L_x_277) ;  /* 0xffffffa400547947 */ /* 0x000fea000383ffff */
.L_x_132:
[----:B-1----:R-:W-:-:S04]  /*f2f0*/  IMAD.U32 R3, RZ, RZ, UR31 ;  /* 0x0000001fff037e24 */ /* 0x002fc8000f8e00ff */
[----:B------:R1:W3:Y:S03]  /*f300*/  SYNCS.PHASECHK.TRANS64.TRYWAIT P1, [R3+URZ+0x384c0], R0 ;  /* 0x0384c000030075a7 */ /* 0x0002e6000802017f */
[----:B---3--:R-:W-:Y:S05]  /*f310*/  @!P1 NANOSLEEP.SYNCS 0x989680 ;  /* 0x009896800000995d */ /* 0x008fea0003900000 */
[----:B------:R-:W3:Y:S02]  /*f320*/  @!P1 SYNCS.PHASECHK.TRANS64 P1, [R3+URZ+0x384c0], R0 ;  /* 0x0384c000030095a7 */ /* 0x000ee4000802007f */
[----:B---3--:R-:W-:Y:S05]  /*f330*/  @!P1 BRA `(.L_x_132) ;  /* 0xfffffffc00ec9947 */ /* 0x008fea000383ffff */
[----:B------:R-:W-:Y:S05]  /*f340*/  BRA `(.L_x_278) ;  /* 0xffffffa800047947 */ /* 0x000fea000383ffff */
.L_x_138:
[----:B-1----:R-:W-:-:S04]  /*f350*/  IMAD.U32 R3, RZ, RZ, UR31 ;  /* 0x0000001fff037e24 */ /* 0x002fc8000f8e00ff */
[----:B------:R1:W4:Y:S03]  /*f360*/  SYNCS.PHASECHK.TRANS64.TRYWAIT P1, [R3+URZ+0x384c8], R0 ;  /* 0x0384c800030075a7 */ /* 0x000326000802017f */
[----:B----4-:R-:W-:Y:S05]  /*f370*/  @!P1 NANOSLEEP.SYNCS 0x989680 ;  /* 0x009896800000995d */ /* 0x010fea0003900000 */
[----:B------:R-:W4:Y:S02]  /*f380*/  @!P1 SYNCS.PHASECHK.TRANS64 P1, [R3+URZ+0x384c8], R0 ;  /* 0x0384c800030095a7 */ /* 0x000f24000802007f */
[----:B----4-:R-:W-:Y:S05]  /*f390*/  @!P1 BRA `(.L_x_138) ;  /* 0xfffffffc00ec9947 */ /* 0x010fea000383ffff */
[----:B------:R-:W-:Y:S05]  /*f3a0*/  BRA `(.L_x_279) ;  /* 0xffffffa800547947 */ /* 0x000fea000383ffff */
.L_x_144:
[----:B-1----:R-:W-:-:S04]  /*f3b0*/  IMAD.U32 R3, RZ, RZ, UR31 ;  /* 0x0000001fff037e24 */ /* 0x002fc8000f8e00ff */
[----:B------:R1:W1:Y:S03]  /*f3c0*/  SYNCS.PHASECHK.TRANS64.TRYWAIT P1, [R3+URZ+0x384d0], R0 ;  /* 0x0384d000030075a7 */ /* 0x000266000802017f */
[----:B-1----:R-:W-:Y:S05]  /*f3d0*/  @!P1 NANOSLEEP.SYNCS 0x989680 ;  /* 0x009896800000995d */ /* 0x002fea0003900000 */
[----:B------:R-:W1:Y:S02]  /*f3e0*/  @!P1 SYNCS.PHASECHK.TRANS64 P1, [R3+URZ+0x384d0], R0 ;  /* 0x0384d000030095a7 */ /* 0x000e64000802007f */
[----:B-1----:R-:W-:Y:S05]  /*f3f0*/  @!P1 BRA `(.L_x_144) ;  /* 0xfffffffc00ec9947 */ /* 0x002fea000383ffff */
[----:B------:R-:W-:Y:S05]  /*f400*/  BRA `(.L_x_280) ;  /* 0xffffffa800b07947 */ /* 0x000fea000383ffff */
.L_x_150:
[----:B-1----:R-:W-:-:S04]  /*f410*/  IMAD.U32 R3, RZ, RZ, UR31 ;  /* 0x0000001fff037e24 */ /* 0x002fc8000f8e00ff */
[----:B------:R1:W1:Y:S03]  /*f420*/  SYNCS.PHASECHK.TRANS64.TRYWAIT P1, [R3+URZ+0x384d8], R0 ;  /* 0x0384d800030075a7 */ /* 0x000266000802017f */
[----:B-1----:R-:W-:Y:S05]  /*f430*/  @!P1 NANOSLEEP.SYNCS 0x989680 ;  /* 0x009896800000995d */ /* 0x002fea0003900000 */
[----:B------:R-:W1:Y:S02]  /*f440*/  @!P1 SYNCS.PHASECHK.TRANS64 P1, [R3+URZ+0x384d8], R0 ;  /* 0x0384d800030095a7 */ /* 0x000e64000802007f */
[----:B-1----:R-:W-:Y:S05]  /*f450*/  @!P1 BRA `(.L_x_150) ;  /* 0xfffffffc00ec9947 */ /* 0x002fea000383ffff */
[----:B------:R-:W-:Y:S05]  /*f460*/  BRA `(.L_x_281) ;  /* 0xffffffac00047947 */ /* 0x000fea000383ffff */
.L_x_156:
[----:B-1----:R-:W-:-:S04]  /*f470*/  IMAD.U32 R3, RZ, RZ, UR31 ;  /* 0x0000001fff037e24 */ /* 0x002fc8000f8e00ff */
[----:B------:R1:W3:Y:S03]  /*f480*/  SYNCS.PHASECHK.TRANS64.TRYWAIT P1, [R3+URZ+0x384c0], R2 ;  /* 0x0384c002030075a7 */ /* 0x0002e6000802017f */
[----:B---3--:R-:W-:Y:S05]  /*f490*/  @!P1 NANOSLEEP.SYNCS 0x989680 ;  /* 0x009896800000995d */ /* 0x008fea0003900000 */
[----:B------:R-:W3:Y:S02]  /*f4a0*/  @!P1 SYNCS.PHASECHK.TRANS64 P1, [R3+URZ+0x384c0], R2 ;  /* 0x0384c002030095a7 */ /* 0x000ee4000802007f */
[----:B---3--:R-:W-:Y:S05]  /*f4b0*/  @!P1 BRA `(.L_x_156) ;  /* 0xfffffffc00ec9947 */ /* 0x008fea000383ffff */
[----:B------:R-:W-:Y:S05]  /*f4c0*/  BRA `(.L_x_282) ;  /* 0xffffffac00607947 */ /* 0x000fea000383ffff */
.L_x_162:
[----:B-1-3--:R-:W-:-:S04]  /*f4d0*/  IMAD.U32 R3, RZ, RZ, UR31 ;  /* 0x0000001fff037e24 */ /* 0x00afc8000f8e00ff */
[----:B------:R1:W3:Y:S03]  /*f4e0*/  SYNCS.PHASECHK.TRANS64.TRYWAIT P1, [R3+URZ+0x384c8], R2 ;  /* 0x0384c802030075a7 */ /* 0x0002e6000802017f */
[----:B---3--:R-:W-:Y:S05]  /*f4f0*/  @!P1 NANOSLEEP.SYNCS 0x989680 ;  /* 0x009896800000995d */ /* 0x008fea0003900000 */
[----:B------:R-:W3:Y:S02]  /*f500*/  @!P1 SYNCS.PHASECHK.TRANS64 P1, [R3+URZ+0x384c8], R2 ;  /* 0x0384c802030095a7 */ /* 0x000ee4000802007f */
[----:B---3--:R-:W-:Y:S05]  /*f510*/  @!P1 BRA `(.L_x_162) ;  /* 0xfffffffc00ec9947 */ /* 0x008fea000383ffff */
[----:B------:R-:W-:Y:S05]  /*f520*/  BRA `(.L_x_283) ;  /* 0xffffffac00a87947 */ /* 0x000fea000383ffff */
.L_x_168:
[----:B-1-34-:R-:W-:-:S04]  /*f530*/  IMAD.U32 R3, RZ, RZ, UR31 ;  /* 0x0000001fff037e24 */ /* 0x01afc8000f8e00ff */
[----:B------:R1:W3:Y:S03]  /*f540*/  SYNCS.PHASECHK.TRANS64.TRYWAIT P1, [R3+URZ+0x384d0], R2 ;  /* 0x0384d002030075a7 */ /* 0x0002e6000802017f */
[----:B---3--:R-:W-:Y:S05]  /*f550*/  @!P1 NANOSLEEP.SYNCS 0x989680 ;  /* 0x009896800000995d */ /* 0x008fea0003900000 */
[----:B------:R-:W3:Y:S02]  /*f560*/  @!P1 SYNCS.PHASECHK.TRANS64 P1, [R3+URZ+0x384d0], R2 ;  /* 0x0384d002030095a7 */ /* 0x000ee4000802007f */
[----:B---3--:R-:W-:Y:S05]  /*f570*/  @!P1 BRA `(.L_x_168) ;  /* 0xfffffffc00ec9947 */ /* 0x008fea000383ffff */
[----:B------:R-:W-:Y:S05]  /*f580*/  BRA `(.L_x_284) ;  /* 0xffffffac00f47947 */ /* 0x000fea000383ffff */
.L_x_174:
[----:B-1-34-:R-:W-:-:S04]  /*f590*/  IMAD.U32 R3, RZ, RZ, UR31 ;  /* 0x0000001fff037e24 */ /* 0x01afc8000f8e00ff */
[----:B------:R1:W3:Y:S03]  /*f5a0*/  SYNCS.PHASECHK.TRANS64.TRYWAIT P1, [R3+URZ+0x384d8], R2 ;  /* 0x0384d802030075a7 */ /* 0x0002e6000802017f */
[----:B---3--:R-:W-:Y:S05]  /*f5b0*/  @!P1 NANOSLEEP.SYNCS 0x989680 ;  /* 0x009896800000995d */ /* 0x008fea0003900000 */
[----:B------:R-:W3:Y:S02]  /*f5c0*/  @!P1 SYNCS.PHASECHK.TRANS64 P1, [R3+URZ+0x384d8], R2 ;  /* 0x0384d802030095a7 */ /* 0x000ee4000802007f */
[----:B---3--:R-:W-:Y:S05]  /*f5d0*/  @!P1 BRA `(.L_x_174) ;  /* 0xfffffffc00ec9947 */ /* 0x008fea000383ffff */
[----:B------:R-:W-:Y:S05]  /*f5e0*/  BRA `(.L_x_285) ;  /* 0xffffffb000387947 */ /* 0x000fea000383ffff */
.L_x_189:
[----:B-1-34-:R-:W-:-:S04]  /*f5f0*/  IMAD.U32 R3, RZ, RZ, UR31 ;  /* 0x0000001fff037e24 */ /* 0x01afc8000f8e00ff */
[----:B------:R1:W2:Y:S03]  /*f600*/  SYNCS.PHASECHK.TRANS64.TRYWAIT P0, [R3+URZ+0x384c0], R0 ;  /* 0x0384c000030075a7 */ /* 0x0002a6000800017f */
[----:B--2---:R-:W-:Y:S05]  /*f610*/  @!P0 NANOSLEEP.SYNCS 0x989680 ;  /* 0x009896800000895d */ /* 0x004fea0003900000 */
[----:B------:R-:W2:Y:S02]  /*f620*/  @!P0 SYNCS.PHASECHK.TRANS64 P0, [R3+URZ+0x384c0], R0 ;  /* 0x0384c000030085a7 */ /* 0x000ea4000800007f */
[----:B--2---:R-:W-:Y:S05]  /*f630*/  @!P0 BRA `(.L_x_189) ;  /* 0xfffffffc00ec8947 */ /* 0x004fea000383ffff */
[----:B------:R-:W-:Y:S05]  /*f640*/  BRA `(.L_x_286) ;  /* 0xffffffb400d07947 */ /* 0x000fea000383ffff */
.L_x_191:
[----:B-1-34-:R-:W-:-:S04]  /*f650*/  IMAD.U32 R3, RZ, RZ, UR31 ;  /* 0x0000001fff037e24 */ /* 0x01afc8000f8e00ff */
[----:B------:R1:W2:Y:S03]  /*f660*/  SYNCS.PHASECHK.TRANS64.TRYWAIT P0, [R3+URZ+0x384c8], R0 ;  /* 0x0384c800030075a7 */ /* 0x0002a6000800017f */
[----:B--2---:R-:W-:Y:S05]  /*f670*/  @!P0 NANOSLEEP.SYNCS 0x989680 ;  /* 0x009896800000895d */ /* 0x004fea0003900000 */
[----:B------:R-:W2:Y:S02]  /*f680*/  @!P0 SYNCS.PHASECHK.TRANS64 P0, [R3+URZ+0x384c8], R0 ;  /* 0x0384c800030085a7 */ /* 0x000ea4000800007f */
[----:B--2---:R-:W-:Y:S05]  /*f690*/  @!P0 BRA `(.L_x_191) ;  /* 0xfffffffc00ec8947 */ /* 0x004fea000383ffff */
[----:B------:R-:W-:Y:S05]  /*f6a0*/  BRA `(.L_x_287) ;  /* 0xffffffb400c87947 */ /* 0x000fea000383ffff */
.L_x_193:
[----:B-1-34-:R-:W-:-:S04]  /*f6b0*/  MOV R3, UR31 ;  /* 0x0000001f00037c02 */ /* 0x01afc80008000f00 */
[----:B------:R1:W2:Y:S03]  /*f6c0*/  SYNCS.PHASECHK.TRANS64.TRYWAIT P0, [R3+URZ+0x384d0], R0 ;  /* 0x0384d000030075a7 */ /* 0x0002a6000800017f */
[----:B--2---:R-:W-:Y:S05]  /*f6d0*/  @!P0 NANOSLEEP.SYNCS 0x989680 ;  /* 0x009896800000895d */ /* 0x004fea0003900000 */
[----:B------:R-:W2:Y:S02]  /*f6e0*/  @!P0 SYNCS.PHASECHK.TRANS64 P0, [R3+URZ+0x384d0], R0 ;  /* 0x0384d000030085a7 */ /* 0x000ea4000800007f */
[----:B--2---:R-:W-:Y:S05]  /*f6f0*/  @!P0 BRA `(.L_x_193) ;  /* 0xfffffffc00ec8947 */ /* 0x004fea000383ffff */
[----:B------:R-:W-:Y:S05]  /*f700*/  BRA `(.L_x_288) ;  /* 0xffffffb400c07947 */ /* 0x000fea000383ffff */
.L_x_205:
[----:B------:R-:W-:Y:S01]  /*f710*/  BSSY B1, `(.L_x_289) ;  /* 0x0000006000017945 */ /* 0x000fe20003800000 */
[----:B------:R-:W-:-:S07]  /*f720*/  IMAD.MOV.U32 R15, RZ, RZ, -0x1 ;  /* 0xffffffffff0f7424 */ /* 0x000fce00078e00ff */
[----:B-----5:R-:W-:Y:S05]  /*f730*/  WARPSYNC.COLLECTIVE R15, `(.L_x_290) ;  /* 0x000000000f0c7348 */ /* 0x020fea0003c00000 */
[----:B-----5:R-:W-:Y:S02]  /*f740*/  ELECT P6, UR62, PT ;  /* 0x00000000003e782f */ /* 0x020fe400038c0000 */
[----:B------:R-:W-:Y:S01]  /*f750*/  MOV R14, UR62 ;  /* 0x0000003e000e7c02 */ /* 0x000fe20008000f00 */
[----:B------:R-:W-:Y:S10]  /*f760*/  ENDCOLLECTIVE ;  /* 0x000000000000791b */ /* 0x000ff40003800000 */
.L_x_290:
[----:B------:R-:W-:Y:S05]  /*f770*/  BSYNC B1 ;  /* 0x0000000000017941 */ /* 0x000fea0003800000 */
.L_x_289:
[----:B------:R-:W-:Y:S05]  /*f780*/  BRA `(.L_x_291) ;  /* 0xffffffc000e47947 */ /* 0x000fea000383ffff */
.L_x_208:
[----:B-1----:R1:W3:Y:S02]  /*f790*/  SYNCS.PHASECHK.TRANS64.TRYWAIT P0, [R8+URZ+0x38490], R5 ;  /* 0x03849005080075a7 */ /* 0x0022e4000800017f */
[----:B---3--:R-:W-:Y:S05]  /*f7a0*/  @!P0 NANOSLEEP.SYNCS 0x989680 ;  /* 0x009896800000895d */ /* 0x008fea0003900000 */
[----:B------:R-:W3:Y:S02]  /*f7b0*/  @!P0 SYNCS.PHASECHK.TRANS64 P0, [R8+URZ+0x38490], R5 ;  /* 0x03849005080085a7 */ /* 0x000ee4000800007f */
[----:B---3--:R-:W-:Y:S05]  /*f7c0*/  @!P0 BRA `(.L_x_208) ;  /* 0xfffffffc00f08947 */ /* 0x008fea000383ffff */
[----:B------:R-:W-:Y:S05]  /*f7d0*/  BRA `(.L_x_292) ;  /* 0xffffffc400107947 */ /* 0x000fea000383ffff */
.L_x_213:
[----:B--2---:R2:W3:Y:S02]  /*f7e0*/  SYNCS.PHASECHK.TRANS64.TRYWAIT P0, [R3+URZ+0x38400], R2 ;  /* 0x03840002030075a7 */ /* 0x0044e4000800017f */
[----:B---3--:R-:W-:Y:S05]  /*f7f0*/  @!P0 NANOSLEEP.SYNCS 0x989680 ;  /* 0x009896800000895d */ /* 0x008fea0003900000 */
[----:B------:R-:W3:Y:S02]  /*f800*/  @!P0 SYNCS.PHASECHK.TRANS64 P0, [R3+URZ+0x38400], R2 ;  /* 0x03840002030085a7 */ /* 0x000ee4000800007f */
[----:B---3--:R-:W-:Y:S05]  /*f810*/  @!P0 BRA `(.L_x_213) ;  /* 0xfffffffc00f08947 */ /* 0x008fea000383ffff */
[----:B------:R-:W-:Y:S05]  /*f820*/  BRA `(.L_x_293) ;  /* 0xffffffc800047947 */ /* 0x000fea000383ffff */
.L_x_216:
[----:B------:R-:W-:Y:S01]  /*f830*/  BSSY B1, `(.L_x_294) ;  /* 0x0000006000017945 */ /* 0x000fe20003800000 */
[----:B------:R-:W-:-:S07]  /*f840*/  IMAD.MOV.U32 R15, RZ, RZ, -0x1 ;  /* 0xffffffffff0f7424 */ /* 0x000fce00078e00ff */
[----:B-1---5:R-:W-:Y:S05]  /*f850*/  WARPSYNC.COLLECTIVE R15, `(.L_x_295) ;  /* 0x000000000f0c7348 */ /* 0x022fea0003c00000 */
[----:B------:R-:W-:Y:S02]  /*f860*/  ELECT P6, UR62, PT ;  /* 0x00000000003e782f */ /* 0x000fe400038c0000 */
[----:B------:R-:W-:Y:S01]  /*f870*/  MOV R14, UR62 ;  /* 0x0000003e000e7c02 */ /* 0x000fe20008000f00 */
[----:B-1---5:R-:W-:Y:S10]  /*f880*/  ENDCOLLECTIVE ;  /* 0x000000000000791b */ /* 0x022ff40003800000 */
.L_x_295:
[----:B------:R-:W-:Y:S05]  /*f890*/  BSYNC B1 ;  /* 0x0000000000017941 */ /* 0x000fea0003800000 */
.L_x_294:
[----:B------:R-:W-:Y:S05]  /*f8a0*/  BRA `(.L_x_296) ;  /* 0xffffffc8004c7947 */ /* 0x000fea000383ffff */
.L_x_219:
[----:B------:R-:W-:Y:S01]  /*f8b0*/  BSSY B1, `(.L_x_297) ;  /* 0x0000005000017945 */ /* 0x000fe20003800000 */
[----:B------:R-:W-:-:S07]  /*f8c0*/  IMAD.MOV.U32 R15, RZ, RZ, -0x1 ;  /* 0xffffffffff0f7424 */ /* 0x000fce00078e00ff */
[----:B-12--5:R-:W-:Y:S05]  /*f8d0*/  WARPSYNC.COLLECTIVE R15, `(.L_x_298) ;  /* 0x000000000f087348 */ /* 0x026fea0003c00000 */
[----:B------:R-:W-:Y:S01]  /*f8e0*/  NOP ;  /* 0x0000000000007918 */ /* 0x000fe20000000000 */
[----:B-12--5:R-:W-:Y:S01]  /*f8f0*/  ENDCOLLECTIVE ;  /* 0x000000000000791b */ /* 0x026fe20003800000 */
.L_x_298:
[----:B------:R-:W-:Y:S05]  /*f900*/  BSYNC B1 ;  /* 0x0000000000017941 */ /* 0x000fea0003800000 */
.L_x_297:
[----:B------:R-:W-:-:S07]  /*f910*/  IMAD.MOV.U32 R15, RZ, RZ, -0x1 ;  /* 0xffffffffff0f7424 */ /* 0x000fce00078e00ff */
[----:B------:R-:W-:Y:S05]  /*f920*/  WARPSYNC.COLLECTIVE R15, `(.L_x_299) ;  /* 0x000000000f0c7348 */ /* 0x000fea0003c00000 */
[----:B------:R-:W-:Y:S02]  /*f930*/  ELECT P6, UR62, PT ;  /* 0x00000000003e782f */ /* 0x000fe400038c0000 */
[----:B------:R-:W-:Y:S01]  /*f940*/  MOV R14, UR62 ;  /* 0x0000003e000e7c02 */ /* 0x000fe20008000f00 */
[----:B------:R-:W-:Y:S10]  /*f950*/  ENDCOLLECTIVE ;  /* 0x000000000000791b */ /* 0x000ff40003800000 */
.L_x_299:
[----:B------:R-:W-:Y:S05]  /*f960*/  BRA `(.L_x_300) ;  /* 0xffffffcc006c7947 */ /* 0x000fea000383ffff */
.L_x_222:
[----:B------:R-:W-:Y:S01]  /*f970*/  BSSY B0, `(.L_x_301) ;  /* 0x0000006000007945 */ /* 0x000fe20003800000 */
[----:B------:R-:W-:-:S07]  /*f980*/  IMAD.MOV.U32 R15, RZ, RZ, -0x1 ;  /* 0xffffffffff0f7424 */ /* 0x000fce00078e00ff */
[----:B-----5:R-:W-:Y:S05]  /*f990*/  WARPSYNC.COLLECTIVE R15, `(.L_x_302) ;  /* 0x000000000f0c7348 */ /* 0x020fea0003c00000 */
[----:B-----5:R-:W-:Y:S02]  /*f9a0*/  ELECT P6, UR62, PT ;  /* 0x00000000003e782f */ /* 0x020fe400038c0000 */
[----:B------:R-:W-:Y:S01]  /*f9b0*/  MOV R14, UR62 ;  /* 0x0000003e000e7c02 */ /* 0x000fe20008000f00 */
[----:B------:R-:W-:Y:S10]  /*f9c0*/  ENDCOLLECTIVE ;  /* 0x000000000000791b */ /* 0x000ff40003800000 */
.L_x_302:
[----:B------:R-:W-:Y:S05]  /*f9d0*/  BSYNC B0 ;  /* 0x0000000000007941 */ /* 0x000fea0003800000 */
.L_x_301:
[----:B------:R-:W-:Y:S05]  /*f9e0*/  BRA `(.L_x_303) ;  /* 0xffffffcc00bc7947 */ /* 0x000fea000383ffff */
.L_x_226:
[----:B-1----:R1:W2:Y:S02]  /*f9f0*/  SYNCS.PHASECHK.TRANS64.TRYWAIT P0, [R7+URZ], R2 ;  /* 0x00000002070075a7 */ /* 0x0022a4000800017f */
[----:B--2---:R-:W-:Y:S05]  /*fa00*/  @!P0 NANOSLEEP.SYNCS 0x989680 ;  /* 0x009896800000895d */ /* 0x004fea0003900000 */
[----:B------:R-:W2:Y:S02]  /*fa10*/  @!P0 SYNCS.PHASECHK.TRANS64 P0, [R7+URZ], R2 ;  /* 0x00000002070085a7 */ /* 0x000ea4000800007f */
[----:B--2---:R-:W-:Y:S05]  /*fa20*/  @!P0 BRA `(.L_x_226) ;  /* 0xfffffffc00f08947 */ /* 0x004fea000383ffff */
[----:B------:R-:W-:Y:S05]  /*fa30*/  BRA `(.L_x_304) ;  /* 0xffffffcc00f07947 */ /* 0x000fea000383ffff */
.L_x_244:
[----:B-1----:R1:W3:Y:S02]  /*fa40*/  SYNCS.PHASECHK.TRANS64.TRYWAIT P2, [R17+URZ+0x38440], R2 ;  /* 0x03844002110075a7 */ /* 0x0022e4000804017f */
[----:B---3--:R-:W-:Y:S05]  /*fa50*/  @!P2 NANOSLEEP.SYNCS 0x989680 ;  /* 0x009896800000a95d */ /* 0x008fea0003900000 */
[----:B------:R-:W3:Y:S02]  /*fa60*/  @!P2 SYNCS.PHASECHK.TRANS64 P2, [R17+URZ+0x38440], R2 ;  /* 0x038440021100a5a7 */ /* 0x000ee4000804007f */
[----:B---3--:R-:W-:Y:S05]  /*fa70*/  @!P2 BRA `(.L_x_244) ;  /* 0xfffffffc00f0a947 */ /* 0x008fea000383ffff */
[----:B------:R-:W-:Y:S05]  /*fa80*/  BRA `(.L_x_305) ;  /* 0xffffffec000c7947 */ /* 0x000fea000383ffff */
.L_x_250:
[----:B-1----:R1:W2:Y:S02]  /*fa90*/  SYNCS.PHASECHK.TRANS64.TRYWAIT P0, [R5+URZ+0x38440], R2 ;  /* 0x03844002050075a7 */ /* 0x0022a4000800017f */
[----:B--2---:R-:W-:Y:S05]  /*faa0*/  @!P0 NANOSLEEP.SYNCS 0x989680 ;  /* 0x009896800000895d */ /* 0x004fea0003900000 */
[----:B------:R-:W2:Y:S02]  /*fab0*/  @!P0 SYNCS.PHASECHK.TRANS64 P0, [R5+URZ+0x38440], R2 ;  /* 0x03844002050085a7 */ /* 0x000ea4000800007f */
[----:B--2---:R-:W-:Y:S05]  /*fac0*/  @!P0 BRA `(.L_x_250) ;  /* 0xfffffffc00f08947 */ /* 0x004fea000383ffff */
[----:B------:R-:W-:Y:S05]  /*fad0*/  BRA `(.L_x_306) ;  /* 0xffffffec00747947 */ /* 0x000fea000383ffff */
.L_x_252:
[----:B-1----:R1:W2:Y:S02]  /*fae0*/  SYNCS.PHASECHK.TRANS64.TRYWAIT P0, [R7+URZ+0x38440], R0 ;  /* 0x03844000070075a7 */ /* 0x0022a4000800017f */
[----:B--2---:R-:W-:Y:S05]  /*faf0*/  @!P0 NANOSLEEP.SYNCS 0x989680 ;  /* 0x009896800000895d */ /* 0x004fea0003900000 */
[----:B------:R-:W2:Y:S02]  /*fb00*/  @!P0 SYNCS.PHASECHK.TRANS64 P0, [R7+URZ+0x38440], R0 ;  /* 0x03844000070085a7 */ /* 0x000ea4000800007f */
[----:B--2---:R-:W-:Y:S05]  /*fb10*/  @!P0 BRA `(.L_x_252) ;  /* 0xfffffffc00f08947 */ /* 0x004fea000383ffff */
[----:B------:R-:W-:Y:S05]  /*fb20*/  BRA `(.L_x_307) ;  /* 0xffffffec008c7947 */ /* 0x000fea000383ffff */
.L_x_254:
[----:B-1----:R1:W2:Y:S02]  /*fb30*/  SYNCS.PHASECHK.TRANS64.TRYWAIT P0, [R7+URZ+0x38440], R0 ;  /* 0x03844000070075a7 */ /* 0x0022a4000800017f */
[----:B--2---:R-:W-:Y:S05]  /*fb40*/  @!P0 NANOSLEEP.SYNCS 0x989680 ;  /* 0x009896800000895d */ /* 0x004fea0003900000 */
[----:B------:R-:W2:Y:S02]  /*fb50*/  @!P0 SYNCS.PHASECHK.TRANS64 P0, [R7+URZ+0x38440], R0 ;  /* 0x03844000070085a7 */ /* 0x000ea4000800007f */
[----:B--2---:R-:W-:Y:S05]  /*fb60*/  @!P0 BRA `(.L_x_254) ;  /* 0xfffffffc00f08947 */ /* 0x004fea000383ffff */
[----:B------:R-:W-:Y:S05]  /*fb70*/  BRA `(.L_x_308) ;  /* 0xffffffec00a47947 */ /* 0x000fea000383ffff */
.L_x_256:
[----:B-1----:R1:W2:Y:S02]  /*fb80*/  SYNCS.PHASECHK.TRANS64.TRYWAIT P0, [R7+URZ+0x38440], R0 ;  /* 0x03844000070075a7 */ /* 0x0022a4000800017f */
[----:B--2---:R-:W-:Y:S05]  /*fb90*/  @!P0 NANOSLEEP.SYNCS 0x989680 ;  /* 0x009896800000895d */ /* 0x004fea0003900000 */
[----:B------:R-:W2:Y:S02]  /*fba0*/  @!P0 SYNCS.PHASECHK.TRANS64 P0, [R7+URZ+0x38440], R0 ;  /* 0x03844000070085a7 */ /* 0x000ea4000800007f */
[----:B--2---:R-:W-:Y:S05]  /*fbb0*/  @!P0 BRA `(.L_x_256) ;  /* 0xfffffffc00f08947 */ /* 0x004fea000383ffff */
[----:B------:R-:W-:Y:S05]  /*fbc0*/  BRA `(.L_x_309) ;  /* 0xffffffec00bc7947 */ /* 0x000fea000383ffff */
.L_x_258:
[----:B-1----:R1:W2:Y:S02]  /*fbd0*/  SYNCS.PHASECHK.TRANS64.TRYWAIT P0, [R7+URZ+0x38440], R0 ;  /* 0x03844000070075a7 */ /* 0x0022a4000800017f */
[----:B--2---:R-:W-:Y:S05]  /*fbe0*/  @!P0 NANOSLEEP.SYNCS 0x989680 ;  /* 0x009896800000895d */ /* 0x004fea0003900000 */
[----:B------:R-:W2:Y:S02]  /*fbf0*/  @!P0 SYNCS.PHASECHK.TRANS64 P0, [R7+URZ+0x38440], R0 ;  /* 0x03844000070085a7 */ /* 0x000ea4000800007f */
[----:B--2---:R-:W-:Y:S05]  /*fc00*/  @!P0 BRA `(.L_x_258) ;  /* 0xfffffffc00f08947 */ /* 0x004fea000383ffff */
[----:B------:R-:W-:Y:S05]  /*fc10*/  BRA `(.L_x_310) ;  /* 0xffffffec00d47947 */ /* 0x000fea000383ffff */
.L_x_260:
[----:B-1----:R1:W2:Y:S02]  /*fc20*/  SYNCS.PHASECHK.TRANS64.TRYWAIT P0, [R7+URZ+0x38440], R0 ;  /* 0x03844000070075a7 */ /* 0x0022a4000800017f */
[----:B--2---:R-:W-:Y:S05]  /*fc30*/  @!P0 NANOSLEEP.SYNCS 0x989680 ;  /* 0x009896800000895d */ /* 0x004fea0003900000 */
[----:B------:R-:W2:Y:S02]  /*fc40*/  @!P0 SYNCS.PHASECHK.TRANS64 P0, [R7+URZ+0x38440], R0 ;  /* 0x03844000070085a7 */ /* 0x000ea4000800007f */
[----:B--2---:R-:W-:Y:S05]  /*fc50*/  @!P0 BRA `(.L_x_260) ;  /* 0xfffffffc00f08947 */ /* 0x004fea000383ffff */
[----:B------:R-:W-:Y:S05]  /*fc60*/  BRA `(.L_x_311) ;  /* 0xffffffec00ec7947 */ /* 0x000fea000383ffff */
.L_x_262:
[----:B-1----:R1:W2:Y:S02]  /*fc70*/  SYNCS.PHASECHK.TRANS64.TRYWAIT P0, [R7+URZ+0x38440], R0 ;  /* 0x03844000070075a7 */ /* 0x0022a4000800017f */
[----:B--2---:R-:W-:Y:S05]  /*fc80*/  @!P0 NANOSLEEP.SYNCS 0x989680 ;  /* 0x009896800000895d */ /* 0x004fea0003900000 */
[----:B------:R-:W2:Y:S02]  /*fc90*/  @!P0 SYNCS.PHASECHK.TRANS64 P0, [R7+URZ+0x38440], R0 ;  /* 0x03844000070085a7 */ /* 0x000ea4000800007f */
[----:B--2---:R-:W-:Y:S05]  /*fca0*/  @!P0 BRA `(.L_x_262) ;  /* 0xfffffffc00f08947 */ /* 0x004fea000383ffff */
[----:B------:R-:W-:Y:S05]  /*fcb0*/  BRA `(.L_x_312) ;  /* 0xfffffff000047947 */ /* 0x000fea000383ffff */
        .weak           $__internal_0_$__cuda_sm20_div_u64
        .type           $__internal_0_$__cuda_sm20_div_u64,@function
        .size           $__internal_0_$__cuda_sm20_div_u64,(.L_x_241 - $__internal_0_$__cuda_sm20_div_u64)
$__internal_0_$__cuda_sm20_div_u64:
[----:B------:R-:W1:Y:S08]  /*fcc0*/  I2F.U64.RP R0, R24 ;  /* 0x0000001800007312 */ /* 0x000e700000309000 */
[----:B-1----:R-:W1:Y:S02]  /*fcd0*/  MUFU.RCP R0, R0 ;  /* 0x0000000000007308 */ /* 0x002e640000001000 */
[----:B-1----:R-:W-:-:S06]  /*fce0*/  VIADD R2, R0, 0x1ffffffe ;  /* 0x1ffffffe00027836 */ /* 0x002fcc0000000000 */
[----:B------:R-:W1:Y:S02]  /*fcf0*/  F2I.U64.TRUNC R2, R2 ;  /* 0x0000000200027311 */ /* 0x000e64000020d800 */
[----:B-1----:R-:W-:-:S04]  /*fd00*/  IMAD.WIDE.U32 R16, R2, R24, RZ ;  /* 0x0000001802107225 */ /* 0x002fc800078e00ff */
[C---:B------:R-:W-:Y:S01]  /*fd10*/  IMAD R15, R2.reuse, R25, R17 ;  /* 0x00000019020f7224 */ /* 0x040fe200078e0211 */
[----:B------:R-:W-:Y:S01]  /*fd20*/  IADD3 R27, P1, RZ, -R16, RZ ;  /* 0x80000010ff1b7210 */ /* 0x000fe20007f3e0ff */
[----:B------:R-:W-:Y:S02]  /*fd30*/  IMAD.MOV.U32 R17, RZ, RZ, R2 ;  /* 0x000000ffff117224 */ /* 0x000fe400078e0002 */
[----:B------:R-:W-:Y:S02]  /*fd40*/  IMAD R15, R3, R24, R15 ;  /* 0x00000018030f7224 */ /* 0x000fe400078e020f */
[----:B------:R-:W-:-:S04]  /*fd50*/  IMAD.HI.U32 R16, R2, R27, RZ ;  /* 0x0000001b02107227 */ /* 0x000fc800078e00ff */
[----:B------:R-:W-:-:S04]  /*fd60*/  IMAD.X R15, RZ, RZ, ~R15, P1 ;  /* 0x000000ffff0f7224 */ /* 0x000fc800008e0e0f */
[----:B------:R-:W-:-:S04]  /*fd70*/  IMAD.WIDE.U32 R16, P1, R2, R15, R16 ;  /* 0x0000000f02107225 */ /* 0x000fc80007820010 */
[C---:B------:R-:W-:Y:S02]  /*fd80*/  IMAD R29, R3.reuse, R15, RZ ;  /* 0x0000000f031d7224 */ /* 0x040fe400078e02ff */
[----:B------:R-:W-:-:S04]  /*fd90*/  IMAD.HI.U32 R16, P2, R3, R27, R16 ;  /* 0x0000001b03107227 */ /* 0x000fc80007840010 */
[----:B------:R-:W-:Y:S01]  /*fda0*/  IMAD.HI.U32 R15, R3, R15, RZ ;  /* 0x0000000f030f7227 */ /* 0x000fe200078e00ff */
[----:B------:R-:W-:-:S03]  /*fdb0*/  IADD3 R17, P3, R29, R16, RZ ;  /* 0x000000101d117210 */ /* 0x000fc60007f7e0ff */
[----:B------:R-:W-:Y:S02]  /*fdc0*/  IMAD.X R0, R15, 0x1, R3, P1 ;  /* 0x000000010f007824 */ /* 0x000fe400008e0603 */
[----:B------:R-:W-:-:S03]  /*fdd0*/  IMAD.WIDE.U32 R2, R17, R24, RZ ;  /* 0x0000001811027225 */ /* 0x000fc600078e00ff */
[----:B------:R-:W-:Y:S01]  /*fde0*/  IADD3.X R15, RZ, RZ, R0, P3, P2 ;  /* 0x000000ffff0f7210 */ /* 0x000fe20001fe4400 */
[----:B------:R-:W-:Y:S01]  /*fdf0*/  IMAD R0, R17, R25, R3 ;  /* 0x0000001911007224 */ /* 0x000fe200078e0203 */
[----:B------:R-:W-:-:S03]  /*fe00*/  IADD3 R3, P1, RZ, -R2, RZ ;  /* 0x80000002ff037210 */ /* 0x000fc60007f3e0ff */
[----:B------:R-:W-:Y:S02]  /*fe10*/  IMAD R0, R15, R24, R0 ;  /* 0x000000180f007224 */ /* 0x000fe400078e0200 */
[----:B------:R-:W-:-:S04]  /*fe20*/  IMAD.HI.U32 R16, R17, R3, RZ ;  /* 0x0000000311107227 */ /* 0x000fc800078e00ff */
[----:B------:R-:W-:-:S04]  /*fe30*/  IMAD.X R0, RZ, RZ, ~R0, P1 ;  /* 0x000000ffff007224 */ /* 0x000fc800008e0e00 */
[----:B------:R-:W-:-:S04]  /*fe40*/  IMAD.WIDE.U32 R16, P1, R17, R0, R16 ;  /* 0x0000000011107225 */ /* 0x000fc80007820010 */
[C---:B------:R-:W-:Y:S02]  /*fe50*/  IMAD R2, R15.reuse, R0, RZ ;  /* 0x000000000f027224 */ /* 0x040fe400078e02ff */
[----:B------:R-:W-:Y:S01]  /*fe60*/  IMAD.HI.U32 R17, P2, R15, R3, R16 ;  /* 0x000000030f117227 */ /* 0x000fe20007840010 */
[----:B------:R-:W-:-:S03]  /*fe70*/  MOV R3, RZ ;  /* 0x000000ff00037202 */ /* 0x000fc60000000f00 */
[----:B------:R-:W-:Y:S01]  /*fe80*/  IMAD.HI.U32 R0, R15, R0, RZ ;  /* 0x000000000f007227 */ /* 0x000fe200078e00ff */
[----:B------:R-:W-:-:S03]  /*fe90*/  IADD3 R17, P3, R2, R17, RZ ;  /* 0x0000001102117210 */ /* 0x000fc60007f7e0ff */
[----:B------:R-:W-:Y:S02]  /*fea0*/  IMAD.X R15, R0, 0x1, R15, P1 ;  /* 0x00000001000f7824 */ /* 0x000fe400008e060f */
[----:B------:R-:W-:-:S03]  /*feb0*/  IMAD.HI.U32 R2, R17, UR14, RZ ;  /* 0x0000000e11027c27 */ /* 0x000fc6000f8e00ff */
[----:B------:R-:W-:Y:S01]  /*fec0*/  IADD3.X R15, RZ, RZ, R15, P3, P2 ;  /* 0x000000ffff0f7210 */ /* 0x000fe20001fe440f */
[----:B------:R-:W-:-:S04]  /*fed0*/  IMAD.WIDE.U32 R2, R17, UR22, R2 ;  /* 0x0000001611027c25 */ /* 0x000fc8000f8e0002 */
[C---:B------:R-:W-:Y:S02]  /*fee0*/  IMAD R17, R15.reuse, UR22, RZ ;  /* 0x000000160f117c24 */ /* 0x040fe4000f8e02ff */
[----:B------:R-:W-:-:S04]  /*fef0*/  IMAD.HI.U32 R2, P1, R15, UR14, R2 ;  /* 0x0000000e0f027c27 */ /* 0x000fc8000f820002 */
[----:B------:R-:W-:Y:S01]  /*ff00*/  IMAD.HI.U32 R0, R15, UR22, RZ ;  /* 0x000000160f007c27 */ /* 0x000fe2000f8e00ff */
[----:B------:R-:W-:-:S03]  /*ff10*/  IADD3 R15, P2, R17, R2, RZ ;  /* 0x00000002110f7210 */ /* 0x000fc60007f5e0ff */
[----:B------:R-:W-:Y:S02]  /*ff20*/  IMAD.X R0, RZ, RZ, R0, P1 ;  /* 0x000000ffff007224 */ /* 0x000fe400008e0600 */
[----:B------:R-:W-:-:S04]  /*ff30*/  IMAD.WIDE.U32 R2, R15, R24, RZ ;  /* 0x000000180f027225 */ /* 0x000fc800078e00ff */
[----:B------:R-:W-:Y:S01]  /*ff40*/  IMAD.X R0, RZ, RZ, R0, P2 ;  /* 0x000000ffff007224 */ /* 0x000fe200010e0600 */
[----:B------:R-:W-:Y:S01]  /*ff50*/  IADD3 R17, P2, -R2, UR14, RZ ;  /* 0x0000000e02117c10 */ /* 0x000fe2000ff5e1ff */
[----:B------:R-:W-:-:S03]  /*ff60*/  IMAD R3, R15, R25, R3 ;  /* 0x000000190f037224 */ /* 0x000fc600078e0203 */
[-C--:B------:R-:W-:Y:S01]  /*ff70*/  ISETP.GE.U32.AND P1, PT, R17, R24.reuse, PT ;  /* 0x000000181100720c */ /* 0x080fe20003f26070 */
[----:B------:R-:W-:-:S05]  /*ff80*/  IMAD R0, R0, R24, R3 ;  /* 0x0000001800007224 */ /* 0x000fca00078e0203 */
[----:B------:R-:W-:Y:S01]  /*ff90*/  IADD3.X R16, ~R0, UR22, RZ, P2, !PT ;  /* 0x0000001600107c10 */ /* 0x000fe200097fe5ff */
[----:B------:R-:W-:Y:S01]  /*ffa0*/  VIADD R0, R15, 0x1 ;  /* 0x000000010f007836 */ /* 0x000fe20000000000 */
[----:B------:R-:W-:Y:S02]  /*ffb0*/  IADD3 R2, P2, -R24, R17, RZ ;  /* 0x0000001118027210 */ /* 0x000fe40007f5e1ff */
[----:B------:R-:W-:-:S03]  /*ffc0*/  ISETP.GE.U32.AND.EX P1, PT, R16, R25, PT, P1 ;  /* 0x000000191000720c */ /* 0x000fc60003f26110 */
[----:B------:R-:W-:Y:S01]  /*ffd0*/  IMAD.X R3, R16, 0x1, ~R25, P2 ;  /* 0x0000000110037824 */ /* 0x000fe200010e0e19 */
[----:B------:R-:W-:Y:S02]  /*ffe0*/  SEL R2, R2, R17, P1 ;  /* 0x0000001102027207 */ /* 0x000fe40000800000 */
[----:B------:R-:W-:Y:S02]  /*fff0*/  SEL R15, R0, R15, P1 ;  /* 0x0000000f000f7207 */ /* 0x000fe40000800000 */
[----:B------:R-:W-:Y:S02]  /*10000*/  SEL R3, R3, R16, P1 ;  /* 0x0000001003037207 */ /* 0x000fe40000800000 */
[----:B------:R-:W-:Y:S01]  /*10010*/  ISETP.GE.U32.AND P1, PT, R2, R24, PT ;  /* 0x000000180200720c */ /* 0x000fe20003f26070 */
[----:B------:R-:W-:Y:S01]  /*10020*/  VIADD R0, R15, 0x1 ;  /* 0x000000010f007836 */ /* 0x000fe20000000000 */
[----:B------:R-:W-:Y:S01]  /*10030*/  ISETP.NE.U32.AND P2, PT, R24, RZ, PT ;  /* 0x000000ff1800720c */ /* 0x000fe20003f45070 */
[----:B------:R-:W-:Y:S01]  /*10040*/  IMAD.MOV.U32 R2, RZ, RZ, R12 ;  /* 0x000000ffff027224 */ /* 0x000fe200078e000c */
[----:B------:R-:W-:Y:S01]  /*10050*/  ISETP.GE.U32.AND.EX P1, PT, R3, R25, PT, P1 ;  /* 0x000000190300720c */ /* 0x000fe20003f26110 */
[----:B------:R-:W-:Y:S01]  /*10060*/  IMAD.MOV.U32 R3, RZ, RZ, 0x0 ;  /* 0x00000000ff037424 */ /* 0x000fe200078e00ff */
[----:B------:R-:W-:-:S02]  /*10070*/  ISETP.NE.AND.EX P2, PT, R25, RZ, PT, P2 ;  /* 0x000000ff1900720c */ /* 0x000fc40003f45320 */
[----:B------:R-:W-:-:S04]  /*10080*/  SEL R0, R0, R15, P1 ;  /* 0x0000000f00007207 */ /* 0x000fc80000800000 */
[----:B------:R-:W-:Y:S01]  /*10090*/  SEL R0, R0, 0xffffffff, P2 ;  /* 0xffffffff00007807 */ /* 0x000fe20001000000 */
[----:B------:R-:W-:Y:S06]  /*100a0*/  RET.REL.NODEC R2 `(_ZN7cutlass13device_kernelINS_4gemm6kernel13GemmUniversalINS1_17GroupProblemShapeIN4cute5tupleIJiiiEEEEENS1_10collective13CollectiveMmaINS1_39MainloopSm90ArrayTmaGmmaWarpSpecializedILi2ENS6_IJNS5_1CILi2EEENSC_ILi1EEESE_EEENS1_43KernelPtrArrayTmaWarpSpecializedCooperativeEEENS6_IJNSC_ILi256EEENSC_ILi128EEESJ_EEENS_6half_tEPNS6_IJlSE_NSC_ILi0EEEEEESL_SO_NS5_8TiledMMAINS5_8MMA_AtomIJNS5_4SM904GMMA26MMA_64x128x16_F32F16F16_SSILNSS_5MajorE0ELSU_0ELNSS_7ScaleInE1ELSV_1EEEEEENS5_6LayoutISF_NS6_IJSE_SM_SM_EEEEENS6_IJNS5_10UnderscoreES11_S11_EEEEENS5_13SM90_TMA_LOADENS5_14ComposedLayoutINS5_7SwizzleILi3ELi4ELi3EEENS5_18smem_ptr_flag_bitsILi16EEENSY_INS6_IJNSC_ILi8EEENSC_ILi64EEEEEENS6_IJS1B_SE_EEEEEEEvNS5_8identityENS5_23SM90_TMA_LOAD_MULTICASTES1F_vS1G_EENS_8epilogue10collective18CollectiveEpilogueINS1J_30Sm90PtrArrayTmaWarpSpecializedILi4ELi2ELi16ELb1ELb0ELi2EEEJSK_NS6_IJSJ_NSC_ILi32EEEEEESL_PNS6_IJSE_lSM_EEESL_S1R_NS1J_6fusion15FusionCallbacksIS1N_NS1S_17LinearCombinationISL_fSL_fLNS_15FloatRoundStyleE2EEESK_S1P_JEEES14_NS15_IS17_S19_NSY_INS6_IJS1B_S1A_EEENS6_IJSE_S1B_EEEEEEENS5_17SM75_U16x8_LDSM_TENS5_14SM90_TMA_STOREES21_NS5_17SM90_U16x8_STSM_TENS5_9Copy_AtomIJNS5_17SM90_U32x4_STSM_NESL_EEEvEEEvvEEEEvNT_6ParamsE) ;  /* 0xfffffefc02d47950 */ /* 0x000fec0003c3ffff */
.L_x_241:
[----:B------:R-:W-:Y:S01]  /*100b0*/  UMOV UR24, UR32 ;  /* 0x0000002000187c82 */ /* 0x000fe20008000000 */
[----:B------:R-:W-:Y:S02]  /*100c0*/  UMOV UR25, UR35 ;  /* 0x0000002300197c82 */ /* 0x000fe40008000000 */
[----:B------:R-:W1:Y:S08]  /*100d0*/  I2F.U64.RP R13, UR24 ;  /* 0x00000018000d7d12 */ /* 0x000e700008309000 */
[----:B-1----:R-:W1:Y:S02]  /*100e0*/  MUFU.RCP R13, R13 ;  /* 0x0000000d000d7308 */ /* 0x002e640000001000 */
[----:B-1----:R-:W-:-:S06]  /*100f0*/  VIADD R2, R13, 0x1ffffffe ;  /* 0x1ffffffe0d027836 */ /* 0x002fcc0000000000 */
[----:B------:R-:W1:Y:S02]  /*10100*/  F2I.U64.TRUNC R2, R2 ;  /* 0x0000000200027311 */ /* 0x000e64000020d800 */
[----:B-1----:R-:W-:Y:S01]  /*10110*/  R2UR UR24, R2 ;  /* 0x00000000021872ca */ /* 0x002fe200000e0000 */
[----:B------:R-:W-:Y:S01]  /*10120*/  IMAD.MOV.U32 R2, RZ, RZ, R12 ;  /* 0x000000ffff027224 */ /* 0x000fe200078e000c */
[----:B------:R-:W-:Y:S01]  /*10130*/  R2UR UR25, R3 ;  /* 0x00000000031972ca */ /* 0x000fe200000e0000 */
[----:B------:R-:W-:-:S10]  /*10140*/  IMAD.MOV.U32 R3, RZ, RZ, 0x0 ;  /* 0x00000000ff037424 */ /* 0x000fd400078e00ff */
[----:B------:R-:W-:-:S04]  /*10150*/  UIMAD.WIDE.U32 UR26, UR24, UR32, URZ ;  /* 0x00000020181a72a5 */ /* 0x000fc8000f8e003f */
[----:B------:R-:W-:Y:S02]  /*10160*/  UIMAD UR27, UR24, UR35, UR27 ;  /* 0x00000023181b72a4 */ /* 0x000fe4000f8e021b */
[----:B------:R-:W-:Y:S02]  /*10170*/  UIADD3 UR36, UP1, URZ, -UR26, URZ ;  /* 0x8000001a3f247290 */ /* 0x000fe4000ff3e03f */
[----:B------:R-:W-:Y:S02]  /*10180*/  UIMAD UR28, UR25, UR32, UR27 ;  /* 0x00000020191c72a4 */ /* 0x000fe4000f8e021b */
[----:B------:R-:W-:Y:S02]  /*10190*/  UIMAD.WIDE.U32 UR26, UR24, UR36, URZ ;  /* 0x00000024181a72a5 */ /* 0x000fe4000f8e003f */
[----:B------:R-:W-:-:S05]  /*101a0*/  UIADD3.X UR37, URZ, ~UR28, URZ, UP1, !UPT ;  /* 0x8000001c3f257290 */ /* 0x000fca0008ffe43f */
[----:B------:R-:W-:Y:S01]  /*101b0*/  UMOV UR26, UR27 ;  /* 0x0000001b001a7c82 */ /* 0x000fe20008000000 */
[----:B------:R-:W-:Y:S02]  /*101c0*/  UMOV UR27, UR24 ;  /* 0x00000018001b7c82 */ /* 0x000fe40008000000 */
[----:B------:R-:W-:Y:S02]  /*101d0*/  UIMAD.WIDE.U32 UR28, UP1, UR24, UR37, UR26 ;  /* 0x00000025181c72a5 */ /* 0x000fe4000f82001a */
[----:B------:R-:W-:Y:S02]  /*101e0*/  UIMAD.WIDE.U32 UR26, UR25, UR37, URZ ;  /* 0x00000025191a72a5 */ /* 0x000fe4000f8e003f */
[----:B------:R-:W-:Y:S02]  /*101f0*/  UIMAD.WIDE.U32 UR28, UP2, UR25, UR36, UR28 ;  /* 0x00000024191c72a5 */ /* 0x000fe4000f84001c */
[----:B------:R-:W-:Y:S02]  /*10200*/  UIMAD UR37, UR25, UR37, URZ ;  /* 0x00000025192572a4 */ /* 0x000fe4000f8e023f */
[----:B------:R-:W-:-:S02]  /*10210*/  UIADD3.X UR26, UR27, UR25, URZ, UP1, !UPT ;  /* 0x000000191b1a7290 */ /* 0x000fc40008ffe43f */
[----:B------:R-:W-:-:S04]  /*10220*/  UIADD3 UR29, UP4, UR37, UR29, URZ ;  /* 0x0000001d251d7290 */ /* 0x000fc8000ff9e03f */
[----:B------:R-:W-:Y:S02]  /*10230*/  UIMAD.WIDE.U32 UR24, UR29, UR32, URZ ;  /* 0x000000201d1872a5 */ /* 0x000fe4000f8e003f */
[----:B------:R-:W-:Y:S02]  /*10240*/  UIADD3.X UR36, URZ, URZ, UR26, UP4, UP2 ;  /* 0x0000003f3f247290 */ /* 0x000fe4000a7e441a */
[----:B------:R-:W-:Y:S02]  /*10250*/  UIMAD UR25, UR29, UR35, UR25 ;  /* 0x000000231d1972a4 */ /* 0x000fe4000f8e0219 */
[----:B------:R-:W-:Y:S02]  /*10260*/  UIADD3 UR37, UP1, URZ, -UR24, URZ ;  /* 0x800000183f257290 */ /* 0x000fe4000ff3e03f */
[----:B------:R-:W-:Y:S02]  /*10270*/  UIMAD UR26, UR36, UR32, UR25 ;  /* 0x00000020241a72a4 */ /* 0x000fe4000f8e0219 */
[----:B------:R-:W-:-:S02]  /*10280*/  UIMAD.WIDE.U32 UR24, UR29, UR37, URZ ;  /* 0x000000251d1872a5 */ /* 0x000fc4000f8e003f */
[----:B------:R-:W-:-:S05]  /*10290*/  UIADD3.X UR38, URZ, ~UR26, URZ, UP1, !UPT ;  /* 0x8000001a3f267290 */ /* 0x000fca0008ffe43f */
[----:B------:R-:W-:Y:S01]  /*102a0*/  UMOV UR28, UR25 ;  /* 0x00000019001c7c82 */ /* 0x000fe20008000000 */
[----:B------:R-:W-:Y:S02]  /*102b0*/  UIMAD.WIDE.U32 UR24, UR36, UR38, URZ ;  /* 0x00000026241872a5 */ /* 0x000fe4000f8e003f */
[----:B------:R-:W-:Y:S02]  /*102c0*/  UIMAD.WIDE.U32 UR26, UP1, UR29, UR38, UR28 ;  /* 0x000000261d1a72a5 */ /* 0x000fe4000f82001c */
[----:B------:R-:W-:Y:S02]  /*102d0*/  UIMAD UR28, UR36, UR38, URZ ;  /* 0x00000026241c72a4 */ /* 0x000fe4000f8e023f */
[----:B------:R-:W-:Y:S02]  /*102e0*/  UIMAD.WIDE.U32 UR26, UP2, UR36, UR37, UR26 ;  /* 0x00000025241a72a5 */ /* 0x000fe4000f84001a */
[----:B------:R-:W-:Y:S02]  /*102f0*/  UIADD3.X UR36, UR25, UR36, URZ, UP1, !UPT ;  /* 0x0000002419247290 */ /* 0x000fe40008ffe43f */
[----:B------:R-:W-:Y:S01]  /*10300*/  UIADD3 UR28, UP4, UR28, UR27, URZ ;  /* 0x0000001b1c1c7290 */ /* 0x000fe2000ff9e03f */
[----:B------:R-:W-:-:S03]  /*10310*/  UMOV UR25, URZ ;  /* 0x0000003f00197c82 */ /* 0x000fc60008000000 */
[----:B------:R-:W-:Y:S02]  /*10320*/  UIMAD.WIDE.U32 UR26, UR28, UR33, URZ ;  /* 0x000000211c1a72a5 */ /* 0x000fe4000f8e003f */
[----:B------:R-:W-:-:S05]  /*10330*/  UIADD3.X UR36, URZ, URZ, UR36, UP4, UP2 ;  /* 0x0000003f3f247290 */ /* 0x000fca000a7e4424 */
[----:B------:R-:W-:Y:S01]  /*10340*/  UMOV UR24, UR27 ;  /* 0x0000001b00187c82 */ /* 0x000fe20008000000 */
[----:B------:R-:W-:Y:S02]  /*10350*/  UIMAD.WIDE.U32 UR26, UR36, UR34, URZ ;  /* 0x00000022241a72a5 */ /* 0x000fe4000f8e003f */
[----:B------:R-:W-:Y:S02]  /*10360*/  UIMAD.WIDE.U32 UR24, UR28, UR34, UR24 ;  /* 0x000000221c1872a5 */ /* 0x000fe4000f8e0018 */
[----:B------:R-:W-:Y:S02]  /*10370*/  UIMAD UR28, UR36, UR34, URZ ;  /* 0x00000022241c72a4 */ /* 0x000fe4000f8e023f */
[----:B------:R-:W-:-:S04]  /*10380*/  UIMAD.WIDE.U32 UR24, UP1, UR36, UR33, UR24 ;  /* 0x00000021241872a5 */ /* 0x000fc8000f820018 */
[----:B------:R-:W-:Y:S02]  /*10390*/  UIADD3 UR28, UP2, UR28, UR25, URZ ;  /* 0x000000191c1c7290 */ /* 0x000fe4000ff5e03f */
[----:B------:R-:W-:Y:S02]  /*103a0*/  UIADD3.X UR26, UR27, URZ, URZ, UP1, !UPT ;  /* 0x0000003f1b1a7290 */ /* 0x000fe40008ffe43f */
[----:B------:R-:W-:Y:S02]  /*103b0*/  UIMAD.WIDE.U32 UR24, UR28, UR32, URZ ;  /* 0x000000201c1872a5 */ /* 0x000fe4000f8e003f */
[----:B------:R-:W-:Y:S02]  /*103c0*/  UIADD3.X UR26, URZ, UR26, URZ, UP2, !UPT ;  /* 0x0000001a3f1a7290 */ /* 0x000fe400097fe43f */
[----:B------:R-:W-:Y:S02]  /*103d0*/  UIMAD UR25, UR28, UR35, UR25 ;  /* 0x000000231c1972a4 */ /* 0x000fe4000f8e0219 */
[----:B------:R-:W-:-:S02]  /*103e0*/  UIADD3 UR27, UP2, -UR24, UR33, URZ ;  /* 0x00000021181b7290 */ /* 0x000fc4000ff5e13f */
[----:B------:R-:W-:Y:S02]  /*103f0*/  UIMAD UR25, UR26, UR32, UR25 ;  /* 0x000000201a1972a4 */ /* 0x000fe4000f8e0219 */
[----:B------:R-:W-:Y:S02]  /*10400*/  UISETP.GE.U32.AND UP1, UPT, UR27, UR32, UPT ;  /* 0x000000201b00728c */ /* 0x000fe4000bf26070 */
[----:B------:R-:W-:Y:S02]  /*10410*/  UIADD3.X UR34, ~UR25, UR34, URZ, UP2, !UPT ;  /* 0x0000002219227290 */ /* 0x000fe400097fe53f */
[----:B------:R-:W-:Y:S02]  /*10420*/  UIADD3 UR25, UP2, -UR32, UR27, URZ ;  /* 0x0000001b20197290 */ /* 0x000fe4000ff5e13f */
[----:B------:R-:W-:Y:S02]  /*10430*/  UISETP.GE.U32.AND.EX UP1, UPT, UR34, UR35, UPT, UP1 ;  /* 0x000000232200728c */ /* 0x000fe4000bf26110 */
[----:B------:R-:W-:-:S02]  /*10440*/  UIADD3 UR24, UR28, 0x1, URZ ;  /* 0x000000011c187890 */ /* 0x000fc4000fffe03f */
[----:B------:R-:W-:Y:S02]  /*10450*/  UIADD3.X UR26, ~UR35, UR34, URZ, UP2, !UPT ;  /* 0x00000022231a7290 */ /* 0x000fe400097fe53f */
[----:B------:R-:W-:Y:S02]  /*10460*/  USEL UR25, UR25, UR27, UP1 ;  /* 0x0000001b19197287 */ /* 0x000fe40008800000 */
[----:B------:R-:W-:Y:S02]  /*10470*/  USEL UR26, UR26, UR34, UP1 ;  /* 0x000000221a1a7287 */ /* 0x000fe40008800000 */
[----:B------:R-:W-:Y:S02]  /*10480*/  USEL UR28, UR24, UR28, UP1 ;  /* 0x0000001c181c7287 */ /* 0x000fe40008800000 */
[----:B------:R-:W-:Y:S02]  /*10490*/  UISETP.GE.U32.AND UP1, UPT, UR25, UR32, UPT ;  /* 0x000000201900728c */ /* 0x000fe4000bf26070 */
[----:B------:R-:W-:-:S02]  /*104a0*/  UISETP.NE.U32.AND UP2, UPT, UR32, URZ, UPT ;  /* 0x0000003f2000728c */ /* 0x000fc4000bf45070 */
[----:B------:R-:W-:Y:S02]  /*104b0*/  UIADD3 UR24, UR28, 0x1, URZ ;  /* 0x000000011c187890 */ /* 0x000fe4000fffe03f */
[----:B------:R-:W-:Y:S02]  /*104c0*/  UISETP.GE.U32.AND.EX UP1, UPT, UR26, UR35, UPT, UP1 ;  /* 0x000000231a00728c */ /* 0x000fe4000bf26110 */
[----:B------:R-:W-:Y:S02]  /*104d0*/  UISETP.NE.AND.EX UP2, UPT, UR35, URZ, UPT, UP2 ;  /* 0x0000003f2300728c */ /* 0x000fe4000bf45320 */
[----:B------:R-:W-:-:S04]  /*104e0*/  USEL UR24, UR24, UR28, UP1 ;  /* 0x0000001c18187287 */ /* 0x000fc80008800000 */
[----:B------:R-:W-:Y:S01]  /*104f0*/  USEL UR25, UR24, 0xffffffff, UP2 ;  /* 0xffffffff18197887 */ /* 0x000fe20009000000 */
[----:B------:R-:W-:Y:S11]  /*10500*/  RET.REL.NODEC R2 `(_ZN7cutlass13device_kernelINS_4gemm6kernel13GemmUniversalINS1_17GroupProblemShapeIN4cute5tupleIJiiiEEEEENS1_10collective13CollectiveMmaINS1_39MainloopSm90ArrayTmaGmmaWarpSpecializedILi2ENS6_IJNS5_1CILi2EEENSC_ILi1EEESE_EEENS1_43KernelPtrArrayTmaWarpSpecializedCooperativeEEENS6_IJNSC_ILi256EEENSC_ILi128EEESJ_EEENS_6half_tEPNS6_IJlSE_NSC_ILi0EEEEEESL_SO_NS5_8TiledMMAINS5_8MMA_AtomIJNS5_4SM904GMMA26MMA_64x128x16_F32F16F16_SSILNSS_5MajorE0ELSU_0ELNSS_7ScaleInE1ELSV_1EEEEEENS5_6LayoutISF_NS6_IJSE_SM_SM_EEEEENS6_IJNS5_10UnderscoreES11_S11_EEEEENS5_13SM90_TMA_LOADENS5_14ComposedLayoutINS5_7SwizzleILi3ELi4ELi3EEENS5_18smem_ptr_flag_bitsILi16EEENSY_INS6_IJNSC_ILi8EEENSC_ILi64EEEEEENS6_IJS1B_SE_EEEEEEEvNS5_8identityENS5_23SM90_TMA_LOAD_MULTICASTES1F_vS1G_EENS_8epilogue10collective18CollectiveEpilogueINS1J_30Sm90PtrArrayTmaWarpSpecializedILi4ELi2ELi16ELb1ELb0ELi2EEEJSK_NS6_IJSJ_NSC_ILi32EEEEEESL_PNS6_IJSE_lSM_EEESL_S1R_NS1J_6fusion15FusionCallbacksIS1N_NS1S_17LinearCombinationISL_fSL_fLNS_15FloatRoundStyleE2EEESK_S1P_JEEES14_NS15_IS17_S19_NSY_INS6_IJS1B_S1A_EEENS6_IJSE_S1B_EEEEEEENS5_17SM75_U16x8_LDSM_TENS5_14SM90_TMA_STOREES21_NS5_17SM90_U16x8_STSM_TENS5_9Copy_AtomIJNS5_17SM90_U32x4_STSM_NESL_EEEvEEEvvEEEEvNT_6ParamsE) ;  /* 0xfffffef802bc7950 */ /* 0x000ff60003c3ffff */
.L_x_313:
[----:B------:R-:W-:-:S00]  /*10510*/  BRA `(.L_x_313) ;  /* 0xfffffffc00fc7947 */ /* 0x000fc0000383ffff */
[----:B------:R-:W-:-:S00]  /*10520*/  NOP ;  /* 0x0000000000007918 */ /* 0x000fc00000000000 */
        /* <DEDUP_REMOVED lines=13> */
.L_x_314:


//--------------------- .nv.global.init           --------------------------
	.section	.nv.global.init,"aw",@progbits
.nv.global.init:
	.type		$str$24,@object
	.size		$str$24,($str$25 - $str$24)
$str$24:
        /*0000*/ 	.byte	0x28, 0x61, 0x64, 0x64, 0x72, 0x65, 0x73, 0x73, 0x20, 0x26, 0x20, 0x6d, 0x61, 0x73, 0x6b, 0x29
        /*0010*/ 	.byte	0x20, 0x3d, 0x3d, 0x20, 0x30, 0x00
	.type		$str$25,@object
	.size		$str$25,(__unnamed_1 - $str$25)
$str$25:
        /*0016*/ 	.byte	0x2f, 0x74, 0x6d, 0x70, 0x2f, 0x63, 0x75, 0x74, 0x6c, 0x61, 0x73, 0x73, 0x5f, 0x73, 0x77, 0x65
        /*0026*/ 	.byte	0x65, 0x70, 0x5f, 0x73, 0x72, 0x63, 0x2f, 0x69, 0x6e, 0x63, 0x6c, 0x75, 0x64, 0x65, 0x2f, 0x63
        /*0036*/ 	.byte	0x75, 0x74, 0x65, 0x2f, 0x70, 0x6f, 0x69, 0x6e, 0x74, 0x65, 0x72, 0x5f, 0x66, 0x6c, 0x61, 0x67
        /*0046*/ 	.byte	0x67, 0x65, 0x64, 0x2e, 0x68, 0x70, 0x70, 0x00
	.type		__unnamed_1,@object
	.size		__unnamed_1,(.L_0 - __unnamed_1)
__unnamed_1:
        /*004e*/ 	.byte	0x61, 0x75, 0x74, 0x6f, 0x20, 0x63, 0x75, 0x74, 0x65, 0x3a, 0x3a, 0x61, 0x73, 0x5f, 0x70, 0x6f
        /* <DEDUP_REMOVED lines=27> */
        /*020e*/ 	.byte	0x30, 0x39, 0x36, 0x3e, 0x3e, 0x3e, 0x3e, 0x3e, 0x5d, 0x00
.L_0:


//--------------------- .nv.shared._ZN7cutlass13device_kernelINS_4gemm6kernel13GemmUniversalINS1_17GroupProblemShapeIN4cute5tupleIJiiiEEEEENS1_10collective13CollectiveMmaINS1_39MainloopSm90ArrayTmaGmmaWarpSpecializedILi2ENS6_IJNS5_1CILi2EEENSC_ILi1EEESE_EEENS1_43KernelPtrArrayTmaWarpSpecializedCooperativeEEENS6_IJNSC_ILi256EEENSC_ILi128EEESJ_EEENS_6half_tEPNS6_IJlSE_NSC_ILi0EEEEEESL_SO_NS5_8TiledMMAINS5_8MMA_AtomIJNS5_4SM904GMMA26MMA_64x128x16_F32F16F16_SSILNSS_5MajorE0ELSU_0ELNSS_7ScaleInE1ELSV_1EEEEEENS5_6LayoutISF_NS6_IJSE_SM_SM_EEEEENS6_IJNS5_10UnderscoreES11_S11_EEEEENS5_13SM90_TMA_LOADENS5_14ComposedLayoutINS5_7SwizzleILi3ELi4ELi3EEENS5_18smem_ptr_flag_bitsILi16EEENSY_INS6_IJNSC_ILi8EEENSC_ILi64EEEEEENS6_IJS1B_SE_EEEEEEEvNS5_8identityENS5_23SM90_TMA_LOAD_MULTICASTES1F_vS1G_EENS_8epilogue10collective18CollectiveEpilogueINS1J_30Sm90PtrArrayTmaWarpSpecializedILi4ELi2ELi16ELb1ELb0ELi2EEEJSK_NS6_IJSJ_NSC_ILi32EEEEEESL_PNS6_IJSE_lSM_EEESL_S1R_NS1J_6fusion15FusionCallbacksIS1N_NS1S_17LinearCombinationISL_fSL_fLNS_15FloatRoundStyleE2EEESK_S1P_JEEES14_NS15_IS17_S19_NSY_INS6_IJS1B_S1A_EEENS6_IJSE_S1B_EEEEEEENS5_17SM75_U16x8_LDSM_TENS5_14SM90_TMA_STOREES21_NS5_17SM90_U16x8_STSM_TENS5_9Copy_AtomIJNS5_17SM90_U32x4_STSM_NESL_EEEvEEEvvEEEEvNT_6ParamsE --------------------------
	.section	.nv.shared._ZN7cutlass13device_kernelINS_4gemm6kernel13GemmUniversalINS1_17GroupProblemShapeIN4cute5tupleIJiiiEEEEENS1_10collective13CollectiveMmaINS1_39MainloopSm90ArrayTmaGmmaWarpSpecializedILi2ENS6_IJNS5_1CILi2EEENSC_ILi1EEESE_EEENS1_43KernelPtrArrayTmaWarpSpecializedCooperativeEEENS6_IJNSC_ILi256EEENSC_ILi128EEESJ_EEENS_6half_tEPNS6_IJlSE_NSC_ILi0EEEEEESL_SO_NS5_8TiledMMAINS5_8MMA_AtomIJNS5_4SM904GMMA26MMA_64x128x16_F32F16F16_SSILNSS_5MajorE0ELSU_0ELNSS_7ScaleInE1ELSV_1EEEEEENS5_6LayoutISF_NS6_IJSE_SM_SM_EEEEENS6_IJNS5_10UnderscoreES11_S11_EEEEENS5_13SM90_TMA_LOADENS5_14ComposedLayoutINS5_7SwizzleILi3ELi4ELi3EEENS5_18smem_ptr_flag_bitsILi16EEENSY_INS6_IJNSC_ILi8EEENSC_ILi64EEEEEENS6_IJS1B_SE_EEEEEEEvNS5_8identityENS5_23SM90_TMA_LOAD_MULTICASTES1F_vS1G_EENS_8epilogue10collective18CollectiveEpilogueINS1J_30Sm90PtrArrayTmaWarpSpecializedILi4ELi2ELi16ELb1ELb0ELi2EEEJSK_NS6_IJSJ_NSC_ILi32EEEEEESL_PNS6_IJSE_lSM_EEESL_S1R_NS1J_6fusion15FusionCallbacksIS1N_NS1S_17LinearCombinationISL_fSL_fLNS_15FloatRoundStyleE2EEESK_S1P_JEEES14_NS15_IS17_S19_NSY_INS6_IJS1B_S1A_EEENS6_IJSE_S1B_EEEEEEENS5_17SM75_U16x8_LDSM_TENS5_14SM90_TMA_STOREES21_NS5_17SM90_U16x8_STSM_TENS5_9Copy_AtomIJNS5_17SM90_U32x4_STSM_NESL_EEEvEEEvvEEEEvNT_6ParamsE,"aw",@nobits
	.sectionflags	@""
	.align	16
	.zero		1024


//--------------------- .nv.shared.reserved.0     --------------------------
	.section	.nv.shared.reserved.0,"aw",@nobits
	.weak		__nv_reservedSMEM_offset_0_alias
	.size		__nv_reservedSMEM_offset_0_alias, 0, 0
	.other		__nv_reservedSMEM_offset_0_alias,@"STO_CUDA_RESERVED_SHARED STV_DEFAULT"
__nv_reservedSMEM_offset_0_alias:
	.zero		0


//--------------------- .nv.global                --------------------------
	.section	.nv.global,"aw",@nobits
.nv.global:
	.type		_ZN39_INTERNAL_1f346ab7_4_k_cu_7deb6d06_33494cute1_E,@object
	.size		_ZN39_INTERNAL_1f346ab7_4_k_cu_7deb6d06_33494cute1_E,(_ZN39_INTERNAL_1f346ab7_4_k_cu_7deb6d06_33494cuda3std3__45__cpo6cbeginE - _ZN39_INTERNAL_1f346ab7_4_k_cu_7deb6d06_33494cute1_E)
_ZN39_INTERNAL_1f346ab7_4_k_cu_7deb6d06_33494cute1_E:
	.zero		1
	.type		_ZN39_INTERNAL_1f346ab7_4_k_cu_7deb6d06_33494cuda3std3__45__cpo6cbeginE,@object
	.size		_ZN39_INTERNAL_1f346ab7_4_k_cu_7deb6d06_33494cuda3std3__45__cpo6cbeginE,(_ZN39_INTERNAL_1f346ab7_4_k_cu_7deb6d06_33494cuda3std3__48in_placeE - _ZN39_INTERNAL_1f346ab7_4_k_cu_7deb6d06_33494cuda3std3__45__cpo6cbeginE)
_ZN39_INTERNAL_1f346ab7_4_k_cu_7deb6d06_33494cuda3std3__45__cpo6cbeginE:
	.zero		1
	.type		_ZN39_INTERNAL_1f346ab7_4_k_cu_7deb6d06_33494cuda3std3__48in_placeE,@object
	.size		_ZN39_INTERNAL_1f346ab7_4_k_cu_7deb6d06_33494cuda3std3__48in_placeE,(_ZN39_INTERNAL_1f346ab7_4_k_cu_7deb6d06_33494cuda3std6ranges3__45__cpo9iter_moveE - _ZN39_INTERNAL_1f346ab7_4_k_cu_7deb6d06_33494cuda3std3__48in_placeE)
_ZN39_INTERNAL_1f346ab7_4_k_cu_7deb6d06_33494cuda3std3__48in_placeE:
	.zero		1
	.type		_ZN39_INTERNAL_1f346ab7_4_k_cu_7deb6d06_33494cuda3std6ranges3__45__cpo9iter_moveE,@object
	.size		_ZN39_INTERNAL_1f346ab7_4_k_cu_7deb6d06_33494cuda3std6ranges3__45__cpo9iter_moveE,(_ZN39_INTERNAL_1f346ab7_4_k_cu_7deb6d06_33494cuda3std3__45__cpo5beginE - _ZN39_INTERNAL_1f346ab7_4_k_cu_7deb6d06_33494cuda3std6ranges3__45__cpo9iter_moveE)
_ZN39_INTERNAL_1f346ab7_4_k_cu_7deb6d06_33494cuda3std6ranges3__45__cpo9iter_moveE:
	.zero		1
	.type		_ZN39_INTERNAL_1f346ab7_4_k_cu_7deb6d06_33494cuda3std3__45__cpo5beginE,@object
	.size		_ZN39_INTERNAL_1f346ab7_4_k_cu_7deb6d06_33494cuda3std3__45__cpo5beginE,(_ZN39_INTERNAL_1f346ab7_4_k_cu_7deb6d06_33494cuda3std3__441_GLOBAL__N__1f346ab7_4_k_cu_7deb6d06_33496ignoreE - _ZN39_INTERNAL_1f346ab7_4_k_cu_7deb6d06_33494cuda3std3__45__cpo5beginE)
_ZN39_INTERNAL_1f346ab7_4_k_cu_7deb6d06_33494cuda3std3__45__cpo5beginE:
	.zero		1
	.type		_ZN39_INTERNAL_1f346ab7_4_k_cu_7deb6d06_33494cuda3std3__441_GLOBAL__N__1f346ab7_4_k_cu_7deb6d06_33496ignoreE,@object
	.size		_ZN39_INTERNAL_1f346ab7_4_k_cu_7deb6d06_33494cuda3std3__441_GLOBAL__N__1f346ab7_4_k_cu_7deb6d06_33496ignoreE,(_ZN39_INTERNAL_1f346ab7_4_k_cu_7deb6d06_33494cute7productE - _ZN39_INTERNAL_1f346ab7_4_k_cu_7deb6d06_33494cuda3std3__441_GLOBAL__N__1f346ab7_4_k_cu_7deb6d06_33496ignoreE)
_ZN39_INTERNAL_1f346ab7_4_k_cu_7deb6d06_33494cuda3std3__441_GLOBAL__N__1f346ab7_4_k_cu_7deb6d06_33496ignoreE:
	.zero		1
	.type		_ZN39_INTERNAL_1f346ab7_4_k_cu_7deb6d06_33494cute7productE,@object
	.size		_ZN39_INTERNAL_1f346ab7_4_k_cu_7deb6d06_33494cute7productE,(_ZN39_INTERNAL_1f346ab7_4_k_cu_7deb6d06_33494cuda3std3__45__cpo3endE - _ZN39_INTERNAL_1f346ab7_4_k_cu_7deb6d06_33494cute7productE)
_ZN39_INTERNAL_1f346ab7_4_k_cu_7deb6d06_33494cute7productE:
	.zero		1
	.type		_ZN39_INTERNAL_1f346ab7_4_k_cu_7deb6d06_33494cuda3std3__45__cpo3endE,@object
	.size		_ZN39_INTERNAL_1f346ab7_4_k_cu_7deb6d06_33494cuda3std3__45__cpo3endE,(_ZN39_INTERNAL_1f346ab7_4_k_cu_7deb6d06_33494cuda3std3__419piecewise_constructE - _ZN39_INTERNAL_1f346ab7_4_k_cu_7deb6d06_33494cuda3std3__45__cpo3endE)
_ZN39_INTERNAL_1f346ab7_4_k_cu_7deb6d06_33494cuda3std3__45__cpo3endE:
	.zero		1
	.type		_ZN39_INTERNAL_1f346ab7_4_k_cu_7deb6d06_33494cuda3std3__419piecewise_constructE,@object
	.size		_ZN39_INTERNAL_1f346ab7_4_k_cu_7deb6d06_33494cuda3std3__419piecewise_constructE,(_ZN39_INTERNAL_1f346ab7_4_k_cu_7deb6d06_33494cuda3std3__45__cpo4cendE - _ZN39_INTERNAL_1f346ab7_4_k_cu_7deb6d06_33494cuda3std3__419piecewise_constructE)
_ZN39_INTERNAL_1f346ab7_4_k_cu_7deb6d06_33494cuda3std3__419piecewise_constructE:
	.zero		1
	.type		_ZN39_INTERNAL_1f346ab7_4_k_cu_7deb6d06_33494cuda3std3__45__cpo4cendE,@object
	.size		_ZN39_INTERNAL_1f346ab7_4_k_cu_7deb6d06_33494cuda3std3__45__cpo4cendE,(_ZN39_INTERNAL_1f346ab7_4_k_cu_7deb6d06_33494cuda3std6ranges3__45__cpo4swapE - _ZN39_INTERNAL_1f346ab7_4_k_cu_7deb6d06_33494cuda3std3__45__cpo4cendE)
_ZN39_INTERNAL_1f346ab7_4_k_cu_7deb6d06_33494cuda3std3__45__cpo4cendE:
	.zero		1
	.type		_ZN39_INTERNAL_1f346ab7_4_k_cu_7deb6d06_33494cuda3std6ranges3__45__cpo4swapE,@object
	.size		_ZN39_INTERNAL_1f346ab7_4_k_cu_7deb6d06_33494cuda3std6ranges3__45__cpo4swapE,(.L_8 - _ZN39_INTERNAL_1f346ab7_4_k_cu_7deb6d06_33494cuda3std6ranges3__45__cpo4swapE)
_ZN39_INTERNAL_1f346ab7_4_k_cu_7deb6d06_33494cuda3std6ranges3__45__cpo4swapE:
	.zero		1
.L_8:


//--------------------- .nv.constant0._ZN7cutlass13device_kernelINS_4gemm6kernel13GemmUniversalINS1_17GroupProblemShapeIN4cute5tupleIJiiiEEEEENS1_10collective13CollectiveMmaINS1_39MainloopSm90ArrayTmaGmmaWarpSpecializedILi2ENS6_IJNS5_1CILi2EEENSC_ILi1EEESE_EEENS1_43KernelPtrArrayTmaWarpSpecializedCooperativeEEENS6_IJNSC_ILi256EEENSC_ILi128EEESJ_EEENS_6half_tEPNS6_IJlSE_NSC_ILi0EEEEEESL_SO_NS5_8TiledMMAINS5_8MMA_AtomIJNS5_4SM904GMMA26MMA_64x128x16_F32F16F16_SSILNSS_5MajorE0ELSU_0ELNSS_7ScaleInE1ELSV_1EEEEEENS5_6LayoutISF_NS6_IJSE_SM_SM_EEEEENS6_IJNS5_10UnderscoreES11_S11_EEEEENS5_13SM90_TMA_LOADENS5_14ComposedLayoutINS5_7SwizzleILi3ELi4ELi3EEENS5_18smem_ptr_flag_bitsILi16EEENSY_INS6_IJNSC_ILi8EEENSC_ILi64EEEEEENS6_IJS1B_SE_EEEEEEEvNS5_8identityENS5_23SM90_TMA_LOAD_MULTICASTES1F_vS1G_EENS_8epilogue10collective18CollectiveEpilogueINS1J_30Sm90PtrArrayTmaWarpSpecializedILi4ELi2ELi16ELb1ELb0ELi2EEEJSK_NS6_IJSJ_NSC_ILi32EEEEEESL_PNS6_IJSE_lSM_EEESL_S1R_NS1J_6fusion15FusionCallbacksIS1N_NS1S_17LinearCombinationISL_fSL_fLNS_15FloatRoundStyleE2EEESK_S1P_JEEES14_NS15_IS17_S19_NSY_INS6_IJS1B_S1A_EEENS6_IJSE_S1B_EEEEEEENS5_17SM75_U16x8_LDSM_TENS5_14SM90_TMA_STOREES21_NS5_17SM90_U16x8_STSM_TENS5_9Copy_AtomIJNS5_17SM90_U32x4_STSM_NESL_EEEvEEEvvEEEEvNT_6ParamsE --------------------------
	.section	.nv.constant0._ZN7cutlass13device_kernelINS_4gemm6kernel13GemmUniversalINS1_17GroupProblemShapeIN4cute5tupleIJiiiEEEEENS1_10collective13CollectiveMmaINS1_39MainloopSm90ArrayTmaGmmaWarpSpecializedILi2ENS6_IJNS5_1CILi2EEENSC_ILi1EEESE_EEENS1_43KernelPtrArrayTmaWarpSpecializedCooperativeEEENS6_IJNSC_ILi256EEENSC_ILi128EEESJ_EEENS_6half_tEPNS6_IJlSE_NSC_ILi0EEEEEESL_SO_NS5_8TiledMMAINS5_8MMA_AtomIJNS5_4SM904GMMA26MMA_64x128x16_F32F16F16_SSILNSS_5MajorE0ELSU_0ELNSS_7ScaleInE1ELSV_1EEEEEENS5_6LayoutISF_NS6_IJSE_SM_SM_EEEEENS6_IJNS5_10UnderscoreES11_S11_EEEEENS5_13SM90_TMA_LOADENS5_14ComposedLayoutINS5_7SwizzleILi3ELi4ELi3EEENS5_18smem_ptr_flag_bitsILi16EEENSY_INS6_IJNSC_ILi8EEENSC_ILi64EEEEEENS6_IJS1B_SE_EEEEEEEvNS5_8identityENS5_23SM90_TMA_LOAD_MULTICASTES1F_vS1G_EENS_8epilogue10collective18CollectiveEpilogueINS1J_30Sm90PtrArrayTmaWarpSpecializedILi4ELi2ELi16ELb1ELb0ELi2EEEJSK_NS6_IJSJ_NSC_ILi32EEEEEESL_PNS6_IJSE_lSM_EEESL_S1R_NS1J_6fusion15FusionCallbacksIS1N_NS1S_17LinearCombinationISL_fSL_fLNS_15FloatRoundStyleE2EEESK_S1P_JEEES14_NS15_IS17_S19_NSY_INS6_IJS1B_S1A_EEENS6_IJSE_S1B_EEEEEEENS5_17SM75_U16x8_LDSM_TENS5_14SM90_TMA_STOREES21_NS5_17SM90_U16x8_STSM_TENS5_9Copy_AtomIJNS5_17SM90_U32x4_STSM_NESL_EEEvEEEvvEEEEvNT_6ParamsE,"a",@progbits
	.sectionflags	@""
	.align	4
.nv.constant0._ZN7cutlass13device_kernelINS_4gemm6kernel13GemmUniversalINS1_17GroupProblemShapeIN4cute5tupleIJiiiEEEEENS1_10collective13CollectiveMmaINS1_39MainloopSm90ArrayTmaGmmaWarpSpecializedILi2ENS6_IJNS5_1CILi2EEENSC_ILi1EEESE_EEENS1_43KernelPtrArrayTmaWarpSpecializedCooperativeEEENS6_IJNSC_ILi256EEENSC_ILi128EEESJ_EEENS_6half_tEPNS6_IJlSE_NSC_ILi0EEEEEESL_SO_NS5_8TiledMMAINS5_8MMA_AtomIJNS5_4SM904GMMA26MMA_64x128x16_F32F16F16_SSILNSS_5MajorE0ELSU_0ELNSS_7ScaleInE1ELSV_1EEEEEENS5_6LayoutISF_NS6_IJSE_SM_SM_EEEEENS6_IJNS5_10UnderscoreES11_S11_EEEEENS5_13SM90_TMA_LOADENS5_14ComposedLayoutINS5_7SwizzleILi3ELi4ELi3EEENS5_18smem_ptr_flag_bitsILi16EEENSY_INS6_IJNSC_ILi8EEENSC_ILi64EEEEEENS6_IJS1B_SE_EEEEEEEvNS5_8identityENS5_23SM90_TMA_LOAD_MULTICASTES1F_vS1G_EENS_8epilogue10collective18CollectiveEpilogueINS1J_30Sm90PtrArrayTmaWarpSpecializedILi4ELi2ELi16ELb1ELb0ELi2EEEJSK_NS6_IJSJ_NSC_ILi32EEEEEESL_PNS6_IJSE_lSM_EEESL_S1R_NS1J_6fusion15FusionCallbacksIS1N_NS1S_17LinearCombinationISL_fSL_fLNS_15FloatRoundStyleE2EEESK_S1P_JEEES14_NS15_IS17_S19_NSY_INS6_IJS1B_S1A_EEENS6_IJSE_S1B_EEEEEEENS5_17SM75_U16x8_LDSM_TENS5_14SM90_TMA_STOREES21_NS5_17SM90_U16x8_STSM_TENS5_9Copy_AtomIJNS5_17SM90_U32x4_STSM_NESL_EEEvEEEvvEEEEvNT_6ParamsE:
	.zero		2432


//--------------------- SYMBOLS --------------------------

	.type		.nv.reservedSmem.offset0,@object
	.size		.nv.reservedSmem.offset0,0x4
	.type		__assertfail,@function
